//
// Generated by NVIDIA NVVM Compiler
//
// Compiler Build ID: CL-36424714
// Cuda compilation tools, release 13.0, V13.0.88
// Based on NVVM 20.0.0
//

.version 9.0
.target sm_100
.address_size 64

	// .globl	_ZN3cub18CUB_300001_SM_10006detail11EmptyKernelIvEEvv
// _ZZN3cub18CUB_300001_SM_10006detail6reduce28DeviceReduceSingleTileKernelINS2_10policy_hubIdy5SumOpE10Policy1000EPdS8_yS5_ddN4cuda3std3__410__identityEEEvT0_T1_T2_T3_T4_T6_E12temp_storage has been demoted
// _ZZN3cub18CUB_300001_SM_10006detail6reduce18DeviceReduceKernelINS2_10policy_hubIdy5SumOpE10Policy1000EPdyS5_dN4cuda3std3__410__identityEEEvT0_PT3_T1_NS0_13GridEvenShareISG_EET2_T4_E12temp_storage has been demoted
// _ZZN3cub18CUB_300001_SM_10006detail6reduce28DeviceReduceSingleTileKernelINS2_10policy_hubIdy5SumOpE10Policy1000EPdS8_iS5_ddN4cuda3std3__410__identityEEEvT0_T1_T2_T3_T4_T6_E12temp_storage has been demoted
.global .align 1 .b8 _ZN34_INTERNAL_dde37290_4_k_cu_311581a74cuda3std3__45__cpo5beginE[1];
.global .align 1 .b8 _ZN34_INTERNAL_dde37290_4_k_cu_311581a74cuda3std3__45__cpo3endE[1];
.global .align 1 .b8 _ZN34_INTERNAL_dde37290_4_k_cu_311581a74cuda3std3__45__cpo6cbeginE[1];
.global .align 1 .b8 _ZN34_INTERNAL_dde37290_4_k_cu_311581a74cuda3std3__45__cpo4cendE[1];
.global .align 1 .b8 _ZN34_INTERNAL_dde37290_4_k_cu_311581a74cuda3std3__45__cpo6rbeginE[1];
.global .align 1 .b8 _ZN34_INTERNAL_dde37290_4_k_cu_311581a74cuda3std3__45__cpo4rendE[1];
.global .align 1 .b8 _ZN34_INTERNAL_dde37290_4_k_cu_311581a74cuda3std3__45__cpo7crbeginE[1];
.global .align 1 .b8 _ZN34_INTERNAL_dde37290_4_k_cu_311581a74cuda3std3__45__cpo5crendE[1];
.global .align 1 .b8 _ZN34_INTERNAL_dde37290_4_k_cu_311581a74cuda3std3__436_GLOBAL__N__dde37290_4_k_cu_311581a76ignoreE[1];
.global .align 1 .b8 _ZN34_INTERNAL_dde37290_4_k_cu_311581a74cuda3std3__419piecewise_constructE[1];
.global .align 1 .b8 _ZN34_INTERNAL_dde37290_4_k_cu_311581a74cuda3std3__48in_placeE[1];
.global .align 1 .b8 _ZN34_INTERNAL_dde37290_4_k_cu_311581a74cuda3std3__420unreachable_sentinelE[1];
.global .align 1 .b8 _ZN34_INTERNAL_dde37290_4_k_cu_311581a74cuda3std3__47nulloptE[1];
.global .align 1 .b8 _ZN34_INTERNAL_dde37290_4_k_cu_311581a74cuda3std3__48unexpectE[1];
.global .align 1 .b8 _ZN34_INTERNAL_dde37290_4_k_cu_311581a74cuda3std6ranges3__45__cpo4swapE[1];
.global .align 1 .b8 _ZN34_INTERNAL_dde37290_4_k_cu_311581a74cuda3std6ranges3__45__cpo9iter_moveE[1];
.global .align 1 .b8 _ZN34_INTERNAL_dde37290_4_k_cu_311581a74cuda3std6ranges3__45__cpo5beginE[1];
.global .align 1 .b8 _ZN34_INTERNAL_dde37290_4_k_cu_311581a74cuda3std6ranges3__45__cpo3endE[1];
.global .align 1 .b8 _ZN34_INTERNAL_dde37290_4_k_cu_311581a74cuda3std6ranges3__45__cpo6cbeginE[1];
.global .align 1 .b8 _ZN34_INTERNAL_dde37290_4_k_cu_311581a74cuda3std6ranges3__45__cpo4cendE[1];
.global .align 1 .b8 _ZN34_INTERNAL_dde37290_4_k_cu_311581a74cuda3std6ranges3__45__cpo7advanceE[1];
.global .align 1 .b8 _ZN34_INTERNAL_dde37290_4_k_cu_311581a74cuda3std6ranges3__45__cpo9iter_swapE[1];
.global .align 1 .b8 _ZN34_INTERNAL_dde37290_4_k_cu_311581a74cuda3std6ranges3__45__cpo4nextE[1];
.global .align 1 .b8 _ZN34_INTERNAL_dde37290_4_k_cu_311581a74cuda3std6ranges3__45__cpo4prevE[1];
.global .align 1 .b8 _ZN34_INTERNAL_dde37290_4_k_cu_311581a74cuda3std6ranges3__45__cpo4dataE[1];
.global .align 1 .b8 _ZN34_INTERNAL_dde37290_4_k_cu_311581a74cuda3std6ranges3__45__cpo5cdataE[1];
.global .align 1 .b8 _ZN34_INTERNAL_dde37290_4_k_cu_311581a74cuda3std6ranges3__45__cpo4sizeE[1];
.global .align 1 .b8 _ZN34_INTERNAL_dde37290_4_k_cu_311581a74cuda3std6ranges3__45__cpo5ssizeE[1];
.global .align 1 .b8 _ZN34_INTERNAL_dde37290_4_k_cu_311581a74cuda3std6ranges3__45__cpo8distanceE[1];
.global .align 1 .b8 _ZN34_INTERNAL_dde37290_4_k_cu_311581a76thrust24THRUST_300001_SM_1000_NS6system6detail10sequential3seqE[1];
.global .align 1 .b8 _ZN34_INTERNAL_dde37290_4_k_cu_311581a76thrust24THRUST_300001_SM_1000_NS12placeholders2_1E[1];
.global .align 1 .b8 _ZN34_INTERNAL_dde37290_4_k_cu_311581a76thrust24THRUST_300001_SM_1000_NS12placeholders2_2E[1];
.global .align 1 .b8 _ZN34_INTERNAL_dde37290_4_k_cu_311581a76thrust24THRUST_300001_SM_1000_NS12placeholders2_3E[1];
.global .align 1 .b8 _ZN34_INTERNAL_dde37290_4_k_cu_311581a76thrust24THRUST_300001_SM_1000_NS12placeholders2_4E[1];
.global .align 1 .b8 _ZN34_INTERNAL_dde37290_4_k_cu_311581a76thrust24THRUST_300001_SM_1000_NS12placeholders2_5E[1];
.global .align 1 .b8 _ZN34_INTERNAL_dde37290_4_k_cu_311581a76thrust24THRUST_300001_SM_1000_NS12placeholders2_6E[1];
.global .align 1 .b8 _ZN34_INTERNAL_dde37290_4_k_cu_311581a76thrust24THRUST_300001_SM_1000_NS12placeholders2_7E[1];
.global .align 1 .b8 _ZN34_INTERNAL_dde37290_4_k_cu_311581a76thrust24THRUST_300001_SM_1000_NS12placeholders2_8E[1];
.global .align 1 .b8 _ZN34_INTERNAL_dde37290_4_k_cu_311581a76thrust24THRUST_300001_SM_1000_NS12placeholders2_9E[1];
.global .align 1 .b8 _ZN34_INTERNAL_dde37290_4_k_cu_311581a76thrust24THRUST_300001_SM_1000_NS12placeholders3_10E[1];

.visible .entry _ZN3cub18CUB_300001_SM_10006detail11EmptyKernelIvEEvv()
{


	ret;

}
	// .globl	_ZN3cub18CUB_300001_SM_10006detail6reduce28DeviceReduceSingleTileKernelINS2_10policy_hubIdy5SumOpE10Policy1000EPdS8_yS5_ddN4cuda3std3__410__identityEEEvT0_T1_T2_T3_T4_T6_
.visible .entry _ZN3cub18CUB_300001_SM_10006detail6reduce28DeviceReduceSingleTileKernelINS2_10policy_hubIdy5SumOpE10Policy1000EPdS8_yS5_ddN4cuda3std3__410__identityEEEvT0_T1_T2_T3_T4_T6_(
	.param .u64 .ptr .align 1 _ZN3cub18CUB_300001_SM_10006detail6reduce28DeviceReduceSingleTileKernelINS2_10policy_hubIdy5SumOpE10Policy1000EPdS8_yS5_ddN4cuda3std3__410__identityEEEvT0_T1_T2_T3_T4_T6__param_0,
	.param .u64 .ptr .align 1 _ZN3cub18CUB_300001_SM_10006detail6reduce28DeviceReduceSingleTileKernelINS2_10policy_hubIdy5SumOpE10Policy1000EPdS8_yS5_ddN4cuda3std3__410__identityEEEvT0_T1_T2_T3_T4_T6__param_1,
	.param .u64 _ZN3cub18CUB_300001_SM_10006detail6reduce28DeviceReduceSingleTileKernelINS2_10policy_hubIdy5SumOpE10Policy1000EPdS8_yS5_ddN4cuda3std3__410__identityEEEvT0_T1_T2_T3_T4_T6__param_2,
	.param .align 1 .b8 _ZN3cub18CUB_300001_SM_10006detail6reduce28DeviceReduceSingleTileKernelINS2_10policy_hubIdy5SumOpE10Policy1000EPdS8_yS5_ddN4cuda3std3__410__identityEEEvT0_T1_T2_T3_T4_T6__param_3[1],
	.param .f64 _ZN3cub18CUB_300001_SM_10006detail6reduce28DeviceReduceSingleTileKernelINS2_10policy_hubIdy5SumOpE10Policy1000EPdS8_yS5_ddN4cuda3std3__410__identityEEEvT0_T1_T2_T3_T4_T6__param_4,
	.param .align 1 .b8 _ZN3cub18CUB_300001_SM_10006detail6reduce28DeviceReduceSingleTileKernelINS2_10policy_hubIdy5SumOpE10Policy1000EPdS8_yS5_ddN4cuda3std3__410__identityEEEvT0_T1_T2_T3_T4_T6__param_5[1]
)
.maxntid 256
.minnctapersm 1
{
	.reg .pred 	%p<97>;
	.reg .b32 	%r<446>;
	.reg .b64 	%rd<232>;
	.reg .b64 	%fd<355>;
	// demoted variable
	.shared .align 8 .b8 _ZZN3cub18CUB_300001_SM_10006detail6reduce28DeviceReduceSingleTileKernelINS2_10policy_hubIdy5SumOpE10Policy1000EPdS8_yS5_ddN4cuda3std3__410__identityEEEvT0_T1_T2_T3_T4_T6_E12temp_storage[80];
	ld.param.u64 	%rd31, [_ZN3cub18CUB_300001_SM_10006detail6reduce28DeviceReduceSingleTileKernelINS2_10policy_hubIdy5SumOpE10Policy1000EPdS8_yS5_ddN4cuda3std3__410__identityEEEvT0_T1_T2_T3_T4_T6__param_0];
	ld.param.u64 	%rd33, [_ZN3cub18CUB_300001_SM_10006detail6reduce28DeviceReduceSingleTileKernelINS2_10policy_hubIdy5SumOpE10Policy1000EPdS8_yS5_ddN4cuda3std3__410__identityEEEvT0_T1_T2_T3_T4_T6__param_1];
	ld.param.u64 	%rd32, [_ZN3cub18CUB_300001_SM_10006detail6reduce28DeviceReduceSingleTileKernelINS2_10policy_hubIdy5SumOpE10Policy1000EPdS8_yS5_ddN4cuda3std3__410__identityEEEvT0_T1_T2_T3_T4_T6__param_2];
	ld.param.f64 	%fd58, [_ZN3cub18CUB_300001_SM_10006detail6reduce28DeviceReduceSingleTileKernelINS2_10policy_hubIdy5SumOpE10Policy1000EPdS8_yS5_ddN4cuda3std3__410__identityEEEvT0_T1_T2_T3_T4_T6__param_4];
	cvta.to.global.u64 	%rd1, %rd33;
	setp.ne.s64 	%p1, %rd32, 0;
	@%p1 bra 	$L__BB1_3;
	mov.u32 	%r427, %tid.x;
	setp.ne.s32 	%p96, %r427, 0;
	@%p96 bra 	$L__BB1_74;
	st.global.f64 	[%rd1], %fd58;
	bra.uni 	$L__BB1_74;
$L__BB1_3:
	and.b64  	%rd34, %rd31, 31;
	setp.ne.s64 	%p2, %rd34, 0;
	@%p2 bra 	$L__BB1_38;
	setp.gt.u64 	%p49, %rd32, 2047;
	@%p49 bra 	$L__BB1_22;
	cvt.u32.u64 	%r1, %rd32;
	mov.u32 	%r2, %tid.x;
	setp.ge.u32 	%p66, %r2, %r1;
	mov.f64 	%fd333, 0d0000000000000000;
	mov.u32 	%r431, %r2;
	@%p66 bra 	$L__BB1_7;
	mul.wide.u32 	%rd189, %r2, 8;
	add.s64 	%rd188, %rd31, %rd189;
	// begin inline asm
	ld.global.nc.u64 %rd187, [%rd188];
	// end inline asm
	mov.b64 	%fd333, %rd187;
	add.s32 	%r431, %r2, 256;
$L__BB1_7:
	setp.ge.u32 	%p67, %r431, %r1;
	@%p67 bra 	$L__BB1_13;
	not.b32 	%r303, %r431;
	add.s32 	%r5, %r303, %r1;
	and.b32  	%r304, %r5, 768;
	setp.eq.s32 	%p68, %r304, 768;
	@%p68 bra 	$L__BB1_11;
	mul.wide.u32 	%rd190, %r431, 8;
	add.s64 	%rd222, %rd31, %rd190;
	shr.u32 	%r305, %r5, 8;
	add.s32 	%r306, %r305, 1;
	and.b32  	%r307, %r306, 3;
	neg.s32 	%r429, %r307;
$L__BB1_10:
	.pragma "nounroll";
	// begin inline asm
	ld.global.nc.u64 %rd191, [%rd222];
	// end inline asm
	mov.b64 	%fd259, %rd191;
	add.f64 	%fd333, %fd333, %fd259;
	add.s32 	%r431, %r431, 256;
	add.s64 	%rd222, %rd222, 2048;
	add.s32 	%r429, %r429, 1;
	setp.ne.s32 	%p69, %r429, 0;
	@%p69 bra 	$L__BB1_10;
$L__BB1_11:
	setp.lt.u32 	%p70, %r5, 768;
	@%p70 bra 	$L__BB1_13;
$L__BB1_12:
	mul.wide.s32 	%rd201, %r431, 8;
	add.s64 	%rd194, %rd31, %rd201;
	// begin inline asm
	ld.global.nc.u64 %rd193, [%rd194];
	// end inline asm
	mov.b64 	%fd260, %rd193;
	add.f64 	%fd261, %fd333, %fd260;
	add.s64 	%rd196, %rd194, 2048;
	// begin inline asm
	ld.global.nc.u64 %rd195, [%rd196];
	// end inline asm
	mov.b64 	%fd262, %rd195;
	add.f64 	%fd263, %fd261, %fd262;
	add.s64 	%rd198, %rd194, 4096;
	// begin inline asm
	ld.global.nc.u64 %rd197, [%rd198];
	// end inline asm
	mov.b64 	%fd264, %rd197;
	add.f64 	%fd265, %fd263, %fd264;
	add.s64 	%rd200, %rd194, 6144;
	// begin inline asm
	ld.global.nc.u64 %rd199, [%rd200];
	// end inline asm
	mov.b64 	%fd266, %rd199;
	add.f64 	%fd333, %fd265, %fd266;
	add.s32 	%r431, %r431, 1024;
	setp.lt.s32 	%p71, %r431, %r1;
	@%p71 bra 	$L__BB1_12;
$L__BB1_13:
	setp.lt.u64 	%p72, %rd32, 256;
	@%p72 bra 	$L__BB1_18;
	// begin inline asm
	mov.u32 %r371, %laneid;
	// end inline asm
	mov.b64 	%rd212, %fd333;
	mov.b64 	{%r373, %r378}, %rd212;
	mov.b32 	%r379, 1;
	mov.b32 	%r420, 31;
	mov.b32 	%r421, -1;
	// begin inline asm
	shfl.sync.down.b32 %r372, %r373, %r379, %r420, %r421;
	// end inline asm
	// begin inline asm
	shfl.sync.down.b32 %r377, %r378, %r379, %r420, %r421;
	// end inline asm
	mov.b64 	%rd213, {%r372, %r377};
	mov.b64 	%fd301, %rd213;
	setp.gt.s32 	%p88, %r371, 30;
	add.f64 	%fd302, %fd333, %fd301;
	selp.f64 	%fd303, %fd333, %fd302, %p88;
	mov.b64 	%rd214, %fd303;
	mov.b64 	{%r383, %r388}, %rd214;
	mov.b32 	%r389, 2;
	// begin inline asm
	shfl.sync.down.b32 %r382, %r383, %r389, %r420, %r421;
	// end inline asm
	// begin inline asm
	shfl.sync.down.b32 %r387, %r388, %r389, %r420, %r421;
	// end inline asm
	mov.b64 	%rd215, {%r382, %r387};
	mov.b64 	%fd304, %rd215;
	setp.gt.s32 	%p89, %r371, 29;
	add.f64 	%fd305, %fd303, %fd304;
	selp.f64 	%fd306, %fd303, %fd305, %p89;
	mov.b64 	%rd216, %fd306;
	mov.b64 	{%r393, %r398}, %rd216;
	mov.b32 	%r399, 4;
	// begin inline asm
	shfl.sync.down.b32 %r392, %r393, %r399, %r420, %r421;
	// end inline asm
	// begin inline asm
	shfl.sync.down.b32 %r397, %r398, %r399, %r420, %r421;
	// end inline asm
	mov.b64 	%rd217, {%r392, %r397};
	mov.b64 	%fd307, %rd217;
	setp.gt.s32 	%p90, %r371, 27;
	add.f64 	%fd308, %fd306, %fd307;
	selp.f64 	%fd309, %fd306, %fd308, %p90;
	mov.b64 	%rd218, %fd309;
	mov.b64 	{%r403, %r408}, %rd218;
	mov.b32 	%r409, 8;
	// begin inline asm
	shfl.sync.down.b32 %r402, %r403, %r409, %r420, %r421;
	// end inline asm
	// begin inline asm
	shfl.sync.down.b32 %r407, %r408, %r409, %r420, %r421;
	// end inline asm
	mov.b64 	%rd219, {%r402, %r407};
	mov.b64 	%fd310, %rd219;
	setp.gt.s32 	%p91, %r371, 23;
	add.f64 	%fd311, %fd309, %fd310;
	selp.f64 	%fd312, %fd309, %fd311, %p91;
	mov.b64 	%rd220, %fd312;
	mov.b64 	{%r413, %r418}, %rd220;
	mov.b32 	%r419, 16;
	// begin inline asm
	shfl.sync.down.b32 %r412, %r413, %r419, %r420, %r421;
	// end inline asm
	// begin inline asm
	shfl.sync.down.b32 %r417, %r418, %r419, %r420, %r421;
	// end inline asm
	mov.b64 	%rd221, {%r412, %r417};
	mov.b64 	%fd313, %rd221;
	setp.gt.s32 	%p92, %r371, 15;
	add.f64 	%fd10, %fd312, %fd313;
	selp.f64 	%fd354, %fd312, %fd10, %p92;
	setp.ne.s32 	%p93, %r371, 0;
	@%p93 bra 	$L__BB1_16;
	shr.u32 	%r422, %r2, 2;
	and.b32  	%r423, %r422, 248;
	mov.u32 	%r424, _ZZN3cub18CUB_300001_SM_10006detail6reduce28DeviceReduceSingleTileKernelINS2_10policy_hubIdy5SumOpE10Policy1000EPdS8_yS5_ddN4cuda3std3__410__identityEEEvT0_T1_T2_T3_T4_T6_E12temp_storage;
	add.s32 	%r425, %r424, %r423;
	st.shared.f64 	[%r425+8], %fd10;
$L__BB1_16:
	bar.sync 	0;
	setp.ne.s32 	%p94, %r2, 0;
	@%p94 bra 	$L__BB1_72;
	ld.shared.f64 	%fd314, [_ZZN3cub18CUB_300001_SM_10006detail6reduce28DeviceReduceSingleTileKernelINS2_10policy_hubIdy5SumOpE10Policy1000EPdS8_yS5_ddN4cuda3std3__410__identityEEEvT0_T1_T2_T3_T4_T6_E12temp_storage+16];
	add.f64 	%fd315, %fd354, %fd314;
	ld.shared.f64 	%fd316, [_ZZN3cub18CUB_300001_SM_10006detail6reduce28DeviceReduceSingleTileKernelINS2_10policy_hubIdy5SumOpE10Policy1000EPdS8_yS5_ddN4cuda3std3__410__identityEEEvT0_T1_T2_T3_T4_T6_E12temp_storage+24];
	add.f64 	%fd317, %fd315, %fd316;
	ld.shared.f64 	%fd318, [_ZZN3cub18CUB_300001_SM_10006detail6reduce28DeviceReduceSingleTileKernelINS2_10policy_hubIdy5SumOpE10Policy1000EPdS8_yS5_ddN4cuda3std3__410__identityEEEvT0_T1_T2_T3_T4_T6_E12temp_storage+32];
	add.f64 	%fd319, %fd317, %fd318;
	ld.shared.f64 	%fd320, [_ZZN3cub18CUB_300001_SM_10006detail6reduce28DeviceReduceSingleTileKernelINS2_10policy_hubIdy5SumOpE10Policy1000EPdS8_yS5_ddN4cuda3std3__410__identityEEEvT0_T1_T2_T3_T4_T6_E12temp_storage+40];
	add.f64 	%fd321, %fd319, %fd320;
	ld.shared.f64 	%fd322, [_ZZN3cub18CUB_300001_SM_10006detail6reduce28DeviceReduceSingleTileKernelINS2_10policy_hubIdy5SumOpE10Policy1000EPdS8_yS5_ddN4cuda3std3__410__identityEEEvT0_T1_T2_T3_T4_T6_E12temp_storage+48];
	add.f64 	%fd323, %fd321, %fd322;
	ld.shared.f64 	%fd324, [_ZZN3cub18CUB_300001_SM_10006detail6reduce28DeviceReduceSingleTileKernelINS2_10policy_hubIdy5SumOpE10Policy1000EPdS8_yS5_ddN4cuda3std3__410__identityEEEvT0_T1_T2_T3_T4_T6_E12temp_storage+56];
	add.f64 	%fd325, %fd323, %fd324;
	ld.shared.f64 	%fd326, [_ZZN3cub18CUB_300001_SM_10006detail6reduce28DeviceReduceSingleTileKernelINS2_10policy_hubIdy5SumOpE10Policy1000EPdS8_yS5_ddN4cuda3std3__410__identityEEEvT0_T1_T2_T3_T4_T6_E12temp_storage+64];
	add.f64 	%fd354, %fd325, %fd326;
	bra.uni 	$L__BB1_72;
$L__BB1_18:
	// begin inline asm
	mov.u32 %r308, %laneid;
	// end inline asm
	and.b32  	%r359, %r2, 992;
	add.s32 	%r360, %r359, 32;
	setp.gt.u32 	%p73, %r360, %r1;
	not.b32 	%r361, %r359;
	add.s32 	%r362, %r1, %r361;
	selp.b32 	%r357, %r362, 31, %p73;
	mov.b64 	%rd202, %fd333;
	mov.b64 	{%r310, %r315}, %rd202;
	mov.b32 	%r316, 1;
	mov.b32 	%r358, -1;
	// begin inline asm
	shfl.sync.down.b32 %r309, %r310, %r316, %r357, %r358;
	// end inline asm
	// begin inline asm
	shfl.sync.down.b32 %r314, %r315, %r316, %r357, %r358;
	// end inline asm
	mov.b64 	%rd203, {%r309, %r314};
	mov.b64 	%fd267, %rd203;
	setp.lt.s32 	%p74, %r308, %r357;
	add.f64 	%fd268, %fd333, %fd267;
	selp.f64 	%fd269, %fd268, %fd333, %p74;
	mov.b64 	%rd204, %fd269;
	mov.b64 	{%r320, %r325}, %rd204;
	mov.b32 	%r326, 2;
	// begin inline asm
	shfl.sync.down.b32 %r319, %r320, %r326, %r357, %r358;
	// end inline asm
	// begin inline asm
	shfl.sync.down.b32 %r324, %r325, %r326, %r357, %r358;
	// end inline asm
	mov.b64 	%rd205, {%r319, %r324};
	mov.b64 	%fd270, %rd205;
	add.s32 	%r363, %r308, 2;
	setp.gt.s32 	%p75, %r363, %r357;
	add.f64 	%fd271, %fd269, %fd270;
	selp.f64 	%fd272, %fd269, %fd271, %p75;
	mov.b64 	%rd206, %fd272;
	mov.b64 	{%r330, %r335}, %rd206;
	mov.b32 	%r336, 4;
	// begin inline asm
	shfl.sync.down.b32 %r329, %r330, %r336, %r357, %r358;
	// end inline asm
	// begin inline asm
	shfl.sync.down.b32 %r334, %r335, %r336, %r357, %r358;
	// end inline asm
	mov.b64 	%rd207, {%r329, %r334};
	mov.b64 	%fd273, %rd207;
	add.s32 	%r364, %r308, 4;
	setp.gt.s32 	%p76, %r364, %r357;
	add.f64 	%fd274, %fd272, %fd273;
	selp.f64 	%fd275, %fd272, %fd274, %p76;
	mov.b64 	%rd208, %fd275;
	mov.b64 	{%r340, %r345}, %rd208;
	mov.b32 	%r346, 8;
	// begin inline asm
	shfl.sync.down.b32 %r339, %r340, %r346, %r357, %r358;
	// end inline asm
	// begin inline asm
	shfl.sync.down.b32 %r344, %r345, %r346, %r357, %r358;
	// end inline asm
	mov.b64 	%rd209, {%r339, %r344};
	mov.b64 	%fd276, %rd209;
	add.s32 	%r365, %r308, 8;
	setp.gt.s32 	%p77, %r365, %r357;
	add.f64 	%fd277, %fd275, %fd276;
	selp.f64 	%fd278, %fd275, %fd277, %p77;
	mov.b64 	%rd210, %fd278;
	mov.b64 	{%r350, %r355}, %rd210;
	mov.b32 	%r356, 16;
	// begin inline asm
	shfl.sync.down.b32 %r349, %r350, %r356, %r357, %r358;
	// end inline asm
	// begin inline asm
	shfl.sync.down.b32 %r354, %r355, %r356, %r357, %r358;
	// end inline asm
	mov.b64 	%rd211, {%r349, %r354};
	mov.b64 	%fd279, %rd211;
	add.s32 	%r366, %r308, 16;
	setp.gt.s32 	%p78, %r366, %r357;
	add.f64 	%fd280, %fd278, %fd279;
	selp.f64 	%fd354, %fd278, %fd280, %p78;
	setp.ne.s32 	%p79, %r308, 0;
	@%p79 bra 	$L__BB1_20;
	shr.u32 	%r367, %r2, 2;
	and.b32  	%r368, %r367, 248;
	mov.u32 	%r369, _ZZN3cub18CUB_300001_SM_10006detail6reduce28DeviceReduceSingleTileKernelINS2_10policy_hubIdy5SumOpE10Policy1000EPdS8_yS5_ddN4cuda3std3__410__identityEEEvT0_T1_T2_T3_T4_T6_E12temp_storage;
	add.s32 	%r370, %r369, %r368;
	st.shared.f64 	[%r370+8], %fd354;
$L__BB1_20:
	bar.sync 	0;
	setp.ne.s32 	%p80, %r2, 0;
	@%p80 bra 	$L__BB1_72;
	setp.gt.u64 	%p81, %rd32, 32;
	ld.shared.f64 	%fd281, [_ZZN3cub18CUB_300001_SM_10006detail6reduce28DeviceReduceSingleTileKernelINS2_10policy_hubIdy5SumOpE10Policy1000EPdS8_yS5_ddN4cuda3std3__410__identityEEEvT0_T1_T2_T3_T4_T6_E12temp_storage+16];
	add.f64 	%fd282, %fd354, %fd281;
	selp.f64 	%fd283, %fd282, %fd354, %p81;
	setp.gt.u64 	%p82, %rd32, 64;
	ld.shared.f64 	%fd284, [_ZZN3cub18CUB_300001_SM_10006detail6reduce28DeviceReduceSingleTileKernelINS2_10policy_hubIdy5SumOpE10Policy1000EPdS8_yS5_ddN4cuda3std3__410__identityEEEvT0_T1_T2_T3_T4_T6_E12temp_storage+24];
	add.f64 	%fd285, %fd284, %fd283;
	selp.f64 	%fd286, %fd285, %fd283, %p82;
	setp.gt.u64 	%p83, %rd32, 96;
	ld.shared.f64 	%fd287, [_ZZN3cub18CUB_300001_SM_10006detail6reduce28DeviceReduceSingleTileKernelINS2_10policy_hubIdy5SumOpE10Policy1000EPdS8_yS5_ddN4cuda3std3__410__identityEEEvT0_T1_T2_T3_T4_T6_E12temp_storage+32];
	add.f64 	%fd288, %fd287, %fd286;
	selp.f64 	%fd289, %fd288, %fd286, %p83;
	setp.gt.u64 	%p84, %rd32, 128;
	ld.shared.f64 	%fd290, [_ZZN3cub18CUB_300001_SM_10006detail6reduce28DeviceReduceSingleTileKernelINS2_10policy_hubIdy5SumOpE10Policy1000EPdS8_yS5_ddN4cuda3std3__410__identityEEEvT0_T1_T2_T3_T4_T6_E12temp_storage+40];
	add.f64 	%fd291, %fd290, %fd289;
	selp.f64 	%fd292, %fd291, %fd289, %p84;
	setp.gt.u64 	%p85, %rd32, 160;
	ld.shared.f64 	%fd293, [_ZZN3cub18CUB_300001_SM_10006detail6reduce28DeviceReduceSingleTileKernelINS2_10policy_hubIdy5SumOpE10Policy1000EPdS8_yS5_ddN4cuda3std3__410__identityEEEvT0_T1_T2_T3_T4_T6_E12temp_storage+48];
	add.f64 	%fd294, %fd293, %fd292;
	selp.f64 	%fd295, %fd294, %fd292, %p85;
	setp.gt.u64 	%p86, %rd32, 192;
	ld.shared.f64 	%fd296, [_ZZN3cub18CUB_300001_SM_10006detail6reduce28DeviceReduceSingleTileKernelINS2_10policy_hubIdy5SumOpE10Policy1000EPdS8_yS5_ddN4cuda3std3__410__identityEEEvT0_T1_T2_T3_T4_T6_E12temp_storage+56];
	add.f64 	%fd297, %fd296, %fd295;
	selp.f64 	%fd298, %fd297, %fd295, %p86;
	setp.gt.u64 	%p87, %rd32, 224;
	ld.shared.f64 	%fd299, [_ZZN3cub18CUB_300001_SM_10006detail6reduce28DeviceReduceSingleTileKernelINS2_10policy_hubIdy5SumOpE10Policy1000EPdS8_yS5_ddN4cuda3std3__410__identityEEEvT0_T1_T2_T3_T4_T6_E12temp_storage+64];
	add.f64 	%fd300, %fd299, %fd298;
	selp.f64 	%fd354, %fd300, %fd298, %p87;
	bra.uni 	$L__BB1_72;
$L__BB1_22:
	mov.u32 	%r14, %tid.x;
	shl.b32 	%r237, %r14, 2;
	mul.wide.u32 	%rd145, %r237, 8;
	add.s64 	%rd134, %rd31, %rd145;
	// begin inline asm
	ld.global.nc.v2.u64 {%rd132, %rd133}, [%rd134];
	// end inline asm
	add.s64 	%rd137, %rd134, 16;
	// begin inline asm
	ld.global.nc.v2.u64 {%rd135, %rd136}, [%rd137];
	// end inline asm
	mov.b64 	%fd193, %rd132;
	mov.b64 	%fd194, %rd133;
	mov.b64 	%fd195, %rd135;
	mov.b64 	%fd196, %rd136;
	add.s64 	%rd140, %rd134, 8192;
	// begin inline asm
	ld.global.nc.v2.u64 {%rd138, %rd139}, [%rd140];
	// end inline asm
	add.s64 	%rd143, %rd134, 8208;
	// begin inline asm
	ld.global.nc.v2.u64 {%rd141, %rd142}, [%rd143];
	// end inline asm
	mov.b64 	%fd197, %rd138;
	mov.b64 	%fd198, %rd139;
	mov.b64 	%fd199, %rd141;
	mov.b64 	%fd200, %rd142;
	add.f64 	%fd201, %fd193, %fd194;
	add.f64 	%fd202, %fd201, %fd195;
	add.f64 	%fd203, %fd202, %fd196;
	add.f64 	%fd204, %fd203, %fd197;
	add.f64 	%fd205, %fd204, %fd198;
	add.f64 	%fd206, %fd205, %fd199;
	add.f64 	%fd340, %fd206, %fd200;
	add.s64 	%rd6, %rd32, -2048;
	setp.lt.u64 	%p50, %rd6, 2048;
	mov.b64 	%rd224, 2048;
	@%p50 bra 	$L__BB1_26;
	mov.b64 	%rd224, 2048;
$L__BB1_24:
	shl.b64 	%rd159, %rd224, 3;
	add.s64 	%rd149, %rd134, %rd159;
	// begin inline asm
	ld.global.nc.v2.u64 {%rd147, %rd148}, [%rd149];
	// end inline asm
	add.s64 	%rd152, %rd149, 16;
	// begin inline asm
	ld.global.nc.v2.u64 {%rd150, %rd151}, [%rd152];
	// end inline asm
	mov.b64 	%fd207, %rd147;
	mov.b64 	%fd208, %rd148;
	mov.b64 	%fd209, %rd150;
	mov.b64 	%fd210, %rd151;
	add.s64 	%rd155, %rd149, 8192;
	// begin inline asm
	ld.global.nc.v2.u64 {%rd153, %rd154}, [%rd155];
	// end inline asm
	add.s64 	%rd158, %rd149, 8208;
	// begin inline asm
	ld.global.nc.v2.u64 {%rd156, %rd157}, [%rd158];
	// end inline asm
	mov.b64 	%fd211, %rd153;
	mov.b64 	%fd212, %rd154;
	mov.b64 	%fd213, %rd156;
	mov.b64 	%fd214, %rd157;
	add.f64 	%fd215, %fd340, %fd207;
	add.f64 	%fd216, %fd215, %fd208;
	add.f64 	%fd217, %fd216, %fd209;
	add.f64 	%fd218, %fd217, %fd210;
	add.f64 	%fd219, %fd218, %fd211;
	add.f64 	%fd220, %fd219, %fd212;
	add.f64 	%fd221, %fd220, %fd213;
	add.f64 	%fd340, %fd221, %fd214;
	sub.s64 	%rd160, %rd32, %rd224;
	setp.lt.u64 	%p51, %rd160, 2048;
	@%p51 bra 	$L__BB1_34;
	add.s64 	%rd224, %rd224, 2048;
	setp.le.u64 	%p52, %rd224, %rd6;
	@%p52 bra 	$L__BB1_24;
$L__BB1_26:
	setp.le.u64 	%p53, %rd32, %rd224;
	@%p53 bra 	$L__BB1_34;
	cvt.u32.u64 	%r238, %rd224;
	cvt.u32.u64 	%r239, %rd32;
	sub.s32 	%r15, %r239, %r238;
	setp.ge.s32 	%p54, %r14, %r15;
	@%p54 bra 	$L__BB1_34;
	not.b32 	%r241, %r14;
	add.s32 	%r242, %r241, %r239;
	sub.s32 	%r16, %r242, %r238;
	and.b32  	%r244, %r16, 768;
	setp.eq.s32 	%p55, %r244, 768;
	mov.u32 	%r435, %r14;
	@%p55 bra 	$L__BB1_31;
	cvt.u64.u32 	%rd161, %r14;
	add.s64 	%rd162, %rd224, %rd161;
	shl.b64 	%rd163, %rd162, 3;
	add.s64 	%rd225, %rd31, %rd163;
	shr.u32 	%r245, %r16, 8;
	add.s32 	%r246, %r245, 1;
	and.b32  	%r247, %r246, 3;
	neg.s32 	%r433, %r247;
	mov.u32 	%r435, %r14;
$L__BB1_30:
	.pragma "nounroll";
	// begin inline asm
	ld.global.nc.u64 %rd164, [%rd225];
	// end inline asm
	mov.b64 	%fd223, %rd164;
	add.f64 	%fd340, %fd340, %fd223;
	add.s32 	%r435, %r435, 256;
	add.s64 	%rd225, %rd225, 2048;
	add.s32 	%r433, %r433, 1;
	setp.ne.s32 	%p56, %r433, 0;
	@%p56 bra 	$L__BB1_30;
$L__BB1_31:
	setp.lt.u32 	%p57, %r16, 768;
	@%p57 bra 	$L__BB1_34;
	cvt.u64.u32 	%rd166, %r435;
	add.s64 	%rd167, %rd224, %rd166;
	shl.b64 	%rd168, %rd167, 3;
	add.s64 	%rd226, %rd31, %rd168;
$L__BB1_33:
	// begin inline asm
	ld.global.nc.u64 %rd169, [%rd226];
	// end inline asm
	mov.b64 	%fd224, %rd169;
	add.f64 	%fd225, %fd340, %fd224;
	add.s64 	%rd172, %rd226, 2048;
	// begin inline asm
	ld.global.nc.u64 %rd171, [%rd172];
	// end inline asm
	mov.b64 	%fd226, %rd171;
	add.f64 	%fd227, %fd225, %fd226;
	add.s64 	%rd174, %rd226, 4096;
	// begin inline asm
	ld.global.nc.u64 %rd173, [%rd174];
	// end inline asm
	mov.b64 	%fd228, %rd173;
	add.f64 	%fd229, %fd227, %fd228;
	add.s64 	%rd176, %rd226, 6144;
	// begin inline asm
	ld.global.nc.u64 %rd175, [%rd176];
	// end inline asm
	mov.b64 	%fd230, %rd175;
	add.f64 	%fd340, %fd229, %fd230;
	add.s32 	%r435, %r435, 1024;
	add.s64 	%rd226, %rd226, 8192;
	setp.lt.s32 	%p58, %r435, %r15;
	@%p58 bra 	$L__BB1_33;
$L__BB1_34:
	// begin inline asm
	mov.u32 %r248, %laneid;
	// end inline asm
	mov.b64 	%rd177, %fd340;
	mov.b64 	{%r250, %r255}, %rd177;
	mov.b32 	%r256, 1;
	mov.b32 	%r297, 31;
	mov.b32 	%r298, -1;
	// begin inline asm
	shfl.sync.down.b32 %r249, %r250, %r256, %r297, %r298;
	// end inline asm
	// begin inline asm
	shfl.sync.down.b32 %r254, %r255, %r256, %r297, %r298;
	// end inline asm
	mov.b64 	%rd178, {%r249, %r254};
	mov.b64 	%fd231, %rd178;
	setp.gt.s32 	%p59, %r248, 30;
	add.f64 	%fd232, %fd340, %fd231;
	selp.f64 	%fd233, %fd340, %fd232, %p59;
	mov.b64 	%rd179, %fd233;
	mov.b64 	{%r260, %r265}, %rd179;
	mov.b32 	%r266, 2;
	// begin inline asm
	shfl.sync.down.b32 %r259, %r260, %r266, %r297, %r298;
	// end inline asm
	// begin inline asm
	shfl.sync.down.b32 %r264, %r265, %r266, %r297, %r298;
	// end inline asm
	mov.b64 	%rd180, {%r259, %r264};
	mov.b64 	%fd234, %rd180;
	setp.gt.s32 	%p60, %r248, 29;
	add.f64 	%fd235, %fd233, %fd234;
	selp.f64 	%fd236, %fd233, %fd235, %p60;
	mov.b64 	%rd181, %fd236;
	mov.b64 	{%r270, %r275}, %rd181;
	mov.b32 	%r276, 4;
	// begin inline asm
	shfl.sync.down.b32 %r269, %r270, %r276, %r297, %r298;
	// end inline asm
	// begin inline asm
	shfl.sync.down.b32 %r274, %r275, %r276, %r297, %r298;
	// end inline asm
	mov.b64 	%rd182, {%r269, %r274};
	mov.b64 	%fd237, %rd182;
	setp.gt.s32 	%p61, %r248, 27;
	add.f64 	%fd238, %fd236, %fd237;
	selp.f64 	%fd239, %fd236, %fd238, %p61;
	mov.b64 	%rd183, %fd239;
	mov.b64 	{%r280, %r285}, %rd183;
	mov.b32 	%r286, 8;
	// begin inline asm
	shfl.sync.down.b32 %r279, %r280, %r286, %r297, %r298;
	// end inline asm
	// begin inline asm
	shfl.sync.down.b32 %r284, %r285, %r286, %r297, %r298;
	// end inline asm
	mov.b64 	%rd184, {%r279, %r284};
	mov.b64 	%fd240, %rd184;
	setp.gt.s32 	%p62, %r248, 23;
	add.f64 	%fd241, %fd239, %fd240;
	selp.f64 	%fd242, %fd239, %fd241, %p62;
	mov.b64 	%rd185, %fd242;
	mov.b64 	{%r290, %r295}, %rd185;
	mov.b32 	%r296, 16;
	// begin inline asm
	shfl.sync.down.b32 %r289, %r290, %r296, %r297, %r298;
	// end inline asm
	// begin inline asm
	shfl.sync.down.b32 %r294, %r295, %r296, %r297, %r298;
	// end inline asm
	mov.b64 	%rd186, {%r289, %r294};
	mov.b64 	%fd243, %rd186;
	setp.gt.s32 	%p63, %r248, 15;
	add.f64 	%fd26, %fd242, %fd243;
	selp.f64 	%fd354, %fd242, %fd26, %p63;
	setp.ne.s32 	%p64, %r248, 0;
	@%p64 bra 	$L__BB1_36;
	shr.u32 	%r299, %r14, 2;
	and.b32  	%r300, %r299, 248;
	mov.u32 	%r301, _ZZN3cub18CUB_300001_SM_10006detail6reduce28DeviceReduceSingleTileKernelINS2_10policy_hubIdy5SumOpE10Policy1000EPdS8_yS5_ddN4cuda3std3__410__identityEEEvT0_T1_T2_T3_T4_T6_E12temp_storage;
	add.s32 	%r302, %r301, %r300;
	st.shared.f64 	[%r302+8], %fd26;
$L__BB1_36:
	bar.sync 	0;
	setp.ne.s32 	%p65, %r14, 0;
	@%p65 bra 	$L__BB1_72;
	ld.shared.f64 	%fd244, [_ZZN3cub18CUB_300001_SM_10006detail6reduce28DeviceReduceSingleTileKernelINS2_10policy_hubIdy5SumOpE10Policy1000EPdS8_yS5_ddN4cuda3std3__410__identityEEEvT0_T1_T2_T3_T4_T6_E12temp_storage+16];
	add.f64 	%fd245, %fd354, %fd244;
	ld.shared.f64 	%fd246, [_ZZN3cub18CUB_300001_SM_10006detail6reduce28DeviceReduceSingleTileKernelINS2_10policy_hubIdy5SumOpE10Policy1000EPdS8_yS5_ddN4cuda3std3__410__identityEEEvT0_T1_T2_T3_T4_T6_E12temp_storage+24];
	add.f64 	%fd247, %fd245, %fd246;
	ld.shared.f64 	%fd248, [_ZZN3cub18CUB_300001_SM_10006detail6reduce28DeviceReduceSingleTileKernelINS2_10policy_hubIdy5SumOpE10Policy1000EPdS8_yS5_ddN4cuda3std3__410__identityEEEvT0_T1_T2_T3_T4_T6_E12temp_storage+32];
	add.f64 	%fd249, %fd247, %fd248;
	ld.shared.f64 	%fd250, [_ZZN3cub18CUB_300001_SM_10006detail6reduce28DeviceReduceSingleTileKernelINS2_10policy_hubIdy5SumOpE10Policy1000EPdS8_yS5_ddN4cuda3std3__410__identityEEEvT0_T1_T2_T3_T4_T6_E12temp_storage+40];
	add.f64 	%fd251, %fd249, %fd250;
	ld.shared.f64 	%fd252, [_ZZN3cub18CUB_300001_SM_10006detail6reduce28DeviceReduceSingleTileKernelINS2_10policy_hubIdy5SumOpE10Policy1000EPdS8_yS5_ddN4cuda3std3__410__identityEEEvT0_T1_T2_T3_T4_T6_E12temp_storage+48];
	add.f64 	%fd253, %fd251, %fd252;
	ld.shared.f64 	%fd254, [_ZZN3cub18CUB_300001_SM_10006detail6reduce28DeviceReduceSingleTileKernelINS2_10policy_hubIdy5SumOpE10Policy1000EPdS8_yS5_ddN4cuda3std3__410__identityEEEvT0_T1_T2_T3_T4_T6_E12temp_storage+56];
	add.f64 	%fd255, %fd253, %fd254;
	ld.shared.f64 	%fd256, [_ZZN3cub18CUB_300001_SM_10006detail6reduce28DeviceReduceSingleTileKernelINS2_10policy_hubIdy5SumOpE10Policy1000EPdS8_yS5_ddN4cuda3std3__410__identityEEEvT0_T1_T2_T3_T4_T6_E12temp_storage+64];
	add.f64 	%fd354, %fd255, %fd256;
	bra.uni 	$L__BB1_72;
$L__BB1_38:
	setp.gt.u64 	%p3, %rd32, 2047;
	@%p3 bra 	$L__BB1_56;
	cvt.u32.u64 	%r25, %rd32;
	mov.u32 	%r26, %tid.x;
	setp.ge.u32 	%p20, %r26, %r25;
	mov.f64 	%fd346, 0d0000000000000000;
	mov.u32 	%r440, %r26;
	@%p20 bra 	$L__BB1_41;
	mul.wide.u32 	%rd99, %r26, 8;
	add.s64 	%rd98, %rd31, %rd99;
	// begin inline asm
	ld.global.nc.u64 %rd97, [%rd98];
	// end inline asm
	mov.b64 	%fd346, %rd97;
	add.s32 	%r440, %r26, 256;
$L__BB1_41:
	setp.ge.u32 	%p21, %r440, %r25;
	@%p21 bra 	$L__BB1_47;
	not.b32 	%r114, %r440;
	add.s32 	%r29, %r114, %r25;
	and.b32  	%r115, %r29, 768;
	setp.eq.s32 	%p22, %r115, 768;
	@%p22 bra 	$L__BB1_45;
	mul.wide.u32 	%rd100, %r440, 8;
	add.s64 	%rd227, %rd31, %rd100;
	shr.u32 	%r116, %r29, 8;
	add.s32 	%r117, %r116, 1;
	and.b32  	%r118, %r117, 3;
	neg.s32 	%r438, %r118;
$L__BB1_44:
	.pragma "nounroll";
	// begin inline asm
	ld.global.nc.u64 %rd101, [%rd227];
	// end inline asm
	mov.b64 	%fd125, %rd101;
	add.f64 	%fd346, %fd346, %fd125;
	add.s32 	%r440, %r440, 256;
	add.s64 	%rd227, %rd227, 2048;
	add.s32 	%r438, %r438, 1;
	setp.ne.s32 	%p23, %r438, 0;
	@%p23 bra 	$L__BB1_44;
$L__BB1_45:
	setp.lt.u32 	%p24, %r29, 768;
	@%p24 bra 	$L__BB1_47;
$L__BB1_46:
	mul.wide.s32 	%rd111, %r440, 8;
	add.s64 	%rd104, %rd31, %rd111;
	// begin inline asm
	ld.global.nc.u64 %rd103, [%rd104];
	// end inline asm
	mov.b64 	%fd126, %rd103;
	add.f64 	%fd127, %fd346, %fd126;
	add.s64 	%rd106, %rd104, 2048;
	// begin inline asm
	ld.global.nc.u64 %rd105, [%rd106];
	// end inline asm
	mov.b64 	%fd128, %rd105;
	add.f64 	%fd129, %fd127, %fd128;
	add.s64 	%rd108, %rd104, 4096;
	// begin inline asm
	ld.global.nc.u64 %rd107, [%rd108];
	// end inline asm
	mov.b64 	%fd130, %rd107;
	add.f64 	%fd131, %fd129, %fd130;
	add.s64 	%rd110, %rd104, 6144;
	// begin inline asm
	ld.global.nc.u64 %rd109, [%rd110];
	// end inline asm
	mov.b64 	%fd132, %rd109;
	add.f64 	%fd346, %fd131, %fd132;
	add.s32 	%r440, %r440, 1024;
	setp.lt.s32 	%p25, %r440, %r25;
	@%p25 bra 	$L__BB1_46;
$L__BB1_47:
	setp.lt.u64 	%p26, %rd32, 256;
	@%p26 bra 	$L__BB1_52;
	// begin inline asm
	mov.u32 %r182, %laneid;
	// end inline asm
	mov.b64 	%rd122, %fd346;
	mov.b64 	{%r184, %r189}, %rd122;
	mov.b32 	%r190, 1;
	mov.b32 	%r231, 31;
	mov.b32 	%r232, -1;
	// begin inline asm
	shfl.sync.down.b32 %r183, %r184, %r190, %r231, %r232;
	// end inline asm
	// begin inline asm
	shfl.sync.down.b32 %r188, %r189, %r190, %r231, %r232;
	// end inline asm
	mov.b64 	%rd123, {%r183, %r188};
	mov.b64 	%fd167, %rd123;
	setp.gt.s32 	%p42, %r182, 30;
	add.f64 	%fd168, %fd346, %fd167;
	selp.f64 	%fd169, %fd346, %fd168, %p42;
	mov.b64 	%rd124, %fd169;
	mov.b64 	{%r194, %r199}, %rd124;
	mov.b32 	%r200, 2;
	// begin inline asm
	shfl.sync.down.b32 %r193, %r194, %r200, %r231, %r232;
	// end inline asm
	// begin inline asm
	shfl.sync.down.b32 %r198, %r199, %r200, %r231, %r232;
	// end inline asm
	mov.b64 	%rd125, {%r193, %r198};
	mov.b64 	%fd170, %rd125;
	setp.gt.s32 	%p43, %r182, 29;
	add.f64 	%fd171, %fd169, %fd170;
	selp.f64 	%fd172, %fd169, %fd171, %p43;
	mov.b64 	%rd126, %fd172;
	mov.b64 	{%r204, %r209}, %rd126;
	mov.b32 	%r210, 4;
	// begin inline asm
	shfl.sync.down.b32 %r203, %r204, %r210, %r231, %r232;
	// end inline asm
	// begin inline asm
	shfl.sync.down.b32 %r208, %r209, %r210, %r231, %r232;
	// end inline asm
	mov.b64 	%rd127, {%r203, %r208};
	mov.b64 	%fd173, %rd127;
	setp.gt.s32 	%p44, %r182, 27;
	add.f64 	%fd174, %fd172, %fd173;
	selp.f64 	%fd175, %fd172, %fd174, %p44;
	mov.b64 	%rd128, %fd175;
	mov.b64 	{%r214, %r219}, %rd128;
	mov.b32 	%r220, 8;
	// begin inline asm
	shfl.sync.down.b32 %r213, %r214, %r220, %r231, %r232;
	// end inline asm
	// begin inline asm
	shfl.sync.down.b32 %r218, %r219, %r220, %r231, %r232;
	// end inline asm
	mov.b64 	%rd129, {%r213, %r218};
	mov.b64 	%fd176, %rd129;
	setp.gt.s32 	%p45, %r182, 23;
	add.f64 	%fd177, %fd175, %fd176;
	selp.f64 	%fd178, %fd175, %fd177, %p45;
	mov.b64 	%rd130, %fd178;
	mov.b64 	{%r224, %r229}, %rd130;
	mov.b32 	%r230, 16;
	// begin inline asm
	shfl.sync.down.b32 %r223, %r224, %r230, %r231, %r232;
	// end inline asm
	// begin inline asm
	shfl.sync.down.b32 %r228, %r229, %r230, %r231, %r232;
	// end inline asm
	mov.b64 	%rd131, {%r223, %r228};
	mov.b64 	%fd179, %rd131;
	setp.gt.s32 	%p46, %r182, 15;
	add.f64 	%fd38, %fd178, %fd179;
	selp.f64 	%fd354, %fd178, %fd38, %p46;
	setp.ne.s32 	%p47, %r182, 0;
	@%p47 bra 	$L__BB1_50;
	shr.u32 	%r233, %r26, 2;
	and.b32  	%r234, %r233, 248;
	mov.u32 	%r235, _ZZN3cub18CUB_300001_SM_10006detail6reduce28DeviceReduceSingleTileKernelINS2_10policy_hubIdy5SumOpE10Policy1000EPdS8_yS5_ddN4cuda3std3__410__identityEEEvT0_T1_T2_T3_T4_T6_E12temp_storage;
	add.s32 	%r236, %r235, %r234;
	st.shared.f64 	[%r236+8], %fd38;
$L__BB1_50:
	bar.sync 	0;
	setp.ne.s32 	%p48, %r26, 0;
	@%p48 bra 	$L__BB1_72;
	ld.shared.f64 	%fd180, [_ZZN3cub18CUB_300001_SM_10006detail6reduce28DeviceReduceSingleTileKernelINS2_10policy_hubIdy5SumOpE10Policy1000EPdS8_yS5_ddN4cuda3std3__410__identityEEEvT0_T1_T2_T3_T4_T6_E12temp_storage+16];
	add.f64 	%fd181, %fd354, %fd180;
	ld.shared.f64 	%fd182, [_ZZN3cub18CUB_300001_SM_10006detail6reduce28DeviceReduceSingleTileKernelINS2_10policy_hubIdy5SumOpE10Policy1000EPdS8_yS5_ddN4cuda3std3__410__identityEEEvT0_T1_T2_T3_T4_T6_E12temp_storage+24];
	add.f64 	%fd183, %fd181, %fd182;
	ld.shared.f64 	%fd184, [_ZZN3cub18CUB_300001_SM_10006detail6reduce28DeviceReduceSingleTileKernelINS2_10policy_hubIdy5SumOpE10Policy1000EPdS8_yS5_ddN4cuda3std3__410__identityEEEvT0_T1_T2_T3_T4_T6_E12temp_storage+32];
	add.f64 	%fd185, %fd183, %fd184;
	ld.shared.f64 	%fd186, [_ZZN3cub18CUB_300001_SM_10006detail6reduce28DeviceReduceSingleTileKernelINS2_10policy_hubIdy5SumOpE10Policy1000EPdS8_yS5_ddN4cuda3std3__410__identityEEEvT0_T1_T2_T3_T4_T6_E12temp_storage+40];
	add.f64 	%fd187, %fd185, %fd186;
	ld.shared.f64 	%fd188, [_ZZN3cub18CUB_300001_SM_10006detail6reduce28DeviceReduceSingleTileKernelINS2_10policy_hubIdy5SumOpE10Policy1000EPdS8_yS5_ddN4cuda3std3__410__identityEEEvT0_T1_T2_T3_T4_T6_E12temp_storage+48];
	add.f64 	%fd189, %fd187, %fd188;
	ld.shared.f64 	%fd190, [_ZZN3cub18CUB_300001_SM_10006detail6reduce28DeviceReduceSingleTileKernelINS2_10policy_hubIdy5SumOpE10Policy1000EPdS8_yS5_ddN4cuda3std3__410__identityEEEvT0_T1_T2_T3_T4_T6_E12temp_storage+56];
	add.f64 	%fd191, %fd189, %fd190;
	ld.shared.f64 	%fd192, [_ZZN3cub18CUB_300001_SM_10006detail6reduce28DeviceReduceSingleTileKernelINS2_10policy_hubIdy5SumOpE10Policy1000EPdS8_yS5_ddN4cuda3std3__410__identityEEEvT0_T1_T2_T3_T4_T6_E12temp_storage+64];
	add.f64 	%fd354, %fd191, %fd192;
	bra.uni 	$L__BB1_72;
$L__BB1_52:
	// begin inline asm
	mov.u32 %r119, %laneid;
	// end inline asm
	and.b32  	%r170, %r26, 992;
	add.s32 	%r171, %r170, 32;
	setp.gt.u32 	%p27, %r171, %r25;
	not.b32 	%r172, %r170;
	add.s32 	%r173, %r25, %r172;
	selp.b32 	%r168, %r173, 31, %p27;
	mov.b64 	%rd112, %fd346;
	mov.b64 	{%r121, %r126}, %rd112;
	mov.b32 	%r127, 1;
	mov.b32 	%r169, -1;
	// begin inline asm
	shfl.sync.down.b32 %r120, %r121, %r127, %r168, %r169;
	// end inline asm
	// begin inline asm
	shfl.sync.down.b32 %r125, %r126, %r127, %r168, %r169;
	// end inline asm
	mov.b64 	%rd113, {%r120, %r125};
	mov.b64 	%fd133, %rd113;
	setp.lt.s32 	%p28, %r119, %r168;
	add.f64 	%fd134, %fd346, %fd133;
	selp.f64 	%fd135, %fd134, %fd346, %p28;
	mov.b64 	%rd114, %fd135;
	mov.b64 	{%r131, %r136}, %rd114;
	mov.b32 	%r137, 2;
	// begin inline asm
	shfl.sync.down.b32 %r130, %r131, %r137, %r168, %r169;
	// end inline asm
	// begin inline asm
	shfl.sync.down.b32 %r135, %r136, %r137, %r168, %r169;
	// end inline asm
	mov.b64 	%rd115, {%r130, %r135};
	mov.b64 	%fd136, %rd115;
	add.s32 	%r174, %r119, 2;
	setp.gt.s32 	%p29, %r174, %r168;
	add.f64 	%fd137, %fd135, %fd136;
	selp.f64 	%fd138, %fd135, %fd137, %p29;
	mov.b64 	%rd116, %fd138;
	mov.b64 	{%r141, %r146}, %rd116;
	mov.b32 	%r147, 4;
	// begin inline asm
	shfl.sync.down.b32 %r140, %r141, %r147, %r168, %r169;
	// end inline asm
	// begin inline asm
	shfl.sync.down.b32 %r145, %r146, %r147, %r168, %r169;
	// end inline asm
	mov.b64 	%rd117, {%r140, %r145};
	mov.b64 	%fd139, %rd117;
	add.s32 	%r175, %r119, 4;
	setp.gt.s32 	%p30, %r175, %r168;
	add.f64 	%fd140, %fd138, %fd139;
	selp.f64 	%fd141, %fd138, %fd140, %p30;
	mov.b64 	%rd118, %fd141;
	mov.b64 	{%r151, %r156}, %rd118;
	mov.b32 	%r157, 8;
	// begin inline asm
	shfl.sync.down.b32 %r150, %r151, %r157, %r168, %r169;
	// end inline asm
	// begin inline asm
	shfl.sync.down.b32 %r155, %r156, %r157, %r168, %r169;
	// end inline asm
	mov.b64 	%rd119, {%r150, %r155};
	mov.b64 	%fd142, %rd119;
	add.s32 	%r176, %r119, 8;
	setp.gt.s32 	%p31, %r176, %r168;
	add.f64 	%fd143, %fd141, %fd142;
	selp.f64 	%fd144, %fd141, %fd143, %p31;
	mov.b64 	%rd120, %fd144;
	mov.b64 	{%r161, %r166}, %rd120;
	mov.b32 	%r167, 16;
	// begin inline asm
	shfl.sync.down.b32 %r160, %r161, %r167, %r168, %r169;
	// end inline asm
	// begin inline asm
	shfl.sync.down.b32 %r165, %r166, %r167, %r168, %r169;
	// end inline asm
	mov.b64 	%rd121, {%r160, %r165};
	mov.b64 	%fd145, %rd121;
	add.s32 	%r177, %r119, 16;
	setp.gt.s32 	%p32, %r177, %r168;
	add.f64 	%fd146, %fd144, %fd145;
	selp.f64 	%fd354, %fd144, %fd146, %p32;
	setp.ne.s32 	%p33, %r119, 0;
	@%p33 bra 	$L__BB1_54;
	shr.u32 	%r178, %r26, 2;
	and.b32  	%r179, %r178, 248;
	mov.u32 	%r180, _ZZN3cub18CUB_300001_SM_10006detail6reduce28DeviceReduceSingleTileKernelINS2_10policy_hubIdy5SumOpE10Policy1000EPdS8_yS5_ddN4cuda3std3__410__identityEEEvT0_T1_T2_T3_T4_T6_E12temp_storage;
	add.s32 	%r181, %r180, %r179;
	st.shared.f64 	[%r181+8], %fd354;
$L__BB1_54:
	bar.sync 	0;
	setp.ne.s32 	%p34, %r26, 0;
	@%p34 bra 	$L__BB1_72;
	setp.gt.u64 	%p35, %rd32, 32;
	ld.shared.f64 	%fd147, [_ZZN3cub18CUB_300001_SM_10006detail6reduce28DeviceReduceSingleTileKernelINS2_10policy_hubIdy5SumOpE10Policy1000EPdS8_yS5_ddN4cuda3std3__410__identityEEEvT0_T1_T2_T3_T4_T6_E12temp_storage+16];
	add.f64 	%fd148, %fd354, %fd147;
	selp.f64 	%fd149, %fd148, %fd354, %p35;
	setp.gt.u64 	%p36, %rd32, 64;
	ld.shared.f64 	%fd150, [_ZZN3cub18CUB_300001_SM_10006detail6reduce28DeviceReduceSingleTileKernelINS2_10policy_hubIdy5SumOpE10Policy1000EPdS8_yS5_ddN4cuda3std3__410__identityEEEvT0_T1_T2_T3_T4_T6_E12temp_storage+24];
	add.f64 	%fd151, %fd150, %fd149;
	selp.f64 	%fd152, %fd151, %fd149, %p36;
	setp.gt.u64 	%p37, %rd32, 96;
	ld.shared.f64 	%fd153, [_ZZN3cub18CUB_300001_SM_10006detail6reduce28DeviceReduceSingleTileKernelINS2_10policy_hubIdy5SumOpE10Policy1000EPdS8_yS5_ddN4cuda3std3__410__identityEEEvT0_T1_T2_T3_T4_T6_E12temp_storage+32];
	add.f64 	%fd154, %fd153, %fd152;
	selp.f64 	%fd155, %fd154, %fd152, %p37;
	setp.gt.u64 	%p38, %rd32, 128;
	ld.shared.f64 	%fd156, [_ZZN3cub18CUB_300001_SM_10006detail6reduce28DeviceReduceSingleTileKernelINS2_10policy_hubIdy5SumOpE10Policy1000EPdS8_yS5_ddN4cuda3std3__410__identityEEEvT0_T1_T2_T3_T4_T6_E12temp_storage+40];
	add.f64 	%fd157, %fd156, %fd155;
	selp.f64 	%fd158, %fd157, %fd155, %p38;
	setp.gt.u64 	%p39, %rd32, 160;
	ld.shared.f64 	%fd159, [_ZZN3cub18CUB_300001_SM_10006detail6reduce28DeviceReduceSingleTileKernelINS2_10policy_hubIdy5SumOpE10Policy1000EPdS8_yS5_ddN4cuda3std3__410__identityEEEvT0_T1_T2_T3_T4_T6_E12temp_storage+48];
	add.f64 	%fd160, %fd159, %fd158;
	selp.f64 	%fd161, %fd160, %fd158, %p39;
	setp.gt.u64 	%p40, %rd32, 192;
	ld.shared.f64 	%fd162, [_ZZN3cub18CUB_300001_SM_10006detail6reduce28DeviceReduceSingleTileKernelINS2_10policy_hubIdy5SumOpE10Policy1000EPdS8_yS5_ddN4cuda3std3__410__identityEEEvT0_T1_T2_T3_T4_T6_E12temp_storage+56];
	add.f64 	%fd163, %fd162, %fd161;
	selp.f64 	%fd164, %fd163, %fd161, %p40;
	setp.gt.u64 	%p41, %rd32, 224;
	ld.shared.f64 	%fd165, [_ZZN3cub18CUB_300001_SM_10006detail6reduce28DeviceReduceSingleTileKernelINS2_10policy_hubIdy5SumOpE10Policy1000EPdS8_yS5_ddN4cuda3std3__410__identityEEEvT0_T1_T2_T3_T4_T6_E12temp_storage+64];
	add.f64 	%fd166, %fd165, %fd164;
	selp.f64 	%fd354, %fd166, %fd164, %p41;
	bra.uni 	$L__BB1_72;
$L__BB1_56:
	mov.u32 	%r38, %tid.x;
	cvt.u64.u32 	%rd19, %r38;
	mul.wide.u32 	%rd52, %r38, 8;
	add.s64 	%rd36, %rd31, %rd52;
	// begin inline asm
	ld.global.nc.u64 %rd35, [%rd36];
	// end inline asm
	mov.b64 	%fd59, %rd35;
	add.s64 	%rd38, %rd36, 2048;
	// begin inline asm
	ld.global.nc.u64 %rd37, [%rd38];
	// end inline asm
	mov.b64 	%fd60, %rd37;
	add.s64 	%rd40, %rd36, 4096;
	// begin inline asm
	ld.global.nc.u64 %rd39, [%rd40];
	// end inline asm
	mov.b64 	%fd61, %rd39;
	add.s64 	%rd42, %rd36, 6144;
	// begin inline asm
	ld.global.nc.u64 %rd41, [%rd42];
	// end inline asm
	mov.b64 	%fd62, %rd41;
	add.s64 	%rd44, %rd36, 8192;
	// begin inline asm
	ld.global.nc.u64 %rd43, [%rd44];
	// end inline asm
	mov.b64 	%fd63, %rd43;
	add.s64 	%rd46, %rd36, 10240;
	// begin inline asm
	ld.global.nc.u64 %rd45, [%rd46];
	// end inline asm
	mov.b64 	%fd64, %rd45;
	add.s64 	%rd48, %rd36, 12288;
	// begin inline asm
	ld.global.nc.u64 %rd47, [%rd48];
	// end inline asm
	mov.b64 	%fd65, %rd47;
	add.s64 	%rd50, %rd36, 14336;
	// begin inline asm
	ld.global.nc.u64 %rd49, [%rd50];
	// end inline asm
	mov.b64 	%fd66, %rd49;
	add.f64 	%fd67, %fd59, %fd60;
	add.f64 	%fd68, %fd67, %fd61;
	add.f64 	%fd69, %fd68, %fd62;
	add.f64 	%fd70, %fd69, %fd63;
	add.f64 	%fd71, %fd70, %fd64;
	add.f64 	%fd72, %fd71, %fd65;
	add.f64 	%fd353, %fd72, %fd66;
	add.s64 	%rd21, %rd32, -2048;
	setp.lt.u64 	%p4, %rd21, 2048;
	mov.b64 	%rd229, 2048;
	@%p4 bra 	$L__BB1_60;
	mov.b64 	%rd229, 2048;
$L__BB1_58:
	shl.b64 	%rd70, %rd229, 3;
	add.s64 	%rd55, %rd36, %rd70;
	// begin inline asm
	ld.global.nc.u64 %rd54, [%rd55];
	// end inline asm
	mov.b64 	%fd73, %rd54;
	add.s64 	%rd57, %rd55, 2048;
	// begin inline asm
	ld.global.nc.u64 %rd56, [%rd57];
	// end inline asm
	mov.b64 	%fd74, %rd56;
	add.s64 	%rd59, %rd55, 4096;
	// begin inline asm
	ld.global.nc.u64 %rd58, [%rd59];
	// end inline asm
	mov.b64 	%fd75, %rd58;
	add.s64 	%rd61, %rd55, 6144;
	// begin inline asm
	ld.global.nc.u64 %rd60, [%rd61];
	// end inline asm
	mov.b64 	%fd76, %rd60;
	add.s64 	%rd63, %rd55, 8192;
	// begin inline asm
	ld.global.nc.u64 %rd62, [%rd63];
	// end inline asm
	mov.b64 	%fd77, %rd62;
	add.s64 	%rd65, %rd55, 10240;
	// begin inline asm
	ld.global.nc.u64 %rd64, [%rd65];
	// end inline asm
	mov.b64 	%fd78, %rd64;
	add.s64 	%rd67, %rd55, 12288;
	// begin inline asm
	ld.global.nc.u64 %rd66, [%rd67];
	// end inline asm
	mov.b64 	%fd79, %rd66;
	add.s64 	%rd69, %rd55, 14336;
	// begin inline asm
	ld.global.nc.u64 %rd68, [%rd69];
	// end inline asm
	mov.b64 	%fd80, %rd68;
	add.f64 	%fd81, %fd353, %fd73;
	add.f64 	%fd82, %fd81, %fd74;
	add.f64 	%fd83, %fd82, %fd75;
	add.f64 	%fd84, %fd83, %fd76;
	add.f64 	%fd85, %fd84, %fd77;
	add.f64 	%fd86, %fd85, %fd78;
	add.f64 	%fd87, %fd86, %fd79;
	add.f64 	%fd353, %fd87, %fd80;
	sub.s64 	%rd71, %rd32, %rd229;
	setp.lt.u64 	%p5, %rd71, 2048;
	@%p5 bra 	$L__BB1_68;
	add.s64 	%rd229, %rd229, 2048;
	setp.le.u64 	%p6, %rd229, %rd21;
	@%p6 bra 	$L__BB1_58;
$L__BB1_60:
	setp.le.u64 	%p7, %rd32, %rd229;
	@%p7 bra 	$L__BB1_68;
	cvt.u32.u64 	%r49, %rd229;
	cvt.u32.u64 	%r50, %rd32;
	sub.s32 	%r39, %r50, %r49;
	setp.ge.s32 	%p8, %r38, %r39;
	@%p8 bra 	$L__BB1_68;
	not.b32 	%r52, %r38;
	add.s32 	%r53, %r52, %r50;
	sub.s32 	%r40, %r53, %r49;
	and.b32  	%r55, %r40, 768;
	setp.eq.s32 	%p9, %r55, 768;
	mov.u32 	%r444, %r38;
	@%p9 bra 	$L__BB1_65;
	add.s64 	%rd72, %rd229, %rd19;
	shl.b64 	%rd73, %rd72, 3;
	add.s64 	%rd230, %rd31, %rd73;
	shr.u32 	%r56, %r40, 8;
	add.s32 	%r57, %r56, 1;
	and.b32  	%r58, %r57, 3;
	neg.s32 	%r442, %r58;
	mov.u32 	%r444, %r38;
$L__BB1_64:
	.pragma "nounroll";
	// begin inline asm
	ld.global.nc.u64 %rd74, [%rd230];
	// end inline asm
	mov.b64 	%fd89, %rd74;
	add.f64 	%fd353, %fd353, %fd89;
	add.s32 	%r444, %r444, 256;
	add.s64 	%rd230, %rd230, 2048;
	add.s32 	%r442, %r442, 1;
	setp.ne.s32 	%p10, %r442, 0;
	@%p10 bra 	$L__BB1_64;
$L__BB1_65:
	setp.lt.u32 	%p11, %r40, 768;
	@%p11 bra 	$L__BB1_68;
	cvt.u64.u32 	%rd76, %r444;
	add.s64 	%rd77, %rd229, %rd76;
	shl.b64 	%rd78, %rd77, 3;
	add.s64 	%rd231, %rd31, %rd78;
$L__BB1_67:
	// begin inline asm
	ld.global.nc.u64 %rd79, [%rd231];
	// end inline asm
	mov.b64 	%fd90, %rd79;
	add.f64 	%fd91, %fd353, %fd90;
	add.s64 	%rd82, %rd231, 2048;
	// begin inline asm
	ld.global.nc.u64 %rd81, [%rd82];
	// end inline asm
	mov.b64 	%fd92, %rd81;
	add.f64 	%fd93, %fd91, %fd92;
	add.s64 	%rd84, %rd231, 4096;
	// begin inline asm
	ld.global.nc.u64 %rd83, [%rd84];
	// end inline asm
	mov.b64 	%fd94, %rd83;
	add.f64 	%fd95, %fd93, %fd94;
	add.s64 	%rd86, %rd231, 6144;
	// begin inline asm
	ld.global.nc.u64 %rd85, [%rd86];
	// end inline asm
	mov.b64 	%fd96, %rd85;
	add.f64 	%fd353, %fd95, %fd96;
	add.s32 	%r444, %r444, 1024;
	add.s64 	%rd231, %rd231, 8192;
	setp.lt.s32 	%p12, %r444, %r39;
	@%p12 bra 	$L__BB1_67;
$L__BB1_68:
	// begin inline asm
	mov.u32 %r59, %laneid;
	// end inline asm
	mov.b64 	%rd87, %fd353;
	mov.b64 	{%r61, %r66}, %rd87;
	mov.b32 	%r67, 1;
	mov.b32 	%r108, 31;
	mov.b32 	%r109, -1;
	// begin inline asm
	shfl.sync.down.b32 %r60, %r61, %r67, %r108, %r109;
	// end inline asm
	// begin inline asm
	shfl.sync.down.b32 %r65, %r66, %r67, %r108, %r109;
	// end inline asm
	mov.b64 	%rd88, {%r60, %r65};
	mov.b64 	%fd97, %rd88;
	setp.gt.s32 	%p13, %r59, 30;
	add.f64 	%fd98, %fd353, %fd97;
	selp.f64 	%fd99, %fd353, %fd98, %p13;
	mov.b64 	%rd89, %fd99;
	mov.b64 	{%r71, %r76}, %rd89;
	mov.b32 	%r77, 2;
	// begin inline asm
	shfl.sync.down.b32 %r70, %r71, %r77, %r108, %r109;
	// end inline asm
	// begin inline asm
	shfl.sync.down.b32 %r75, %r76, %r77, %r108, %r109;
	// end inline asm
	mov.b64 	%rd90, {%r70, %r75};
	mov.b64 	%fd100, %rd90;
	setp.gt.s32 	%p14, %r59, 29;
	add.f64 	%fd101, %fd99, %fd100;
	selp.f64 	%fd102, %fd99, %fd101, %p14;
	mov.b64 	%rd91, %fd102;
	mov.b64 	{%r81, %r86}, %rd91;
	mov.b32 	%r87, 4;
	// begin inline asm
	shfl.sync.down.b32 %r80, %r81, %r87, %r108, %r109;
	// end inline asm
	// begin inline asm
	shfl.sync.down.b32 %r85, %r86, %r87, %r108, %r109;
	// end inline asm
	mov.b64 	%rd92, {%r80, %r85};
	mov.b64 	%fd103, %rd92;
	setp.gt.s32 	%p15, %r59, 27;
	add.f64 	%fd104, %fd102, %fd103;
	selp.f64 	%fd105, %fd102, %fd104, %p15;
	mov.b64 	%rd93, %fd105;
	mov.b64 	{%r91, %r96}, %rd93;
	mov.b32 	%r97, 8;
	// begin inline asm
	shfl.sync.down.b32 %r90, %r91, %r97, %r108, %r109;
	// end inline asm
	// begin inline asm
	shfl.sync.down.b32 %r95, %r96, %r97, %r108, %r109;
	// end inline asm
	mov.b64 	%rd94, {%r90, %r95};
	mov.b64 	%fd106, %rd94;
	setp.gt.s32 	%p16, %r59, 23;
	add.f64 	%fd107, %fd105, %fd106;
	selp.f64 	%fd108, %fd105, %fd107, %p16;
	mov.b64 	%rd95, %fd108;
	mov.b64 	{%r101, %r106}, %rd95;
	mov.b32 	%r107, 16;
	// begin inline asm
	shfl.sync.down.b32 %r100, %r101, %r107, %r108, %r109;
	// end inline asm
	// begin inline asm
	shfl.sync.down.b32 %r105, %r106, %r107, %r108, %r109;
	// end inline asm
	mov.b64 	%rd96, {%r100, %r105};
	mov.b64 	%fd109, %rd96;
	setp.gt.s32 	%p17, %r59, 15;
	add.f64 	%fd54, %fd108, %fd109;
	selp.f64 	%fd354, %fd108, %fd54, %p17;
	setp.ne.s32 	%p18, %r59, 0;
	@%p18 bra 	$L__BB1_70;
	shr.u32 	%r110, %r38, 2;
	and.b32  	%r111, %r110, 248;
	mov.u32 	%r112, _ZZN3cub18CUB_300001_SM_10006detail6reduce28DeviceReduceSingleTileKernelINS2_10policy_hubIdy5SumOpE10Policy1000EPdS8_yS5_ddN4cuda3std3__410__identityEEEvT0_T1_T2_T3_T4_T6_E12temp_storage;
	add.s32 	%r113, %r112, %r111;
	st.shared.f64 	[%r113+8], %fd54;
$L__BB1_70:
	bar.sync 	0;
	setp.ne.s32 	%p19, %r38, 0;
	@%p19 bra 	$L__BB1_72;
	ld.shared.f64 	%fd110, [_ZZN3cub18CUB_300001_SM_10006detail6reduce28DeviceReduceSingleTileKernelINS2_10policy_hubIdy5SumOpE10Policy1000EPdS8_yS5_ddN4cuda3std3__410__identityEEEvT0_T1_T2_T3_T4_T6_E12temp_storage+16];
	add.f64 	%fd111, %fd354, %fd110;
	ld.shared.f64 	%fd112, [_ZZN3cub18CUB_300001_SM_10006detail6reduce28DeviceReduceSingleTileKernelINS2_10policy_hubIdy5SumOpE10Policy1000EPdS8_yS5_ddN4cuda3std3__410__identityEEEvT0_T1_T2_T3_T4_T6_E12temp_storage+24];
	add.f64 	%fd113, %fd111, %fd112;
	ld.shared.f64 	%fd114, [_ZZN3cub18CUB_300001_SM_10006detail6reduce28DeviceReduceSingleTileKernelINS2_10policy_hubIdy5SumOpE10Policy1000EPdS8_yS5_ddN4cuda3std3__410__identityEEEvT0_T1_T2_T3_T4_T6_E12temp_storage+32];
	add.f64 	%fd115, %fd113, %fd114;
	ld.shared.f64 	%fd116, [_ZZN3cub18CUB_300001_SM_10006detail6reduce28DeviceReduceSingleTileKernelINS2_10policy_hubIdy5SumOpE10Policy1000EPdS8_yS5_ddN4cuda3std3__410__identityEEEvT0_T1_T2_T3_T4_T6_E12temp_storage+40];
	add.f64 	%fd117, %fd115, %fd116;
	ld.shared.f64 	%fd118, [_ZZN3cub18CUB_300001_SM_10006detail6reduce28DeviceReduceSingleTileKernelINS2_10policy_hubIdy5SumOpE10Policy1000EPdS8_yS5_ddN4cuda3std3__410__identityEEEvT0_T1_T2_T3_T4_T6_E12temp_storage+48];
	add.f64 	%fd119, %fd117, %fd118;
	ld.shared.f64 	%fd120, [_ZZN3cub18CUB_300001_SM_10006detail6reduce28DeviceReduceSingleTileKernelINS2_10policy_hubIdy5SumOpE10Policy1000EPdS8_yS5_ddN4cuda3std3__410__identityEEEvT0_T1_T2_T3_T4_T6_E12temp_storage+56];
	add.f64 	%fd121, %fd119, %fd120;
	ld.shared.f64 	%fd122, [_ZZN3cub18CUB_300001_SM_10006detail6reduce28DeviceReduceSingleTileKernelINS2_10policy_hubIdy5SumOpE10Policy1000EPdS8_yS5_ddN4cuda3std3__410__identityEEEvT0_T1_T2_T3_T4_T6_E12temp_storage+64];
	add.f64 	%fd354, %fd121, %fd122;
$L__BB1_72:
	mov.u32 	%r426, %tid.x;
	setp.ne.s32 	%p95, %r426, 0;
	@%p95 bra 	$L__BB1_74;
	add.f64 	%fd327, %fd58, %fd354;
	st.global.f64 	[%rd1], %fd327;
$L__BB1_74:
	ret;

}
	// .globl	_ZN3cub18CUB_300001_SM_10006detail6reduce18DeviceReduceKernelINS2_10policy_hubIdy5SumOpE10Policy1000EPdyS5_dN4cuda3std3__410__identityEEEvT0_PT3_T1_NS0_13GridEvenShareISG_EET2_T4_
.visible .entry _ZN3cub18CUB_300001_SM_10006detail6reduce18DeviceReduceKernelINS2_10policy_hubIdy5SumOpE10Policy1000EPdyS5_dN4cuda3std3__410__identityEEEvT0_PT3_T1_NS0_13GridEvenShareISG_EET2_T4_(
	.param .u64 .ptr .align 1 _ZN3cub18CUB_300001_SM_10006detail6reduce18DeviceReduceKernelINS2_10policy_hubIdy5SumOpE10Policy1000EPdyS5_dN4cuda3std3__410__identityEEEvT0_PT3_T1_NS0_13GridEvenShareISG_EET2_T4__param_0,
	.param .u64 .ptr .align 1 _ZN3cub18CUB_300001_SM_10006detail6reduce18DeviceReduceKernelINS2_10policy_hubIdy5SumOpE10Policy1000EPdyS5_dN4cuda3std3__410__identityEEEvT0_PT3_T1_NS0_13GridEvenShareISG_EET2_T4__param_1,
	.param .u64 _ZN3cub18CUB_300001_SM_10006detail6reduce18DeviceReduceKernelINS2_10policy_hubIdy5SumOpE10Policy1000EPdyS5_dN4cuda3std3__410__identityEEEvT0_PT3_T1_NS0_13GridEvenShareISG_EET2_T4__param_2,
	.param .align 8 .b8 _ZN3cub18CUB_300001_SM_10006detail6reduce18DeviceReduceKernelINS2_10policy_hubIdy5SumOpE10Policy1000EPdyS5_dN4cuda3std3__410__identityEEEvT0_PT3_T1_NS0_13GridEvenShareISG_EET2_T4__param_3[72],
	.param .align 1 .b8 _ZN3cub18CUB_300001_SM_10006detail6reduce18DeviceReduceKernelINS2_10policy_hubIdy5SumOpE10Policy1000EPdyS5_dN4cuda3std3__410__identityEEEvT0_PT3_T1_NS0_13GridEvenShareISG_EET2_T4__param_4[1],
	.param .align 1 .b8 _ZN3cub18CUB_300001_SM_10006detail6reduce18DeviceReduceKernelINS2_10policy_hubIdy5SumOpE10Policy1000EPdyS5_dN4cuda3std3__410__identityEEEvT0_PT3_T1_NS0_13GridEvenShareISG_EET2_T4__param_5[1]
)
.maxntid 256
{
	.reg .pred 	%p<95>;
	.reg .b32 	%r<484>;
	.reg .b64 	%rd<256>;
	.reg .b64 	%fd<349>;
	// demoted variable
	.shared .align 8 .b8 _ZZN3cub18CUB_300001_SM_10006detail6reduce18DeviceReduceKernelINS2_10policy_hubIdy5SumOpE10Policy1000EPdyS5_dN4cuda3std3__410__identityEEEvT0_PT3_T1_NS0_13GridEvenShareISG_EET2_T4_E12temp_storage[80];
	ld.param.u64 	%rd1, [_ZN3cub18CUB_300001_SM_10006detail6reduce18DeviceReduceKernelINS2_10policy_hubIdy5SumOpE10Policy1000EPdyS5_dN4cuda3std3__410__identityEEEvT0_PT3_T1_NS0_13GridEvenShareISG_EET2_T4__param_3+32];
	ld.param.u64 	%rd39, [_ZN3cub18CUB_300001_SM_10006detail6reduce18DeviceReduceKernelINS2_10policy_hubIdy5SumOpE10Policy1000EPdyS5_dN4cuda3std3__410__identityEEEvT0_PT3_T1_NS0_13GridEvenShareISG_EET2_T4__param_0];
	ld.param.u32 	%r1, [_ZN3cub18CUB_300001_SM_10006detail6reduce18DeviceReduceKernelINS2_10policy_hubIdy5SumOpE10Policy1000EPdyS5_dN4cuda3std3__410__identityEEEvT0_PT3_T1_NS0_13GridEvenShareISG_EET2_T4__param_3+40];
	mov.u32 	%r2, %ctaid.x;
	shl.b32 	%r59, %r1, 11;
	cvt.s64.s32 	%rd2, %r59;
	shl.b32 	%r60, %r2, 11;
	cvt.u64.u32 	%rd3, %r60;
	and.b64  	%rd41, %rd39, 31;
	setp.ne.s64 	%p1, %rd41, 0;
	@%p1 bra 	$L__BB2_35;
	sub.s64 	%rd4, %rd1, %rd3;
	setp.gt.u64 	%p48, %rd4, 2047;
	@%p48 bra 	$L__BB2_19;
	cvt.u32.u64 	%r335, %rd3;
	cvt.u32.u64 	%r3, %rd1;
	sub.s32 	%r4, %r3, %r335;
	mov.u32 	%r5, %tid.x;
	setp.ge.s32 	%p65, %r5, %r4;
	mov.f64 	%fd329, 0d0000000000000000;
	mov.u32 	%r467, %r5;
	@%p65 bra 	$L__BB2_4;
	add.s32 	%r337, %r335, %r5;
	mul.wide.u32 	%rd203, %r337, 8;
	add.s64 	%rd202, %rd39, %rd203;
	// begin inline asm
	ld.global.nc.u64 %rd201, [%rd202];
	// end inline asm
	mov.b64 	%fd329, %rd201;
	add.s32 	%r467, %r5, 256;
$L__BB2_4:
	setp.ge.s32 	%p66, %r467, %r4;
	@%p66 bra 	$L__BB2_10;
	not.b32 	%r338, %r467;
	add.s32 	%r8, %r338, %r3;
	and.b32  	%r339, %r8, 768;
	setp.eq.s32 	%p67, %r339, 768;
	@%p67 bra 	$L__BB2_8;
	cvt.u64.u32 	%rd204, %r467;
	add.s64 	%rd205, %rd204, %rd3;
	shl.b64 	%rd206, %rd205, 3;
	add.s64 	%rd244, %rd39, %rd206;
	shr.u32 	%r340, %r8, 8;
	add.s32 	%r341, %r340, 1;
	and.b32  	%r342, %r341, 3;
	neg.s32 	%r465, %r342;
$L__BB2_7:
	.pragma "nounroll";
	// begin inline asm
	ld.global.nc.u64 %rd207, [%rd244];
	// end inline asm
	mov.b64 	%fd256, %rd207;
	add.f64 	%fd329, %fd329, %fd256;
	add.s32 	%r467, %r467, 256;
	add.s64 	%rd244, %rd244, 2048;
	add.s32 	%r465, %r465, 1;
	setp.ne.s32 	%p68, %r465, 0;
	@%p68 bra 	$L__BB2_7;
$L__BB2_8:
	sub.s32 	%r344, %r8, %r335;
	setp.lt.u32 	%p69, %r344, 768;
	@%p69 bra 	$L__BB2_10;
$L__BB2_9:
	cvt.s64.s32 	%rd217, %r467;
	add.s64 	%rd218, %rd3, %rd217;
	shl.b64 	%rd219, %rd218, 3;
	add.s64 	%rd210, %rd39, %rd219;
	// begin inline asm
	ld.global.nc.u64 %rd209, [%rd210];
	// end inline asm
	mov.b64 	%fd257, %rd209;
	add.f64 	%fd258, %fd329, %fd257;
	add.s64 	%rd212, %rd210, 2048;
	// begin inline asm
	ld.global.nc.u64 %rd211, [%rd212];
	// end inline asm
	mov.b64 	%fd259, %rd211;
	add.f64 	%fd260, %fd258, %fd259;
	add.s64 	%rd214, %rd210, 4096;
	// begin inline asm
	ld.global.nc.u64 %rd213, [%rd214];
	// end inline asm
	mov.b64 	%fd261, %rd213;
	add.f64 	%fd262, %fd260, %fd261;
	add.s64 	%rd216, %rd210, 6144;
	// begin inline asm
	ld.global.nc.u64 %rd215, [%rd216];
	// end inline asm
	mov.b64 	%fd263, %rd215;
	add.f64 	%fd329, %fd262, %fd263;
	add.s32 	%r467, %r467, 1024;
	setp.lt.s32 	%p70, %r467, %r4;
	@%p70 bra 	$L__BB2_9;
$L__BB2_10:
	setp.lt.s32 	%p71, %r4, 256;
	@%p71 bra 	$L__BB2_15;
	// begin inline asm
	mov.u32 %r408, %laneid;
	// end inline asm
	mov.b64 	%rd230, %fd329;
	mov.b64 	{%r410, %r415}, %rd230;
	mov.b32 	%r416, 1;
	mov.b32 	%r457, 31;
	mov.b32 	%r458, -1;
	// begin inline asm
	shfl.sync.down.b32 %r409, %r410, %r416, %r457, %r458;
	// end inline asm
	// begin inline asm
	shfl.sync.down.b32 %r414, %r415, %r416, %r457, %r458;
	// end inline asm
	mov.b64 	%rd231, {%r409, %r414};
	mov.b64 	%fd298, %rd231;
	setp.gt.s32 	%p87, %r408, 30;
	add.f64 	%fd299, %fd329, %fd298;
	selp.f64 	%fd300, %fd329, %fd299, %p87;
	mov.b64 	%rd232, %fd300;
	mov.b64 	{%r420, %r425}, %rd232;
	mov.b32 	%r426, 2;
	// begin inline asm
	shfl.sync.down.b32 %r419, %r420, %r426, %r457, %r458;
	// end inline asm
	// begin inline asm
	shfl.sync.down.b32 %r424, %r425, %r426, %r457, %r458;
	// end inline asm
	mov.b64 	%rd233, {%r419, %r424};
	mov.b64 	%fd301, %rd233;
	setp.gt.s32 	%p88, %r408, 29;
	add.f64 	%fd302, %fd300, %fd301;
	selp.f64 	%fd303, %fd300, %fd302, %p88;
	mov.b64 	%rd234, %fd303;
	mov.b64 	{%r430, %r435}, %rd234;
	mov.b32 	%r436, 4;
	// begin inline asm
	shfl.sync.down.b32 %r429, %r430, %r436, %r457, %r458;
	// end inline asm
	// begin inline asm
	shfl.sync.down.b32 %r434, %r435, %r436, %r457, %r458;
	// end inline asm
	mov.b64 	%rd235, {%r429, %r434};
	mov.b64 	%fd304, %rd235;
	setp.gt.s32 	%p89, %r408, 27;
	add.f64 	%fd305, %fd303, %fd304;
	selp.f64 	%fd306, %fd303, %fd305, %p89;
	mov.b64 	%rd236, %fd306;
	mov.b64 	{%r440, %r445}, %rd236;
	mov.b32 	%r446, 8;
	// begin inline asm
	shfl.sync.down.b32 %r439, %r440, %r446, %r457, %r458;
	// end inline asm
	// begin inline asm
	shfl.sync.down.b32 %r444, %r445, %r446, %r457, %r458;
	// end inline asm
	mov.b64 	%rd237, {%r439, %r444};
	mov.b64 	%fd307, %rd237;
	setp.gt.s32 	%p90, %r408, 23;
	add.f64 	%fd308, %fd306, %fd307;
	selp.f64 	%fd309, %fd306, %fd308, %p90;
	mov.b64 	%rd238, %fd309;
	mov.b64 	{%r450, %r455}, %rd238;
	mov.b32 	%r456, 16;
	// begin inline asm
	shfl.sync.down.b32 %r449, %r450, %r456, %r457, %r458;
	// end inline asm
	// begin inline asm
	shfl.sync.down.b32 %r454, %r455, %r456, %r457, %r458;
	// end inline asm
	mov.b64 	%rd239, {%r449, %r454};
	mov.b64 	%fd310, %rd239;
	setp.gt.s32 	%p91, %r408, 15;
	add.f64 	%fd10, %fd309, %fd310;
	selp.f64 	%fd348, %fd309, %fd10, %p91;
	setp.ne.s32 	%p92, %r408, 0;
	@%p92 bra 	$L__BB2_13;
	shr.u32 	%r459, %r5, 2;
	and.b32  	%r460, %r459, 248;
	mov.u32 	%r461, _ZZN3cub18CUB_300001_SM_10006detail6reduce18DeviceReduceKernelINS2_10policy_hubIdy5SumOpE10Policy1000EPdyS5_dN4cuda3std3__410__identityEEEvT0_PT3_T1_NS0_13GridEvenShareISG_EET2_T4_E12temp_storage;
	add.s32 	%r462, %r461, %r460;
	st.shared.f64 	[%r462+8], %fd10;
$L__BB2_13:
	bar.sync 	0;
	setp.ne.s32 	%p93, %r5, 0;
	@%p93 bra 	$L__BB2_69;
	ld.shared.f64 	%fd311, [_ZZN3cub18CUB_300001_SM_10006detail6reduce18DeviceReduceKernelINS2_10policy_hubIdy5SumOpE10Policy1000EPdyS5_dN4cuda3std3__410__identityEEEvT0_PT3_T1_NS0_13GridEvenShareISG_EET2_T4_E12temp_storage+16];
	add.f64 	%fd312, %fd348, %fd311;
	ld.shared.f64 	%fd313, [_ZZN3cub18CUB_300001_SM_10006detail6reduce18DeviceReduceKernelINS2_10policy_hubIdy5SumOpE10Policy1000EPdyS5_dN4cuda3std3__410__identityEEEvT0_PT3_T1_NS0_13GridEvenShareISG_EET2_T4_E12temp_storage+24];
	add.f64 	%fd314, %fd312, %fd313;
	ld.shared.f64 	%fd315, [_ZZN3cub18CUB_300001_SM_10006detail6reduce18DeviceReduceKernelINS2_10policy_hubIdy5SumOpE10Policy1000EPdyS5_dN4cuda3std3__410__identityEEEvT0_PT3_T1_NS0_13GridEvenShareISG_EET2_T4_E12temp_storage+32];
	add.f64 	%fd316, %fd314, %fd315;
	ld.shared.f64 	%fd317, [_ZZN3cub18CUB_300001_SM_10006detail6reduce18DeviceReduceKernelINS2_10policy_hubIdy5SumOpE10Policy1000EPdyS5_dN4cuda3std3__410__identityEEEvT0_PT3_T1_NS0_13GridEvenShareISG_EET2_T4_E12temp_storage+40];
	add.f64 	%fd318, %fd316, %fd317;
	ld.shared.f64 	%fd319, [_ZZN3cub18CUB_300001_SM_10006detail6reduce18DeviceReduceKernelINS2_10policy_hubIdy5SumOpE10Policy1000EPdyS5_dN4cuda3std3__410__identityEEEvT0_PT3_T1_NS0_13GridEvenShareISG_EET2_T4_E12temp_storage+48];
	add.f64 	%fd320, %fd318, %fd319;
	ld.shared.f64 	%fd321, [_ZZN3cub18CUB_300001_SM_10006detail6reduce18DeviceReduceKernelINS2_10policy_hubIdy5SumOpE10Policy1000EPdyS5_dN4cuda3std3__410__identityEEEvT0_PT3_T1_NS0_13GridEvenShareISG_EET2_T4_E12temp_storage+56];
	add.f64 	%fd322, %fd320, %fd321;
	ld.shared.f64 	%fd323, [_ZZN3cub18CUB_300001_SM_10006detail6reduce18DeviceReduceKernelINS2_10policy_hubIdy5SumOpE10Policy1000EPdyS5_dN4cuda3std3__410__identityEEEvT0_PT3_T1_NS0_13GridEvenShareISG_EET2_T4_E12temp_storage+64];
	add.f64 	%fd348, %fd322, %fd323;
	bra.uni 	$L__BB2_69;
$L__BB2_15:
	// begin inline asm
	mov.u32 %r345, %laneid;
	// end inline asm
	and.b32  	%r396, %r5, 992;
	add.s32 	%r397, %r396, 32;
	setp.gt.s32 	%p72, %r397, %r4;
	not.b32 	%r398, %r396;
	add.s32 	%r399, %r4, %r398;
	selp.b32 	%r394, %r399, 31, %p72;
	mov.b64 	%rd220, %fd329;
	mov.b64 	{%r347, %r352}, %rd220;
	mov.b32 	%r353, 1;
	mov.b32 	%r395, -1;
	// begin inline asm
	shfl.sync.down.b32 %r346, %r347, %r353, %r394, %r395;
	// end inline asm
	// begin inline asm
	shfl.sync.down.b32 %r351, %r352, %r353, %r394, %r395;
	// end inline asm
	mov.b64 	%rd221, {%r346, %r351};
	mov.b64 	%fd264, %rd221;
	setp.lt.s32 	%p73, %r345, %r394;
	add.f64 	%fd265, %fd329, %fd264;
	selp.f64 	%fd266, %fd265, %fd329, %p73;
	mov.b64 	%rd222, %fd266;
	mov.b64 	{%r357, %r362}, %rd222;
	mov.b32 	%r363, 2;
	// begin inline asm
	shfl.sync.down.b32 %r356, %r357, %r363, %r394, %r395;
	// end inline asm
	// begin inline asm
	shfl.sync.down.b32 %r361, %r362, %r363, %r394, %r395;
	// end inline asm
	mov.b64 	%rd223, {%r356, %r361};
	mov.b64 	%fd267, %rd223;
	add.s32 	%r400, %r345, 2;
	setp.gt.s32 	%p74, %r400, %r394;
	add.f64 	%fd268, %fd266, %fd267;
	selp.f64 	%fd269, %fd266, %fd268, %p74;
	mov.b64 	%rd224, %fd269;
	mov.b64 	{%r367, %r372}, %rd224;
	mov.b32 	%r373, 4;
	// begin inline asm
	shfl.sync.down.b32 %r366, %r367, %r373, %r394, %r395;
	// end inline asm
	// begin inline asm
	shfl.sync.down.b32 %r371, %r372, %r373, %r394, %r395;
	// end inline asm
	mov.b64 	%rd225, {%r366, %r371};
	mov.b64 	%fd270, %rd225;
	add.s32 	%r401, %r345, 4;
	setp.gt.s32 	%p75, %r401, %r394;
	add.f64 	%fd271, %fd269, %fd270;
	selp.f64 	%fd272, %fd269, %fd271, %p75;
	mov.b64 	%rd226, %fd272;
	mov.b64 	{%r377, %r382}, %rd226;
	mov.b32 	%r383, 8;
	// begin inline asm
	shfl.sync.down.b32 %r376, %r377, %r383, %r394, %r395;
	// end inline asm
	// begin inline asm
	shfl.sync.down.b32 %r381, %r382, %r383, %r394, %r395;
	// end inline asm
	mov.b64 	%rd227, {%r376, %r381};
	mov.b64 	%fd273, %rd227;
	add.s32 	%r402, %r345, 8;
	setp.gt.s32 	%p76, %r402, %r394;
	add.f64 	%fd274, %fd272, %fd273;
	selp.f64 	%fd275, %fd272, %fd274, %p76;
	mov.b64 	%rd228, %fd275;
	mov.b64 	{%r387, %r392}, %rd228;
	mov.b32 	%r393, 16;
	// begin inline asm
	shfl.sync.down.b32 %r386, %r387, %r393, %r394, %r395;
	// end inline asm
	// begin inline asm
	shfl.sync.down.b32 %r391, %r392, %r393, %r394, %r395;
	// end inline asm
	mov.b64 	%rd229, {%r386, %r391};
	mov.b64 	%fd276, %rd229;
	add.s32 	%r403, %r345, 16;
	setp.gt.s32 	%p77, %r403, %r394;
	add.f64 	%fd277, %fd275, %fd276;
	selp.f64 	%fd348, %fd275, %fd277, %p77;
	setp.ne.s32 	%p78, %r345, 0;
	@%p78 bra 	$L__BB2_17;
	shr.u32 	%r404, %r5, 2;
	and.b32  	%r405, %r404, 248;
	mov.u32 	%r406, _ZZN3cub18CUB_300001_SM_10006detail6reduce18DeviceReduceKernelINS2_10policy_hubIdy5SumOpE10Policy1000EPdyS5_dN4cuda3std3__410__identityEEEvT0_PT3_T1_NS0_13GridEvenShareISG_EET2_T4_E12temp_storage;
	add.s32 	%r407, %r406, %r405;
	st.shared.f64 	[%r407+8], %fd348;
$L__BB2_17:
	bar.sync 	0;
	setp.ne.s32 	%p79, %r5, 0;
	@%p79 bra 	$L__BB2_69;
	setp.gt.s32 	%p80, %r4, 32;
	ld.shared.f64 	%fd278, [_ZZN3cub18CUB_300001_SM_10006detail6reduce18DeviceReduceKernelINS2_10policy_hubIdy5SumOpE10Policy1000EPdyS5_dN4cuda3std3__410__identityEEEvT0_PT3_T1_NS0_13GridEvenShareISG_EET2_T4_E12temp_storage+16];
	add.f64 	%fd279, %fd348, %fd278;
	selp.f64 	%fd280, %fd279, %fd348, %p80;
	setp.gt.s32 	%p81, %r4, 64;
	ld.shared.f64 	%fd281, [_ZZN3cub18CUB_300001_SM_10006detail6reduce18DeviceReduceKernelINS2_10policy_hubIdy5SumOpE10Policy1000EPdyS5_dN4cuda3std3__410__identityEEEvT0_PT3_T1_NS0_13GridEvenShareISG_EET2_T4_E12temp_storage+24];
	add.f64 	%fd282, %fd281, %fd280;
	selp.f64 	%fd283, %fd282, %fd280, %p81;
	setp.gt.s32 	%p82, %r4, 96;
	ld.shared.f64 	%fd284, [_ZZN3cub18CUB_300001_SM_10006detail6reduce18DeviceReduceKernelINS2_10policy_hubIdy5SumOpE10Policy1000EPdyS5_dN4cuda3std3__410__identityEEEvT0_PT3_T1_NS0_13GridEvenShareISG_EET2_T4_E12temp_storage+32];
	add.f64 	%fd285, %fd284, %fd283;
	selp.f64 	%fd286, %fd285, %fd283, %p82;
	setp.gt.s32 	%p83, %r4, 128;
	ld.shared.f64 	%fd287, [_ZZN3cub18CUB_300001_SM_10006detail6reduce18DeviceReduceKernelINS2_10policy_hubIdy5SumOpE10Policy1000EPdyS5_dN4cuda3std3__410__identityEEEvT0_PT3_T1_NS0_13GridEvenShareISG_EET2_T4_E12temp_storage+40];
	add.f64 	%fd288, %fd287, %fd286;
	selp.f64 	%fd289, %fd288, %fd286, %p83;
	setp.gt.s32 	%p84, %r4, 160;
	ld.shared.f64 	%fd290, [_ZZN3cub18CUB_300001_SM_10006detail6reduce18DeviceReduceKernelINS2_10policy_hubIdy5SumOpE10Policy1000EPdyS5_dN4cuda3std3__410__identityEEEvT0_PT3_T1_NS0_13GridEvenShareISG_EET2_T4_E12temp_storage+48];
	add.f64 	%fd291, %fd290, %fd289;
	selp.f64 	%fd292, %fd291, %fd289, %p84;
	setp.gt.s32 	%p85, %r4, 192;
	ld.shared.f64 	%fd293, [_ZZN3cub18CUB_300001_SM_10006detail6reduce18DeviceReduceKernelINS2_10policy_hubIdy5SumOpE10Policy1000EPdyS5_dN4cuda3std3__410__identityEEEvT0_PT3_T1_NS0_13GridEvenShareISG_EET2_T4_E12temp_storage+56];
	add.f64 	%fd294, %fd293, %fd292;
	selp.f64 	%fd295, %fd294, %fd292, %p85;
	setp.gt.s32 	%p86, %r4, 224;
	ld.shared.f64 	%fd296, [_ZZN3cub18CUB_300001_SM_10006detail6reduce18DeviceReduceKernelINS2_10policy_hubIdy5SumOpE10Policy1000EPdyS5_dN4cuda3std3__410__identityEEEvT0_PT3_T1_NS0_13GridEvenShareISG_EET2_T4_E12temp_storage+64];
	add.f64 	%fd297, %fd296, %fd295;
	selp.f64 	%fd348, %fd297, %fd295, %p86;
	bra.uni 	$L__BB2_69;
$L__BB2_19:
	cvt.u32.u64 	%r261, %rd3;
	mov.u32 	%r17, %tid.x;
	shl.b32 	%r262, %r17, 2;
	add.s32 	%r263, %r261, %r262;
	mul.wide.u32 	%rd156, %r263, 8;
	add.s64 	%rd146, %rd39, %rd156;
	// begin inline asm
	ld.global.nc.v2.u64 {%rd144, %rd145}, [%rd146];
	// end inline asm
	add.s64 	%rd149, %rd146, 16;
	// begin inline asm
	ld.global.nc.v2.u64 {%rd147, %rd148}, [%rd149];
	// end inline asm
	mov.b64 	%fd190, %rd144;
	mov.b64 	%fd191, %rd145;
	mov.b64 	%fd192, %rd147;
	mov.b64 	%fd193, %rd148;
	add.s64 	%rd152, %rd146, 8192;
	// begin inline asm
	ld.global.nc.v2.u64 {%rd150, %rd151}, [%rd152];
	// end inline asm
	add.s64 	%rd155, %rd146, 8208;
	// begin inline asm
	ld.global.nc.v2.u64 {%rd153, %rd154}, [%rd155];
	// end inline asm
	mov.b64 	%fd194, %rd150;
	mov.b64 	%fd195, %rd151;
	mov.b64 	%fd196, %rd153;
	mov.b64 	%fd197, %rd154;
	add.f64 	%fd198, %fd190, %fd191;
	add.f64 	%fd199, %fd198, %fd192;
	add.f64 	%fd200, %fd199, %fd193;
	add.f64 	%fd201, %fd200, %fd194;
	add.f64 	%fd202, %fd201, %fd195;
	add.f64 	%fd203, %fd202, %fd196;
	add.f64 	%fd335, %fd203, %fd197;
	setp.lt.u64 	%p49, %rd4, %rd2;
	@%p49 bra 	$L__BB2_31;
	add.s64 	%rd246, %rd2, %rd3;
	cvt.u64.u32 	%rd157, %r17;
	add.s64 	%rd158, %rd246, %rd157;
	shl.b64 	%rd159, %rd158, 3;
	add.s64 	%rd245, %rd39, %rd159;
	mov.b32 	%r469, 0;
$L__BB2_21:
	add.s64 	%rd3, %rd3, %rd2;
	add.s64 	%rd160, %rd1, -2048;
	setp.gt.u64 	%p50, %rd3, %rd160;
	@%p50 bra 	$L__BB2_23;
	cvt.u64.u32 	%rd173, %r262;
	add.s64 	%rd174, %rd3, %rd173;
	shl.b64 	%rd175, %rd174, 3;
	add.s64 	%rd163, %rd39, %rd175;
	// begin inline asm
	ld.global.nc.v2.u64 {%rd161, %rd162}, [%rd163];
	// end inline asm
	add.s64 	%rd166, %rd163, 16;
	// begin inline asm
	ld.global.nc.v2.u64 {%rd164, %rd165}, [%rd166];
	// end inline asm
	mov.b64 	%fd204, %rd161;
	mov.b64 	%fd205, %rd162;
	mov.b64 	%fd206, %rd164;
	mov.b64 	%fd207, %rd165;
	add.s64 	%rd169, %rd163, 8192;
	// begin inline asm
	ld.global.nc.v2.u64 {%rd167, %rd168}, [%rd169];
	// end inline asm
	add.s64 	%rd172, %rd163, 8208;
	// begin inline asm
	ld.global.nc.v2.u64 {%rd170, %rd171}, [%rd172];
	// end inline asm
	mov.b64 	%fd208, %rd167;
	mov.b64 	%fd209, %rd168;
	mov.b64 	%fd210, %rd170;
	mov.b64 	%fd211, %rd171;
	add.f64 	%fd212, %fd335, %fd204;
	add.f64 	%fd213, %fd212, %fd205;
	add.f64 	%fd214, %fd213, %fd206;
	add.f64 	%fd215, %fd214, %fd207;
	add.f64 	%fd216, %fd215, %fd208;
	add.f64 	%fd217, %fd216, %fd209;
	add.f64 	%fd218, %fd217, %fd210;
	add.f64 	%fd335, %fd218, %fd211;
	sub.s64 	%rd176, %rd1, %rd3;
	setp.lt.u64 	%p51, %rd176, %rd2;
	add.s32 	%r469, %r469, 1;
	add.s64 	%rd246, %rd246, %rd2;
	shl.b64 	%rd177, %rd2, 3;
	add.s64 	%rd245, %rd245, %rd177;
	@%p51 bra 	$L__BB2_31;
	bra.uni 	$L__BB2_21;
$L__BB2_23:
	setp.le.u64 	%p52, %rd1, %rd3;
	@%p52 bra 	$L__BB2_31;
	cvt.u32.u64 	%r266, %rd3;
	cvt.u32.u64 	%r267, %rd1;
	sub.s32 	%r20, %r267, %r266;
	setp.ge.s32 	%p53, %r17, %r20;
	@%p53 bra 	$L__BB2_31;
	cvt.u32.u64 	%r269, %rd2;
	not.b32 	%r271, %r17;
	add.s32 	%r272, %r271, %r267;
	add.s32 	%r273, %r269, %r261;
	sub.s32 	%r274, %r272, %r273;
	mul.lo.s32 	%r275, %r1, %r469;
	shl.b32 	%r276, %r275, 11;
	sub.s32 	%r21, %r274, %r276;
	shr.u32 	%r277, %r272, 8;
	add.s32 	%r22, %r277, 1;
	and.b32  	%r278, %r272, 768;
	setp.eq.s32 	%p54, %r278, 768;
	mov.u32 	%r472, %r17;
	@%p54 bra 	$L__BB2_28;
	and.b32  	%r279, %r22, 3;
	neg.s32 	%r470, %r279;
	mov.u32 	%r472, %r17;
$L__BB2_27:
	.pragma "nounroll";
	// begin inline asm
	ld.global.nc.u64 %rd178, [%rd245];
	// end inline asm
	mov.b64 	%fd220, %rd178;
	add.f64 	%fd335, %fd335, %fd220;
	add.s32 	%r472, %r472, 256;
	add.s64 	%rd245, %rd245, 2048;
	add.s32 	%r470, %r470, 1;
	setp.ne.s32 	%p55, %r470, 0;
	@%p55 bra 	$L__BB2_27;
$L__BB2_28:
	setp.lt.u32 	%p56, %r21, 768;
	@%p56 bra 	$L__BB2_31;
	cvt.u64.u32 	%rd180, %r472;
	add.s64 	%rd181, %rd180, %rd246;
	shl.b64 	%rd182, %rd181, 3;
	add.s64 	%rd249, %rd39, %rd182;
$L__BB2_30:
	// begin inline asm
	ld.global.nc.u64 %rd183, [%rd249];
	// end inline asm
	mov.b64 	%fd221, %rd183;
	add.f64 	%fd222, %fd335, %fd221;
	add.s64 	%rd186, %rd249, 2048;
	// begin inline asm
	ld.global.nc.u64 %rd185, [%rd186];
	// end inline asm
	mov.b64 	%fd223, %rd185;
	add.f64 	%fd224, %fd222, %fd223;
	add.s64 	%rd188, %rd249, 4096;
	// begin inline asm
	ld.global.nc.u64 %rd187, [%rd188];
	// end inline asm
	mov.b64 	%fd225, %rd187;
	add.f64 	%fd226, %fd224, %fd225;
	add.s64 	%rd190, %rd249, 6144;
	// begin inline asm
	ld.global.nc.u64 %rd189, [%rd190];
	// end inline asm
	mov.b64 	%fd227, %rd189;
	add.f64 	%fd335, %fd226, %fd227;
	add.s32 	%r472, %r472, 1024;
	add.s64 	%rd249, %rd249, 8192;
	setp.lt.s32 	%p57, %r472, %r20;
	@%p57 bra 	$L__BB2_30;
$L__BB2_31:
	// begin inline asm
	mov.u32 %r280, %laneid;
	// end inline asm
	mov.b64 	%rd191, %fd335;
	mov.b64 	{%r282, %r287}, %rd191;
	mov.b32 	%r288, 1;
	mov.b32 	%r329, 31;
	mov.b32 	%r330, -1;
	// begin inline asm
	shfl.sync.down.b32 %r281, %r282, %r288, %r329, %r330;
	// end inline asm
	// begin inline asm
	shfl.sync.down.b32 %r286, %r287, %r288, %r329, %r330;
	// end inline asm
	mov.b64 	%rd192, {%r281, %r286};
	mov.b64 	%fd228, %rd192;
	setp.gt.s32 	%p58, %r280, 30;
	add.f64 	%fd229, %fd335, %fd228;
	selp.f64 	%fd230, %fd335, %fd229, %p58;
	mov.b64 	%rd193, %fd230;
	mov.b64 	{%r292, %r297}, %rd193;
	mov.b32 	%r298, 2;
	// begin inline asm
	shfl.sync.down.b32 %r291, %r292, %r298, %r329, %r330;
	// end inline asm
	// begin inline asm
	shfl.sync.down.b32 %r296, %r297, %r298, %r329, %r330;
	// end inline asm
	mov.b64 	%rd194, {%r291, %r296};
	mov.b64 	%fd231, %rd194;
	setp.gt.s32 	%p59, %r280, 29;
	add.f64 	%fd232, %fd230, %fd231;
	selp.f64 	%fd233, %fd230, %fd232, %p59;
	mov.b64 	%rd195, %fd233;
	mov.b64 	{%r302, %r307}, %rd195;
	mov.b32 	%r308, 4;
	// begin inline asm
	shfl.sync.down.b32 %r301, %r302, %r308, %r329, %r330;
	// end inline asm
	// begin inline asm
	shfl.sync.down.b32 %r306, %r307, %r308, %r329, %r330;
	// end inline asm
	mov.b64 	%rd196, {%r301, %r306};
	mov.b64 	%fd234, %rd196;
	setp.gt.s32 	%p60, %r280, 27;
	add.f64 	%fd235, %fd233, %fd234;
	selp.f64 	%fd236, %fd233, %fd235, %p60;
	mov.b64 	%rd197, %fd236;
	mov.b64 	{%r312, %r317}, %rd197;
	mov.b32 	%r318, 8;
	// begin inline asm
	shfl.sync.down.b32 %r311, %r312, %r318, %r329, %r330;
	// end inline asm
	// begin inline asm
	shfl.sync.down.b32 %r316, %r317, %r318, %r329, %r330;
	// end inline asm
	mov.b64 	%rd198, {%r311, %r316};
	mov.b64 	%fd237, %rd198;
	setp.gt.s32 	%p61, %r280, 23;
	add.f64 	%fd238, %fd236, %fd237;
	selp.f64 	%fd239, %fd236, %fd238, %p61;
	mov.b64 	%rd199, %fd239;
	mov.b64 	{%r322, %r327}, %rd199;
	mov.b32 	%r328, 16;
	// begin inline asm
	shfl.sync.down.b32 %r321, %r322, %r328, %r329, %r330;
	// end inline asm
	// begin inline asm
	shfl.sync.down.b32 %r326, %r327, %r328, %r329, %r330;
	// end inline asm
	mov.b64 	%rd200, {%r321, %r326};
	mov.b64 	%fd240, %rd200;
	setp.gt.s32 	%p62, %r280, 15;
	add.f64 	%fd25, %fd239, %fd240;
	selp.f64 	%fd348, %fd239, %fd25, %p62;
	setp.ne.s32 	%p63, %r280, 0;
	@%p63 bra 	$L__BB2_33;
	shr.u32 	%r331, %r17, 2;
	and.b32  	%r332, %r331, 248;
	mov.u32 	%r333, _ZZN3cub18CUB_300001_SM_10006detail6reduce18DeviceReduceKernelINS2_10policy_hubIdy5SumOpE10Policy1000EPdyS5_dN4cuda3std3__410__identityEEEvT0_PT3_T1_NS0_13GridEvenShareISG_EET2_T4_E12temp_storage;
	add.s32 	%r334, %r333, %r332;
	st.shared.f64 	[%r334+8], %fd25;
$L__BB2_33:
	bar.sync 	0;
	setp.ne.s32 	%p64, %r17, 0;
	@%p64 bra 	$L__BB2_69;
	ld.shared.f64 	%fd241, [_ZZN3cub18CUB_300001_SM_10006detail6reduce18DeviceReduceKernelINS2_10policy_hubIdy5SumOpE10Policy1000EPdyS5_dN4cuda3std3__410__identityEEEvT0_PT3_T1_NS0_13GridEvenShareISG_EET2_T4_E12temp_storage+16];
	add.f64 	%fd242, %fd348, %fd241;
	ld.shared.f64 	%fd243, [_ZZN3cub18CUB_300001_SM_10006detail6reduce18DeviceReduceKernelINS2_10policy_hubIdy5SumOpE10Policy1000EPdyS5_dN4cuda3std3__410__identityEEEvT0_PT3_T1_NS0_13GridEvenShareISG_EET2_T4_E12temp_storage+24];
	add.f64 	%fd244, %fd242, %fd243;
	ld.shared.f64 	%fd245, [_ZZN3cub18CUB_300001_SM_10006detail6reduce18DeviceReduceKernelINS2_10policy_hubIdy5SumOpE10Policy1000EPdyS5_dN4cuda3std3__410__identityEEEvT0_PT3_T1_NS0_13GridEvenShareISG_EET2_T4_E12temp_storage+32];
	add.f64 	%fd246, %fd244, %fd245;
	ld.shared.f64 	%fd247, [_ZZN3cub18CUB_300001_SM_10006detail6reduce18DeviceReduceKernelINS2_10policy_hubIdy5SumOpE10Policy1000EPdyS5_dN4cuda3std3__410__identityEEEvT0_PT3_T1_NS0_13GridEvenShareISG_EET2_T4_E12temp_storage+40];
	add.f64 	%fd248, %fd246, %fd247;
	ld.shared.f64 	%fd249, [_ZZN3cub18CUB_300001_SM_10006detail6reduce18DeviceReduceKernelINS2_10policy_hubIdy5SumOpE10Policy1000EPdyS5_dN4cuda3std3__410__identityEEEvT0_PT3_T1_NS0_13GridEvenShareISG_EET2_T4_E12temp_storage+48];
	add.f64 	%fd250, %fd248, %fd249;
	ld.shared.f64 	%fd251, [_ZZN3cub18CUB_300001_SM_10006detail6reduce18DeviceReduceKernelINS2_10policy_hubIdy5SumOpE10Policy1000EPdyS5_dN4cuda3std3__410__identityEEEvT0_PT3_T1_NS0_13GridEvenShareISG_EET2_T4_E12temp_storage+56];
	add.f64 	%fd252, %fd250, %fd251;
	ld.shared.f64 	%fd253, [_ZZN3cub18CUB_300001_SM_10006detail6reduce18DeviceReduceKernelINS2_10policy_hubIdy5SumOpE10Policy1000EPdyS5_dN4cuda3std3__410__identityEEEvT0_PT3_T1_NS0_13GridEvenShareISG_EET2_T4_E12temp_storage+64];
	add.f64 	%fd348, %fd252, %fd253;
	bra.uni 	$L__BB2_69;
$L__BB2_35:
	sub.s64 	%rd21, %rd1, %rd3;
	setp.gt.u64 	%p2, %rd21, 2047;
	@%p2 bra 	$L__BB2_53;
	cvt.u32.u64 	%r133, %rd3;
	cvt.u32.u64 	%r31, %rd1;
	sub.s32 	%r32, %r31, %r133;
	mov.u32 	%r33, %tid.x;
	setp.ge.s32 	%p19, %r33, %r32;
	mov.f64 	%fd341, 0d0000000000000000;
	mov.u32 	%r477, %r33;
	@%p19 bra 	$L__BB2_38;
	add.s32 	%r135, %r133, %r33;
	mul.wide.u32 	%rd107, %r135, 8;
	add.s64 	%rd106, %rd39, %rd107;
	// begin inline asm
	ld.global.nc.u64 %rd105, [%rd106];
	// end inline asm
	mov.b64 	%fd341, %rd105;
	add.s32 	%r477, %r33, 256;
$L__BB2_38:
	setp.ge.s32 	%p20, %r477, %r32;
	@%p20 bra 	$L__BB2_44;
	not.b32 	%r136, %r477;
	add.s32 	%r36, %r136, %r31;
	and.b32  	%r137, %r36, 768;
	setp.eq.s32 	%p21, %r137, 768;
	@%p21 bra 	$L__BB2_42;
	cvt.u64.u32 	%rd108, %r477;
	add.s64 	%rd109, %rd108, %rd3;
	shl.b64 	%rd110, %rd109, 3;
	add.s64 	%rd250, %rd39, %rd110;
	shr.u32 	%r138, %r36, 8;
	add.s32 	%r139, %r138, 1;
	and.b32  	%r140, %r139, 3;
	neg.s32 	%r475, %r140;
$L__BB2_41:
	.pragma "nounroll";
	// begin inline asm
	ld.global.nc.u64 %rd111, [%rd250];
	// end inline asm
	mov.b64 	%fd122, %rd111;
	add.f64 	%fd341, %fd341, %fd122;
	add.s32 	%r477, %r477, 256;
	add.s64 	%rd250, %rd250, 2048;
	add.s32 	%r475, %r475, 1;
	setp.ne.s32 	%p22, %r475, 0;
	@%p22 bra 	$L__BB2_41;
$L__BB2_42:
	sub.s32 	%r142, %r36, %r133;
	setp.lt.u32 	%p23, %r142, 768;
	@%p23 bra 	$L__BB2_44;
$L__BB2_43:
	cvt.s64.s32 	%rd121, %r477;
	add.s64 	%rd122, %rd3, %rd121;
	shl.b64 	%rd123, %rd122, 3;
	add.s64 	%rd114, %rd39, %rd123;
	// begin inline asm
	ld.global.nc.u64 %rd113, [%rd114];
	// end inline asm
	mov.b64 	%fd123, %rd113;
	add.f64 	%fd124, %fd341, %fd123;
	add.s64 	%rd116, %rd114, 2048;
	// begin inline asm
	ld.global.nc.u64 %rd115, [%rd116];
	// end inline asm
	mov.b64 	%fd125, %rd115;
	add.f64 	%fd126, %fd124, %fd125;
	add.s64 	%rd118, %rd114, 4096;
	// begin inline asm
	ld.global.nc.u64 %rd117, [%rd118];
	// end inline asm
	mov.b64 	%fd127, %rd117;
	add.f64 	%fd128, %fd126, %fd127;
	add.s64 	%rd120, %rd114, 6144;
	// begin inline asm
	ld.global.nc.u64 %rd119, [%rd120];
	// end inline asm
	mov.b64 	%fd129, %rd119;
	add.f64 	%fd341, %fd128, %fd129;
	add.s32 	%r477, %r477, 1024;
	setp.lt.s32 	%p24, %r477, %r32;
	@%p24 bra 	$L__BB2_43;
$L__BB2_44:
	setp.lt.s32 	%p25, %r32, 256;
	@%p25 bra 	$L__BB2_49;
	// begin inline asm
	mov.u32 %r206, %laneid;
	// end inline asm
	mov.b64 	%rd134, %fd341;
	mov.b64 	{%r208, %r213}, %rd134;
	mov.b32 	%r214, 1;
	mov.b32 	%r255, 31;
	mov.b32 	%r256, -1;
	// begin inline asm
	shfl.sync.down.b32 %r207, %r208, %r214, %r255, %r256;
	// end inline asm
	// begin inline asm
	shfl.sync.down.b32 %r212, %r213, %r214, %r255, %r256;
	// end inline asm
	mov.b64 	%rd135, {%r207, %r212};
	mov.b64 	%fd164, %rd135;
	setp.gt.s32 	%p41, %r206, 30;
	add.f64 	%fd165, %fd341, %fd164;
	selp.f64 	%fd166, %fd341, %fd165, %p41;
	mov.b64 	%rd136, %fd166;
	mov.b64 	{%r218, %r223}, %rd136;
	mov.b32 	%r224, 2;
	// begin inline asm
	shfl.sync.down.b32 %r217, %r218, %r224, %r255, %r256;
	// end inline asm
	// begin inline asm
	shfl.sync.down.b32 %r222, %r223, %r224, %r255, %r256;
	// end inline asm
	mov.b64 	%rd137, {%r217, %r222};
	mov.b64 	%fd167, %rd137;
	setp.gt.s32 	%p42, %r206, 29;
	add.f64 	%fd168, %fd166, %fd167;
	selp.f64 	%fd169, %fd166, %fd168, %p42;
	mov.b64 	%rd138, %fd169;
	mov.b64 	{%r228, %r233}, %rd138;
	mov.b32 	%r234, 4;
	// begin inline asm
	shfl.sync.down.b32 %r227, %r228, %r234, %r255, %r256;
	// end inline asm
	// begin inline asm
	shfl.sync.down.b32 %r232, %r233, %r234, %r255, %r256;
	// end inline asm
	mov.b64 	%rd139, {%r227, %r232};
	mov.b64 	%fd170, %rd139;
	setp.gt.s32 	%p43, %r206, 27;
	add.f64 	%fd171, %fd169, %fd170;
	selp.f64 	%fd172, %fd169, %fd171, %p43;
	mov.b64 	%rd140, %fd172;
	mov.b64 	{%r238, %r243}, %rd140;
	mov.b32 	%r244, 8;
	// begin inline asm
	shfl.sync.down.b32 %r237, %r238, %r244, %r255, %r256;
	// end inline asm
	// begin inline asm
	shfl.sync.down.b32 %r242, %r243, %r244, %r255, %r256;
	// end inline asm
	mov.b64 	%rd141, {%r237, %r242};
	mov.b64 	%fd173, %rd141;
	setp.gt.s32 	%p44, %r206, 23;
	add.f64 	%fd174, %fd172, %fd173;
	selp.f64 	%fd175, %fd172, %fd174, %p44;
	mov.b64 	%rd142, %fd175;
	mov.b64 	{%r248, %r253}, %rd142;
	mov.b32 	%r254, 16;
	// begin inline asm
	shfl.sync.down.b32 %r247, %r248, %r254, %r255, %r256;
	// end inline asm
	// begin inline asm
	shfl.sync.down.b32 %r252, %r253, %r254, %r255, %r256;
	// end inline asm
	mov.b64 	%rd143, {%r247, %r252};
	mov.b64 	%fd176, %rd143;
	setp.gt.s32 	%p45, %r206, 15;
	add.f64 	%fd37, %fd175, %fd176;
	selp.f64 	%fd348, %fd175, %fd37, %p45;
	setp.ne.s32 	%p46, %r206, 0;
	@%p46 bra 	$L__BB2_47;
	shr.u32 	%r257, %r33, 2;
	and.b32  	%r258, %r257, 248;
	mov.u32 	%r259, _ZZN3cub18CUB_300001_SM_10006detail6reduce18DeviceReduceKernelINS2_10policy_hubIdy5SumOpE10Policy1000EPdyS5_dN4cuda3std3__410__identityEEEvT0_PT3_T1_NS0_13GridEvenShareISG_EET2_T4_E12temp_storage;
	add.s32 	%r260, %r259, %r258;
	st.shared.f64 	[%r260+8], %fd37;
$L__BB2_47:
	bar.sync 	0;
	setp.ne.s32 	%p47, %r33, 0;
	@%p47 bra 	$L__BB2_69;
	ld.shared.f64 	%fd177, [_ZZN3cub18CUB_300001_SM_10006detail6reduce18DeviceReduceKernelINS2_10policy_hubIdy5SumOpE10Policy1000EPdyS5_dN4cuda3std3__410__identityEEEvT0_PT3_T1_NS0_13GridEvenShareISG_EET2_T4_E12temp_storage+16];
	add.f64 	%fd178, %fd348, %fd177;
	ld.shared.f64 	%fd179, [_ZZN3cub18CUB_300001_SM_10006detail6reduce18DeviceReduceKernelINS2_10policy_hubIdy5SumOpE10Policy1000EPdyS5_dN4cuda3std3__410__identityEEEvT0_PT3_T1_NS0_13GridEvenShareISG_EET2_T4_E12temp_storage+24];
	add.f64 	%fd180, %fd178, %fd179;
	ld.shared.f64 	%fd181, [_ZZN3cub18CUB_300001_SM_10006detail6reduce18DeviceReduceKernelINS2_10policy_hubIdy5SumOpE10Policy1000EPdyS5_dN4cuda3std3__410__identityEEEvT0_PT3_T1_NS0_13GridEvenShareISG_EET2_T4_E12temp_storage+32];
	add.f64 	%fd182, %fd180, %fd181;
	ld.shared.f64 	%fd183, [_ZZN3cub18CUB_300001_SM_10006detail6reduce18DeviceReduceKernelINS2_10policy_hubIdy5SumOpE10Policy1000EPdyS5_dN4cuda3std3__410__identityEEEvT0_PT3_T1_NS0_13GridEvenShareISG_EET2_T4_E12temp_storage+40];
	add.f64 	%fd184, %fd182, %fd183;
	ld.shared.f64 	%fd185, [_ZZN3cub18CUB_300001_SM_10006detail6reduce18DeviceReduceKernelINS2_10policy_hubIdy5SumOpE10Policy1000EPdyS5_dN4cuda3std3__410__identityEEEvT0_PT3_T1_NS0_13GridEvenShareISG_EET2_T4_E12temp_storage+48];
	add.f64 	%fd186, %fd184, %fd185;
	ld.shared.f64 	%fd187, [_ZZN3cub18CUB_300001_SM_10006detail6reduce18DeviceReduceKernelINS2_10policy_hubIdy5SumOpE10Policy1000EPdyS5_dN4cuda3std3__410__identityEEEvT0_PT3_T1_NS0_13GridEvenShareISG_EET2_T4_E12temp_storage+56];
	add.f64 	%fd188, %fd186, %fd187;
	ld.shared.f64 	%fd189, [_ZZN3cub18CUB_300001_SM_10006detail6reduce18DeviceReduceKernelINS2_10policy_hubIdy5SumOpE10Policy1000EPdyS5_dN4cuda3std3__410__identityEEEvT0_PT3_T1_NS0_13GridEvenShareISG_EET2_T4_E12temp_storage+64];
	add.f64 	%fd348, %fd188, %fd189;
	bra.uni 	$L__BB2_69;
$L__BB2_49:
	// begin inline asm
	mov.u32 %r143, %laneid;
	// end inline asm
	and.b32  	%r194, %r33, 992;
	add.s32 	%r195, %r194, 32;
	setp.gt.s32 	%p26, %r195, %r32;
	not.b32 	%r196, %r194;
	add.s32 	%r197, %r32, %r196;
	selp.b32 	%r192, %r197, 31, %p26;
	mov.b64 	%rd124, %fd341;
	mov.b64 	{%r145, %r150}, %rd124;
	mov.b32 	%r151, 1;
	mov.b32 	%r193, -1;
	// begin inline asm
	shfl.sync.down.b32 %r144, %r145, %r151, %r192, %r193;
	// end inline asm
	// begin inline asm
	shfl.sync.down.b32 %r149, %r150, %r151, %r192, %r193;
	// end inline asm
	mov.b64 	%rd125, {%r144, %r149};
	mov.b64 	%fd130, %rd125;
	setp.lt.s32 	%p27, %r143, %r192;
	add.f64 	%fd131, %fd341, %fd130;
	selp.f64 	%fd132, %fd131, %fd341, %p27;
	mov.b64 	%rd126, %fd132;
	mov.b64 	{%r155, %r160}, %rd126;
	mov.b32 	%r161, 2;
	// begin inline asm
	shfl.sync.down.b32 %r154, %r155, %r161, %r192, %r193;
	// end inline asm
	// begin inline asm
	shfl.sync.down.b32 %r159, %r160, %r161, %r192, %r193;
	// end inline asm
	mov.b64 	%rd127, {%r154, %r159};
	mov.b64 	%fd133, %rd127;
	add.s32 	%r198, %r143, 2;
	setp.gt.s32 	%p28, %r198, %r192;
	add.f64 	%fd134, %fd132, %fd133;
	selp.f64 	%fd135, %fd132, %fd134, %p28;
	mov.b64 	%rd128, %fd135;
	mov.b64 	{%r165, %r170}, %rd128;
	mov.b32 	%r171, 4;
	// begin inline asm
	shfl.sync.down.b32 %r164, %r165, %r171, %r192, %r193;
	// end inline asm
	// begin inline asm
	shfl.sync.down.b32 %r169, %r170, %r171, %r192, %r193;
	// end inline asm
	mov.b64 	%rd129, {%r164, %r169};
	mov.b64 	%fd136, %rd129;
	add.s32 	%r199, %r143, 4;
	setp.gt.s32 	%p29, %r199, %r192;
	add.f64 	%fd137, %fd135, %fd136;
	selp.f64 	%fd138, %fd135, %fd137, %p29;
	mov.b64 	%rd130, %fd138;
	mov.b64 	{%r175, %r180}, %rd130;
	mov.b32 	%r181, 8;
	// begin inline asm
	shfl.sync.down.b32 %r174, %r175, %r181, %r192, %r193;
	// end inline asm
	// begin inline asm
	shfl.sync.down.b32 %r179, %r180, %r181, %r192, %r193;
	// end inline asm
	mov.b64 	%rd131, {%r174, %r179};
	mov.b64 	%fd139, %rd131;
	add.s32 	%r200, %r143, 8;
	setp.gt.s32 	%p30, %r200, %r192;
	add.f64 	%fd140, %fd138, %fd139;
	selp.f64 	%fd141, %fd138, %fd140, %p30;
	mov.b64 	%rd132, %fd141;
	mov.b64 	{%r185, %r190}, %rd132;
	mov.b32 	%r191, 16;
	// begin inline asm
	shfl.sync.down.b32 %r184, %r185, %r191, %r192, %r193;
	// end inline asm
	// begin inline asm
	shfl.sync.down.b32 %r189, %r190, %r191, %r192, %r193;
	// end inline asm
	mov.b64 	%rd133, {%r184, %r189};
	mov.b64 	%fd142, %rd133;
	add.s32 	%r201, %r143, 16;
	setp.gt.s32 	%p31, %r201, %r192;
	add.f64 	%fd143, %fd141, %fd142;
	selp.f64 	%fd348, %fd141, %fd143, %p31;
	setp.ne.s32 	%p32, %r143, 0;
	@%p32 bra 	$L__BB2_51;
	shr.u32 	%r202, %r33, 2;
	and.b32  	%r203, %r202, 248;
	mov.u32 	%r204, _ZZN3cub18CUB_300001_SM_10006detail6reduce18DeviceReduceKernelINS2_10policy_hubIdy5SumOpE10Policy1000EPdyS5_dN4cuda3std3__410__identityEEEvT0_PT3_T1_NS0_13GridEvenShareISG_EET2_T4_E12temp_storage;
	add.s32 	%r205, %r204, %r203;
	st.shared.f64 	[%r205+8], %fd348;
$L__BB2_51:
	bar.sync 	0;
	setp.ne.s32 	%p33, %r33, 0;
	@%p33 bra 	$L__BB2_69;
	setp.gt.s32 	%p34, %r32, 32;
	ld.shared.f64 	%fd144, [_ZZN3cub18CUB_300001_SM_10006detail6reduce18DeviceReduceKernelINS2_10policy_hubIdy5SumOpE10Policy1000EPdyS5_dN4cuda3std3__410__identityEEEvT0_PT3_T1_NS0_13GridEvenShareISG_EET2_T4_E12temp_storage+16];
	add.f64 	%fd145, %fd348, %fd144;
	selp.f64 	%fd146, %fd145, %fd348, %p34;
	setp.gt.s32 	%p35, %r32, 64;
	ld.shared.f64 	%fd147, [_ZZN3cub18CUB_300001_SM_10006detail6reduce18DeviceReduceKernelINS2_10policy_hubIdy5SumOpE10Policy1000EPdyS5_dN4cuda3std3__410__identityEEEvT0_PT3_T1_NS0_13GridEvenShareISG_EET2_T4_E12temp_storage+24];
	add.f64 	%fd148, %fd147, %fd146;
	selp.f64 	%fd149, %fd148, %fd146, %p35;
	setp.gt.s32 	%p36, %r32, 96;
	ld.shared.f64 	%fd150, [_ZZN3cub18CUB_300001_SM_10006detail6reduce18DeviceReduceKernelINS2_10policy_hubIdy5SumOpE10Policy1000EPdyS5_dN4cuda3std3__410__identityEEEvT0_PT3_T1_NS0_13GridEvenShareISG_EET2_T4_E12temp_storage+32];
	add.f64 	%fd151, %fd150, %fd149;
	selp.f64 	%fd152, %fd151, %fd149, %p36;
	setp.gt.s32 	%p37, %r32, 128;
	ld.shared.f64 	%fd153, [_ZZN3cub18CUB_300001_SM_10006detail6reduce18DeviceReduceKernelINS2_10policy_hubIdy5SumOpE10Policy1000EPdyS5_dN4cuda3std3__410__identityEEEvT0_PT3_T1_NS0_13GridEvenShareISG_EET2_T4_E12temp_storage+40];
	add.f64 	%fd154, %fd153, %fd152;
	selp.f64 	%fd155, %fd154, %fd152, %p37;
	setp.gt.s32 	%p38, %r32, 160;
	ld.shared.f64 	%fd156, [_ZZN3cub18CUB_300001_SM_10006detail6reduce18DeviceReduceKernelINS2_10policy_hubIdy5SumOpE10Policy1000EPdyS5_dN4cuda3std3__410__identityEEEvT0_PT3_T1_NS0_13GridEvenShareISG_EET2_T4_E12temp_storage+48];
	add.f64 	%fd157, %fd156, %fd155;
	selp.f64 	%fd158, %fd157, %fd155, %p38;
	setp.gt.s32 	%p39, %r32, 192;
	ld.shared.f64 	%fd159, [_ZZN3cub18CUB_300001_SM_10006detail6reduce18DeviceReduceKernelINS2_10policy_hubIdy5SumOpE10Policy1000EPdyS5_dN4cuda3std3__410__identityEEEvT0_PT3_T1_NS0_13GridEvenShareISG_EET2_T4_E12temp_storage+56];
	add.f64 	%fd160, %fd159, %fd158;
	selp.f64 	%fd161, %fd160, %fd158, %p39;
	setp.gt.s32 	%p40, %r32, 224;
	ld.shared.f64 	%fd162, [_ZZN3cub18CUB_300001_SM_10006detail6reduce18DeviceReduceKernelINS2_10policy_hubIdy5SumOpE10Policy1000EPdyS5_dN4cuda3std3__410__identityEEEvT0_PT3_T1_NS0_13GridEvenShareISG_EET2_T4_E12temp_storage+64];
	add.f64 	%fd163, %fd162, %fd161;
	selp.f64 	%fd348, %fd163, %fd161, %p40;
	bra.uni 	$L__BB2_69;
$L__BB2_53:
	cvt.u32.u64 	%r61, %rd3;
	mov.u32 	%r45, %tid.x;
	add.s32 	%r62, %r45, %r61;
	mul.wide.u32 	%rd58, %r62, 8;
	add.s64 	%rd43, %rd39, %rd58;
	// begin inline asm
	ld.global.nc.u64 %rd42, [%rd43];
	// end inline asm
	mov.b64 	%fd56, %rd42;
	add.s64 	%rd45, %rd43, 2048;
	// begin inline asm
	ld.global.nc.u64 %rd44, [%rd45];
	// end inline asm
	mov.b64 	%fd57, %rd44;
	add.s64 	%rd47, %rd43, 4096;
	// begin inline asm
	ld.global.nc.u64 %rd46, [%rd47];
	// end inline asm
	mov.b64 	%fd58, %rd46;
	add.s64 	%rd49, %rd43, 6144;
	// begin inline asm
	ld.global.nc.u64 %rd48, [%rd49];
	// end inline asm
	mov.b64 	%fd59, %rd48;
	add.s64 	%rd51, %rd43, 8192;
	// begin inline asm
	ld.global.nc.u64 %rd50, [%rd51];
	// end inline asm
	mov.b64 	%fd60, %rd50;
	add.s64 	%rd53, %rd43, 10240;
	// begin inline asm
	ld.global.nc.u64 %rd52, [%rd53];
	// end inline asm
	mov.b64 	%fd61, %rd52;
	add.s64 	%rd55, %rd43, 12288;
	// begin inline asm
	ld.global.nc.u64 %rd54, [%rd55];
	// end inline asm
	mov.b64 	%fd62, %rd54;
	add.s64 	%rd57, %rd43, 14336;
	// begin inline asm
	ld.global.nc.u64 %rd56, [%rd57];
	// end inline asm
	mov.b64 	%fd63, %rd56;
	add.f64 	%fd64, %fd56, %fd57;
	add.f64 	%fd65, %fd64, %fd58;
	add.f64 	%fd66, %fd65, %fd59;
	add.f64 	%fd67, %fd66, %fd60;
	add.f64 	%fd68, %fd67, %fd61;
	add.f64 	%fd69, %fd68, %fd62;
	add.f64 	%fd347, %fd69, %fd63;
	setp.lt.u64 	%p3, %rd21, %rd2;
	@%p3 bra 	$L__BB2_65;
	cvt.u64.u32 	%rd25, %r45;
	add.s64 	%rd252, %rd2, %rd3;
	add.s64 	%rd59, %rd252, %rd25;
	shl.b64 	%rd60, %rd59, 3;
	add.s64 	%rd251, %rd39, %rd60;
	mov.b32 	%r479, 0;
$L__BB2_55:
	add.s64 	%rd3, %rd3, %rd2;
	add.s64 	%rd61, %rd1, -2048;
	setp.gt.u64 	%p4, %rd3, %rd61;
	@%p4 bra 	$L__BB2_57;
	add.s64 	%rd78, %rd3, %rd25;
	shl.b64 	%rd79, %rd78, 3;
	add.s64 	%rd63, %rd39, %rd79;
	// begin inline asm
	ld.global.nc.u64 %rd62, [%rd63];
	// end inline asm
	mov.b64 	%fd70, %rd62;
	add.s64 	%rd65, %rd63, 2048;
	// begin inline asm
	ld.global.nc.u64 %rd64, [%rd65];
	// end inline asm
	mov.b64 	%fd71, %rd64;
	add.s64 	%rd67, %rd63, 4096;
	// begin inline asm
	ld.global.nc.u64 %rd66, [%rd67];
	// end inline asm
	mov.b64 	%fd72, %rd66;
	add.s64 	%rd69, %rd63, 6144;
	// begin inline asm
	ld.global.nc.u64 %rd68, [%rd69];
	// end inline asm
	mov.b64 	%fd73, %rd68;
	add.s64 	%rd71, %rd63, 8192;
	// begin inline asm
	ld.global.nc.u64 %rd70, [%rd71];
	// end inline asm
	mov.b64 	%fd74, %rd70;
	add.s64 	%rd73, %rd63, 10240;
	// begin inline asm
	ld.global.nc.u64 %rd72, [%rd73];
	// end inline asm
	mov.b64 	%fd75, %rd72;
	add.s64 	%rd75, %rd63, 12288;
	// begin inline asm
	ld.global.nc.u64 %rd74, [%rd75];
	// end inline asm
	mov.b64 	%fd76, %rd74;
	add.s64 	%rd77, %rd63, 14336;
	// begin inline asm
	ld.global.nc.u64 %rd76, [%rd77];
	// end inline asm
	mov.b64 	%fd77, %rd76;
	add.f64 	%fd78, %fd347, %fd70;
	add.f64 	%fd79, %fd78, %fd71;
	add.f64 	%fd80, %fd79, %fd72;
	add.f64 	%fd81, %fd80, %fd73;
	add.f64 	%fd82, %fd81, %fd74;
	add.f64 	%fd83, %fd82, %fd75;
	add.f64 	%fd84, %fd83, %fd76;
	add.f64 	%fd347, %fd84, %fd77;
	sub.s64 	%rd80, %rd1, %rd3;
	setp.lt.u64 	%p5, %rd80, %rd2;
	add.s32 	%r479, %r479, 1;
	add.s64 	%rd252, %rd252, %rd2;
	shl.b64 	%rd81, %rd2, 3;
	add.s64 	%rd251, %rd251, %rd81;
	@%p5 bra 	$L__BB2_65;
	bra.uni 	$L__BB2_55;
$L__BB2_57:
	setp.le.u64 	%p6, %rd1, %rd3;
	@%p6 bra 	$L__BB2_65;
	cvt.u32.u64 	%r64, %rd3;
	cvt.u32.u64 	%r65, %rd1;
	sub.s32 	%r48, %r65, %r64;
	setp.ge.s32 	%p7, %r45, %r48;
	@%p7 bra 	$L__BB2_65;
	cvt.u32.u64 	%r67, %rd2;
	not.b32 	%r69, %r45;
	add.s32 	%r70, %r69, %r65;
	add.s32 	%r71, %r67, %r61;
	sub.s32 	%r72, %r70, %r71;
	mul.lo.s32 	%r73, %r1, %r479;
	shl.b32 	%r74, %r73, 11;
	sub.s32 	%r49, %r72, %r74;
	shr.u32 	%r75, %r70, 8;
	add.s32 	%r50, %r75, 1;
	and.b32  	%r76, %r70, 768;
	setp.eq.s32 	%p8, %r76, 768;
	mov.u32 	%r482, %r45;
	@%p8 bra 	$L__BB2_62;
	and.b32  	%r77, %r50, 3;
	neg.s32 	%r480, %r77;
	mov.u32 	%r482, %r45;
$L__BB2_61:
	.pragma "nounroll";
	// begin inline asm
	ld.global.nc.u64 %rd82, [%rd251];
	// end inline asm
	mov.b64 	%fd86, %rd82;
	add.f64 	%fd347, %fd347, %fd86;
	add.s32 	%r482, %r482, 256;
	add.s64 	%rd251, %rd251, 2048;
	add.s32 	%r480, %r480, 1;
	setp.ne.s32 	%p9, %r480, 0;
	@%p9 bra 	$L__BB2_61;
$L__BB2_62:
	setp.lt.u32 	%p10, %r49, 768;
	@%p10 bra 	$L__BB2_65;
	cvt.u64.u32 	%rd84, %r482;
	add.s64 	%rd85, %rd84, %rd252;
	shl.b64 	%rd86, %rd85, 3;
	add.s64 	%rd255, %rd39, %rd86;
$L__BB2_64:
	// begin inline asm
	ld.global.nc.u64 %rd87, [%rd255];
	// end inline asm
	mov.b64 	%fd87, %rd87;
	add.f64 	%fd88, %fd347, %fd87;
	add.s64 	%rd90, %rd255, 2048;
	// begin inline asm
	ld.global.nc.u64 %rd89, [%rd90];
	// end inline asm
	mov.b64 	%fd89, %rd89;
	add.f64 	%fd90, %fd88, %fd89;
	add.s64 	%rd92, %rd255, 4096;
	// begin inline asm
	ld.global.nc.u64 %rd91, [%rd92];
	// end inline asm
	mov.b64 	%fd91, %rd91;
	add.f64 	%fd92, %fd90, %fd91;
	add.s64 	%rd94, %rd255, 6144;
	// begin inline asm
	ld.global.nc.u64 %rd93, [%rd94];
	// end inline asm
	mov.b64 	%fd93, %rd93;
	add.f64 	%fd347, %fd92, %fd93;
	add.s32 	%r482, %r482, 1024;
	add.s64 	%rd255, %rd255, 8192;
	setp.lt.s32 	%p11, %r482, %r48;
	@%p11 bra 	$L__BB2_64;
$L__BB2_65:
	// begin inline asm
	mov.u32 %r78, %laneid;
	// end inline asm
	mov.b64 	%rd95, %fd347;
	mov.b64 	{%r80, %r85}, %rd95;
	mov.b32 	%r86, 1;
	mov.b32 	%r127, 31;
	mov.b32 	%r128, -1;
	// begin inline asm
	shfl.sync.down.b32 %r79, %r80, %r86, %r127, %r128;
	// end inline asm
	// begin inline asm
	shfl.sync.down.b32 %r84, %r85, %r86, %r127, %r128;
	// end inline asm
	mov.b64 	%rd96, {%r79, %r84};
	mov.b64 	%fd94, %rd96;
	setp.gt.s32 	%p12, %r78, 30;
	add.f64 	%fd95, %fd347, %fd94;
	selp.f64 	%fd96, %fd347, %fd95, %p12;
	mov.b64 	%rd97, %fd96;
	mov.b64 	{%r90, %r95}, %rd97;
	mov.b32 	%r96, 2;
	// begin inline asm
	shfl.sync.down.b32 %r89, %r90, %r96, %r127, %r128;
	// end inline asm
	// begin inline asm
	shfl.sync.down.b32 %r94, %r95, %r96, %r127, %r128;
	// end inline asm
	mov.b64 	%rd98, {%r89, %r94};
	mov.b64 	%fd97, %rd98;
	setp.gt.s32 	%p13, %r78, 29;
	add.f64 	%fd98, %fd96, %fd97;
	selp.f64 	%fd99, %fd96, %fd98, %p13;
	mov.b64 	%rd99, %fd99;
	mov.b64 	{%r100, %r105}, %rd99;
	mov.b32 	%r106, 4;
	// begin inline asm
	shfl.sync.down.b32 %r99, %r100, %r106, %r127, %r128;
	// end inline asm
	// begin inline asm
	shfl.sync.down.b32 %r104, %r105, %r106, %r127, %r128;
	// end inline asm
	mov.b64 	%rd100, {%r99, %r104};
	mov.b64 	%fd100, %rd100;
	setp.gt.s32 	%p14, %r78, 27;
	add.f64 	%fd101, %fd99, %fd100;
	selp.f64 	%fd102, %fd99, %fd101, %p14;
	mov.b64 	%rd101, %fd102;
	mov.b64 	{%r110, %r115}, %rd101;
	mov.b32 	%r116, 8;
	// begin inline asm
	shfl.sync.down.b32 %r109, %r110, %r116, %r127, %r128;
	// end inline asm
	// begin inline asm
	shfl.sync.down.b32 %r114, %r115, %r116, %r127, %r128;
	// end inline asm
	mov.b64 	%rd102, {%r109, %r114};
	mov.b64 	%fd103, %rd102;
	setp.gt.s32 	%p15, %r78, 23;
	add.f64 	%fd104, %fd102, %fd103;
	selp.f64 	%fd105, %fd102, %fd104, %p15;
	mov.b64 	%rd103, %fd105;
	mov.b64 	{%r120, %r125}, %rd103;
	mov.b32 	%r126, 16;
	// begin inline asm
	shfl.sync.down.b32 %r119, %r120, %r126, %r127, %r128;
	// end inline asm
	// begin inline asm
	shfl.sync.down.b32 %r124, %r125, %r126, %r127, %r128;
	// end inline asm
	mov.b64 	%rd104, {%r119, %r124};
	mov.b64 	%fd106, %rd104;
	setp.gt.s32 	%p16, %r78, 15;
	add.f64 	%fd52, %fd105, %fd106;
	selp.f64 	%fd348, %fd105, %fd52, %p16;
	setp.ne.s32 	%p17, %r78, 0;
	@%p17 bra 	$L__BB2_67;
	shr.u32 	%r129, %r45, 2;
	and.b32  	%r130, %r129, 248;
	mov.u32 	%r131, _ZZN3cub18CUB_300001_SM_10006detail6reduce18DeviceReduceKernelINS2_10policy_hubIdy5SumOpE10Policy1000EPdyS5_dN4cuda3std3__410__identityEEEvT0_PT3_T1_NS0_13GridEvenShareISG_EET2_T4_E12temp_storage;
	add.s32 	%r132, %r131, %r130;
	st.shared.f64 	[%r132+8], %fd52;
$L__BB2_67:
	bar.sync 	0;
	setp.ne.s32 	%p18, %r45, 0;
	@%p18 bra 	$L__BB2_69;
	ld.shared.f64 	%fd107, [_ZZN3cub18CUB_300001_SM_10006detail6reduce18DeviceReduceKernelINS2_10policy_hubIdy5SumOpE10Policy1000EPdyS5_dN4cuda3std3__410__identityEEEvT0_PT3_T1_NS0_13GridEvenShareISG_EET2_T4_E12temp_storage+16];
	add.f64 	%fd108, %fd348, %fd107;
	ld.shared.f64 	%fd109, [_ZZN3cub18CUB_300001_SM_10006detail6reduce18DeviceReduceKernelINS2_10policy_hubIdy5SumOpE10Policy1000EPdyS5_dN4cuda3std3__410__identityEEEvT0_PT3_T1_NS0_13GridEvenShareISG_EET2_T4_E12temp_storage+24];
	add.f64 	%fd110, %fd108, %fd109;
	ld.shared.f64 	%fd111, [_ZZN3cub18CUB_300001_SM_10006detail6reduce18DeviceReduceKernelINS2_10policy_hubIdy5SumOpE10Policy1000EPdyS5_dN4cuda3std3__410__identityEEEvT0_PT3_T1_NS0_13GridEvenShareISG_EET2_T4_E12temp_storage+32];
	add.f64 	%fd112, %fd110, %fd111;
	ld.shared.f64 	%fd113, [_ZZN3cub18CUB_300001_SM_10006detail6reduce18DeviceReduceKernelINS2_10policy_hubIdy5SumOpE10Policy1000EPdyS5_dN4cuda3std3__410__identityEEEvT0_PT3_T1_NS0_13GridEvenShareISG_EET2_T4_E12temp_storage+40];
	add.f64 	%fd114, %fd112, %fd113;
	ld.shared.f64 	%fd115, [_ZZN3cub18CUB_300001_SM_10006detail6reduce18DeviceReduceKernelINS2_10policy_hubIdy5SumOpE10Policy1000EPdyS5_dN4cuda3std3__410__identityEEEvT0_PT3_T1_NS0_13GridEvenShareISG_EET2_T4_E12temp_storage+48];
	add.f64 	%fd116, %fd114, %fd115;
	ld.shared.f64 	%fd117, [_ZZN3cub18CUB_300001_SM_10006detail6reduce18DeviceReduceKernelINS2_10policy_hubIdy5SumOpE10Policy1000EPdyS5_dN4cuda3std3__410__identityEEEvT0_PT3_T1_NS0_13GridEvenShareISG_EET2_T4_E12temp_storage+56];
	add.f64 	%fd118, %fd116, %fd117;
	ld.shared.f64 	%fd119, [_ZZN3cub18CUB_300001_SM_10006detail6reduce18DeviceReduceKernelINS2_10policy_hubIdy5SumOpE10Policy1000EPdyS5_dN4cuda3std3__410__identityEEEvT0_PT3_T1_NS0_13GridEvenShareISG_EET2_T4_E12temp_storage+64];
	add.f64 	%fd348, %fd118, %fd119;
$L__BB2_69:
	mov.u32 	%r463, %tid.x;
	setp.ne.s32 	%p94, %r463, 0;
	@%p94 bra 	$L__BB2_71;
	ld.param.u64 	%rd243, [_ZN3cub18CUB_300001_SM_10006detail6reduce18DeviceReduceKernelINS2_10policy_hubIdy5SumOpE10Policy1000EPdyS5_dN4cuda3std3__410__identityEEEvT0_PT3_T1_NS0_13GridEvenShareISG_EET2_T4__param_1];
	cvta.to.global.u64 	%rd240, %rd243;
	mul.wide.u32 	%rd241, %r2, 8;
	add.s64 	%rd242, %rd240, %rd241;
	st.global.f64 	[%rd242], %fd348;
$L__BB2_71:
	ret;

}
	// .globl	_ZN3cub18CUB_300001_SM_10006detail6reduce28DeviceReduceSingleTileKernelINS2_10policy_hubIdy5SumOpE10Policy1000EPdS8_iS5_ddN4cuda3std3__410__identityEEEvT0_T1_T2_T3_T4_T6_
.visible .entry _ZN3cub18CUB_300001_SM_10006detail6reduce28DeviceReduceSingleTileKernelINS2_10policy_hubIdy5SumOpE10Policy1000EPdS8_iS5_ddN4cuda3std3__410__identityEEEvT0_T1_T2_T3_T4_T6_(
	.param .u64 .ptr .align 1 _ZN3cub18CUB_300001_SM_10006detail6reduce28DeviceReduceSingleTileKernelINS2_10policy_hubIdy5SumOpE10Policy1000EPdS8_iS5_ddN4cuda3std3__410__identityEEEvT0_T1_T2_T3_T4_T6__param_0,
	.param .u64 .ptr .align 1 _ZN3cub18CUB_300001_SM_10006detail6reduce28DeviceReduceSingleTileKernelINS2_10policy_hubIdy5SumOpE10Policy1000EPdS8_iS5_ddN4cuda3std3__410__identityEEEvT0_T1_T2_T3_T4_T6__param_1,
	.param .u32 _ZN3cub18CUB_300001_SM_10006detail6reduce28DeviceReduceSingleTileKernelINS2_10policy_hubIdy5SumOpE10Policy1000EPdS8_iS5_ddN4cuda3std3__410__identityEEEvT0_T1_T2_T3_T4_T6__param_2,
	.param .align 1 .b8 _ZN3cub18CUB_300001_SM_10006detail6reduce28DeviceReduceSingleTileKernelINS2_10policy_hubIdy5SumOpE10Policy1000EPdS8_iS5_ddN4cuda3std3__410__identityEEEvT0_T1_T2_T3_T4_T6__param_3[1],
	.param .f64 _ZN3cub18CUB_300001_SM_10006detail6reduce28DeviceReduceSingleTileKernelINS2_10policy_hubIdy5SumOpE10Policy1000EPdS8_iS5_ddN4cuda3std3__410__identityEEEvT0_T1_T2_T3_T4_T6__param_4,
	.param .align 1 .b8 _ZN3cub18CUB_300001_SM_10006detail6reduce28DeviceReduceSingleTileKernelINS2_10policy_hubIdy5SumOpE10Policy1000EPdS8_iS5_ddN4cuda3std3__410__identityEEEvT0_T1_T2_T3_T4_T6__param_5[1]
)
.maxntid 256
.minnctapersm 1
{
	.reg .pred 	%p<97>;
	.reg .b32 	%r<472>;
	.reg .b64 	%rd<206>;
	.reg .b64 	%fd<355>;
	// demoted variable
	.shared .align 8 .b8 _ZZN3cub18CUB_300001_SM_10006detail6reduce28DeviceReduceSingleTileKernelINS2_10policy_hubIdy5SumOpE10Policy1000EPdS8_iS5_ddN4cuda3std3__410__identityEEEvT0_T1_T2_T3_T4_T6_E12temp_storage[80];
	ld.param.u64 	%rd15, [_ZN3cub18CUB_300001_SM_10006detail6reduce28DeviceReduceSingleTileKernelINS2_10policy_hubIdy5SumOpE10Policy1000EPdS8_iS5_ddN4cuda3std3__410__identityEEEvT0_T1_T2_T3_T4_T6__param_0];
	ld.param.u64 	%rd16, [_ZN3cub18CUB_300001_SM_10006detail6reduce28DeviceReduceSingleTileKernelINS2_10policy_hubIdy5SumOpE10Policy1000EPdS8_iS5_ddN4cuda3std3__410__identityEEEvT0_T1_T2_T3_T4_T6__param_1];
	ld.param.u32 	%r68, [_ZN3cub18CUB_300001_SM_10006detail6reduce28DeviceReduceSingleTileKernelINS2_10policy_hubIdy5SumOpE10Policy1000EPdS8_iS5_ddN4cuda3std3__410__identityEEEvT0_T1_T2_T3_T4_T6__param_2];
	ld.param.f64 	%fd58, [_ZN3cub18CUB_300001_SM_10006detail6reduce28DeviceReduceSingleTileKernelINS2_10policy_hubIdy5SumOpE10Policy1000EPdS8_iS5_ddN4cuda3std3__410__identityEEEvT0_T1_T2_T3_T4_T6__param_4];
	cvta.to.global.u64 	%rd1, %rd16;
	setp.ne.s32 	%p1, %r68, 0;
	@%p1 bra 	$L__BB3_3;
	mov.u32 	%r445, %tid.x;
	setp.ne.s32 	%p96, %r445, 0;
	@%p96 bra 	$L__BB3_74;
	st.global.f64 	[%rd1], %fd58;
	bra.uni 	$L__BB3_74;
$L__BB3_3:
	and.b64  	%rd17, %rd15, 31;
	setp.ne.s64 	%p2, %rd17, 0;
	@%p2 bra 	$L__BB3_38;
	setp.gt.s32 	%p49, %r68, 2047;
	@%p49 bra 	$L__BB3_22;
	mov.u32 	%r1, %tid.x;
	setp.ge.s32 	%p66, %r1, %r68;
	mov.f64 	%fd333, 0d0000000000000000;
	mov.u32 	%r449, %r1;
	@%p66 bra 	$L__BB3_7;
	mul.wide.u32 	%rd169, %r1, 8;
	add.s64 	%rd168, %rd15, %rd169;
	// begin inline asm
	ld.global.nc.u64 %rd167, [%rd168];
	// end inline asm
	mov.b64 	%fd333, %rd167;
	add.s32 	%r449, %r1, 256;
$L__BB3_7:
	setp.ge.s32 	%p67, %r449, %r68;
	@%p67 bra 	$L__BB3_13;
	not.b32 	%r321, %r449;
	add.s32 	%r4, %r68, %r321;
	and.b32  	%r322, %r4, 768;
	setp.eq.s32 	%p68, %r322, 768;
	@%p68 bra 	$L__BB3_11;
	mul.wide.u32 	%rd170, %r449, 8;
	add.s64 	%rd202, %rd15, %rd170;
	shr.u32 	%r323, %r4, 8;
	add.s32 	%r324, %r323, 1;
	and.b32  	%r325, %r324, 3;
	neg.s32 	%r447, %r325;
$L__BB3_10:
	.pragma "nounroll";
	// begin inline asm
	ld.global.nc.u64 %rd171, [%rd202];
	// end inline asm
	mov.b64 	%fd259, %rd171;
	add.f64 	%fd333, %fd333, %fd259;
	add.s32 	%r449, %r449, 256;
	add.s64 	%rd202, %rd202, 2048;
	add.s32 	%r447, %r447, 1;
	setp.ne.s32 	%p69, %r447, 0;
	@%p69 bra 	$L__BB3_10;
$L__BB3_11:
	setp.lt.u32 	%p70, %r4, 768;
	@%p70 bra 	$L__BB3_13;
$L__BB3_12:
	mul.wide.s32 	%rd181, %r449, 8;
	add.s64 	%rd174, %rd15, %rd181;
	// begin inline asm
	ld.global.nc.u64 %rd173, [%rd174];
	// end inline asm
	mov.b64 	%fd260, %rd173;
	add.f64 	%fd261, %fd333, %fd260;
	add.s64 	%rd176, %rd174, 2048;
	// begin inline asm
	ld.global.nc.u64 %rd175, [%rd176];
	// end inline asm
	mov.b64 	%fd262, %rd175;
	add.f64 	%fd263, %fd261, %fd262;
	add.s64 	%rd178, %rd174, 4096;
	// begin inline asm
	ld.global.nc.u64 %rd177, [%rd178];
	// end inline asm
	mov.b64 	%fd264, %rd177;
	add.f64 	%fd265, %fd263, %fd264;
	add.s64 	%rd180, %rd174, 6144;
	// begin inline asm
	ld.global.nc.u64 %rd179, [%rd180];
	// end inline asm
	mov.b64 	%fd266, %rd179;
	add.f64 	%fd333, %fd265, %fd266;
	add.s32 	%r449, %r449, 1024;
	setp.lt.s32 	%p71, %r449, %r68;
	@%p71 bra 	$L__BB3_12;
$L__BB3_13:
	setp.lt.s32 	%p72, %r68, 256;
	@%p72 bra 	$L__BB3_18;
	// begin inline asm
	mov.u32 %r389, %laneid;
	// end inline asm
	mov.b64 	%rd192, %fd333;
	mov.b64 	{%r391, %r396}, %rd192;
	mov.b32 	%r397, 1;
	mov.b32 	%r438, 31;
	mov.b32 	%r439, -1;
	// begin inline asm
	shfl.sync.down.b32 %r390, %r391, %r397, %r438, %r439;
	// end inline asm
	// begin inline asm
	shfl.sync.down.b32 %r395, %r396, %r397, %r438, %r439;
	// end inline asm
	mov.b64 	%rd193, {%r390, %r395};
	mov.b64 	%fd301, %rd193;
	setp.gt.s32 	%p88, %r389, 30;
	add.f64 	%fd302, %fd333, %fd301;
	selp.f64 	%fd303, %fd333, %fd302, %p88;
	mov.b64 	%rd194, %fd303;
	mov.b64 	{%r401, %r406}, %rd194;
	mov.b32 	%r407, 2;
	// begin inline asm
	shfl.sync.down.b32 %r400, %r401, %r407, %r438, %r439;
	// end inline asm
	// begin inline asm
	shfl.sync.down.b32 %r405, %r406, %r407, %r438, %r439;
	// end inline asm
	mov.b64 	%rd195, {%r400, %r405};
	mov.b64 	%fd304, %rd195;
	setp.gt.s32 	%p89, %r389, 29;
	add.f64 	%fd305, %fd303, %fd304;
	selp.f64 	%fd306, %fd303, %fd305, %p89;
	mov.b64 	%rd196, %fd306;
	mov.b64 	{%r411, %r416}, %rd196;
	mov.b32 	%r417, 4;
	// begin inline asm
	shfl.sync.down.b32 %r410, %r411, %r417, %r438, %r439;
	// end inline asm
	// begin inline asm
	shfl.sync.down.b32 %r415, %r416, %r417, %r438, %r439;
	// end inline asm
	mov.b64 	%rd197, {%r410, %r415};
	mov.b64 	%fd307, %rd197;
	setp.gt.s32 	%p90, %r389, 27;
	add.f64 	%fd308, %fd306, %fd307;
	selp.f64 	%fd309, %fd306, %fd308, %p90;
	mov.b64 	%rd198, %fd309;
	mov.b64 	{%r421, %r426}, %rd198;
	mov.b32 	%r427, 8;
	// begin inline asm
	shfl.sync.down.b32 %r420, %r421, %r427, %r438, %r439;
	// end inline asm
	// begin inline asm
	shfl.sync.down.b32 %r425, %r426, %r427, %r438, %r439;
	// end inline asm
	mov.b64 	%rd199, {%r420, %r425};
	mov.b64 	%fd310, %rd199;
	setp.gt.s32 	%p91, %r389, 23;
	add.f64 	%fd311, %fd309, %fd310;
	selp.f64 	%fd312, %fd309, %fd311, %p91;
	mov.b64 	%rd200, %fd312;
	mov.b64 	{%r431, %r436}, %rd200;
	mov.b32 	%r437, 16;
	// begin inline asm
	shfl.sync.down.b32 %r430, %r431, %r437, %r438, %r439;
	// end inline asm
	// begin inline asm
	shfl.sync.down.b32 %r435, %r436, %r437, %r438, %r439;
	// end inline asm
	mov.b64 	%rd201, {%r430, %r435};
	mov.b64 	%fd313, %rd201;
	setp.gt.s32 	%p92, %r389, 15;
	add.f64 	%fd10, %fd312, %fd313;
	selp.f64 	%fd354, %fd312, %fd10, %p92;
	setp.ne.s32 	%p93, %r389, 0;
	@%p93 bra 	$L__BB3_16;
	shr.u32 	%r440, %r1, 2;
	and.b32  	%r441, %r440, 248;
	mov.u32 	%r442, _ZZN3cub18CUB_300001_SM_10006detail6reduce28DeviceReduceSingleTileKernelINS2_10policy_hubIdy5SumOpE10Policy1000EPdS8_iS5_ddN4cuda3std3__410__identityEEEvT0_T1_T2_T3_T4_T6_E12temp_storage;
	add.s32 	%r443, %r442, %r441;
	st.shared.f64 	[%r443+8], %fd10;
$L__BB3_16:
	bar.sync 	0;
	setp.ne.s32 	%p94, %r1, 0;
	@%p94 bra 	$L__BB3_72;
	ld.shared.f64 	%fd314, [_ZZN3cub18CUB_300001_SM_10006detail6reduce28DeviceReduceSingleTileKernelINS2_10policy_hubIdy5SumOpE10Policy1000EPdS8_iS5_ddN4cuda3std3__410__identityEEEvT0_T1_T2_T3_T4_T6_E12temp_storage+16];
	add.f64 	%fd315, %fd354, %fd314;
	ld.shared.f64 	%fd316, [_ZZN3cub18CUB_300001_SM_10006detail6reduce28DeviceReduceSingleTileKernelINS2_10policy_hubIdy5SumOpE10Policy1000EPdS8_iS5_ddN4cuda3std3__410__identityEEEvT0_T1_T2_T3_T4_T6_E12temp_storage+24];
	add.f64 	%fd317, %fd315, %fd316;
	ld.shared.f64 	%fd318, [_ZZN3cub18CUB_300001_SM_10006detail6reduce28DeviceReduceSingleTileKernelINS2_10policy_hubIdy5SumOpE10Policy1000EPdS8_iS5_ddN4cuda3std3__410__identityEEEvT0_T1_T2_T3_T4_T6_E12temp_storage+32];
	add.f64 	%fd319, %fd317, %fd318;
	ld.shared.f64 	%fd320, [_ZZN3cub18CUB_300001_SM_10006detail6reduce28DeviceReduceSingleTileKernelINS2_10policy_hubIdy5SumOpE10Policy1000EPdS8_iS5_ddN4cuda3std3__410__identityEEEvT0_T1_T2_T3_T4_T6_E12temp_storage+40];
	add.f64 	%fd321, %fd319, %fd320;
	ld.shared.f64 	%fd322, [_ZZN3cub18CUB_300001_SM_10006detail6reduce28DeviceReduceSingleTileKernelINS2_10policy_hubIdy5SumOpE10Policy1000EPdS8_iS5_ddN4cuda3std3__410__identityEEEvT0_T1_T2_T3_T4_T6_E12temp_storage+48];
	add.f64 	%fd323, %fd321, %fd322;
	ld.shared.f64 	%fd324, [_ZZN3cub18CUB_300001_SM_10006detail6reduce28DeviceReduceSingleTileKernelINS2_10policy_hubIdy5SumOpE10Policy1000EPdS8_iS5_ddN4cuda3std3__410__identityEEEvT0_T1_T2_T3_T4_T6_E12temp_storage+56];
	add.f64 	%fd325, %fd323, %fd324;
	ld.shared.f64 	%fd326, [_ZZN3cub18CUB_300001_SM_10006detail6reduce28DeviceReduceSingleTileKernelINS2_10policy_hubIdy5SumOpE10Policy1000EPdS8_iS5_ddN4cuda3std3__410__identityEEEvT0_T1_T2_T3_T4_T6_E12temp_storage+64];
	add.f64 	%fd354, %fd325, %fd326;
	bra.uni 	$L__BB3_72;
$L__BB3_18:
	// begin inline asm
	mov.u32 %r326, %laneid;
	// end inline asm
	and.b32  	%r377, %r1, 992;
	add.s32 	%r378, %r377, 32;
	setp.gt.s32 	%p73, %r378, %r68;
	not.b32 	%r379, %r377;
	add.s32 	%r380, %r68, %r379;
	selp.b32 	%r375, %r380, 31, %p73;
	mov.b64 	%rd182, %fd333;
	mov.b64 	{%r328, %r333}, %rd182;
	mov.b32 	%r334, 1;
	mov.b32 	%r376, -1;
	// begin inline asm
	shfl.sync.down.b32 %r327, %r328, %r334, %r375, %r376;
	// end inline asm
	// begin inline asm
	shfl.sync.down.b32 %r332, %r333, %r334, %r375, %r376;
	// end inline asm
	mov.b64 	%rd183, {%r327, %r332};
	mov.b64 	%fd267, %rd183;
	setp.lt.s32 	%p74, %r326, %r375;
	add.f64 	%fd268, %fd333, %fd267;
	selp.f64 	%fd269, %fd268, %fd333, %p74;
	mov.b64 	%rd184, %fd269;
	mov.b64 	{%r338, %r343}, %rd184;
	mov.b32 	%r344, 2;
	// begin inline asm
	shfl.sync.down.b32 %r337, %r338, %r344, %r375, %r376;
	// end inline asm
	// begin inline asm
	shfl.sync.down.b32 %r342, %r343, %r344, %r375, %r376;
	// end inline asm
	mov.b64 	%rd185, {%r337, %r342};
	mov.b64 	%fd270, %rd185;
	add.s32 	%r381, %r326, 2;
	setp.gt.s32 	%p75, %r381, %r375;
	add.f64 	%fd271, %fd269, %fd270;
	selp.f64 	%fd272, %fd269, %fd271, %p75;
	mov.b64 	%rd186, %fd272;
	mov.b64 	{%r348, %r353}, %rd186;
	mov.b32 	%r354, 4;
	// begin inline asm
	shfl.sync.down.b32 %r347, %r348, %r354, %r375, %r376;
	// end inline asm
	// begin inline asm
	shfl.sync.down.b32 %r352, %r353, %r354, %r375, %r376;
	// end inline asm
	mov.b64 	%rd187, {%r347, %r352};
	mov.b64 	%fd273, %rd187;
	add.s32 	%r382, %r326, 4;
	setp.gt.s32 	%p76, %r382, %r375;
	add.f64 	%fd274, %fd272, %fd273;
	selp.f64 	%fd275, %fd272, %fd274, %p76;
	mov.b64 	%rd188, %fd275;
	mov.b64 	{%r358, %r363}, %rd188;
	mov.b32 	%r364, 8;
	// begin inline asm
	shfl.sync.down.b32 %r357, %r358, %r364, %r375, %r376;
	// end inline asm
	// begin inline asm
	shfl.sync.down.b32 %r362, %r363, %r364, %r375, %r376;
	// end inline asm
	mov.b64 	%rd189, {%r357, %r362};
	mov.b64 	%fd276, %rd189;
	add.s32 	%r383, %r326, 8;
	setp.gt.s32 	%p77, %r383, %r375;
	add.f64 	%fd277, %fd275, %fd276;
	selp.f64 	%fd278, %fd275, %fd277, %p77;
	mov.b64 	%rd190, %fd278;
	mov.b64 	{%r368, %r373}, %rd190;
	mov.b32 	%r374, 16;
	// begin inline asm
	shfl.sync.down.b32 %r367, %r368, %r374, %r375, %r376;
	// end inline asm
	// begin inline asm
	shfl.sync.down.b32 %r372, %r373, %r374, %r375, %r376;
	// end inline asm
	mov.b64 	%rd191, {%r367, %r372};
	mov.b64 	%fd279, %rd191;
	add.s32 	%r384, %r326, 16;
	setp.gt.s32 	%p78, %r384, %r375;
	add.f64 	%fd280, %fd278, %fd279;
	selp.f64 	%fd354, %fd278, %fd280, %p78;
	setp.ne.s32 	%p79, %r326, 0;
	@%p79 bra 	$L__BB3_20;
	shr.u32 	%r385, %r1, 2;
	and.b32  	%r386, %r385, 248;
	mov.u32 	%r387, _ZZN3cub18CUB_300001_SM_10006detail6reduce28DeviceReduceSingleTileKernelINS2_10policy_hubIdy5SumOpE10Policy1000EPdS8_iS5_ddN4cuda3std3__410__identityEEEvT0_T1_T2_T3_T4_T6_E12temp_storage;
	add.s32 	%r388, %r387, %r386;
	st.shared.f64 	[%r388+8], %fd354;
$L__BB3_20:
	bar.sync 	0;
	setp.ne.s32 	%p80, %r1, 0;
	@%p80 bra 	$L__BB3_72;
	setp.gt.s32 	%p81, %r68, 32;
	ld.shared.f64 	%fd281, [_ZZN3cub18CUB_300001_SM_10006detail6reduce28DeviceReduceSingleTileKernelINS2_10policy_hubIdy5SumOpE10Policy1000EPdS8_iS5_ddN4cuda3std3__410__identityEEEvT0_T1_T2_T3_T4_T6_E12temp_storage+16];
	add.f64 	%fd282, %fd354, %fd281;
	selp.f64 	%fd283, %fd282, %fd354, %p81;
	setp.gt.s32 	%p82, %r68, 64;
	ld.shared.f64 	%fd284, [_ZZN3cub18CUB_300001_SM_10006detail6reduce28DeviceReduceSingleTileKernelINS2_10policy_hubIdy5SumOpE10Policy1000EPdS8_iS5_ddN4cuda3std3__410__identityEEEvT0_T1_T2_T3_T4_T6_E12temp_storage+24];
	add.f64 	%fd285, %fd284, %fd283;
	selp.f64 	%fd286, %fd285, %fd283, %p82;
	setp.gt.s32 	%p83, %r68, 96;
	ld.shared.f64 	%fd287, [_ZZN3cub18CUB_300001_SM_10006detail6reduce28DeviceReduceSingleTileKernelINS2_10policy_hubIdy5SumOpE10Policy1000EPdS8_iS5_ddN4cuda3std3__410__identityEEEvT0_T1_T2_T3_T4_T6_E12temp_storage+32];
	add.f64 	%fd288, %fd287, %fd286;
	selp.f64 	%fd289, %fd288, %fd286, %p83;
	setp.gt.s32 	%p84, %r68, 128;
	ld.shared.f64 	%fd290, [_ZZN3cub18CUB_300001_SM_10006detail6reduce28DeviceReduceSingleTileKernelINS2_10policy_hubIdy5SumOpE10Policy1000EPdS8_iS5_ddN4cuda3std3__410__identityEEEvT0_T1_T2_T3_T4_T6_E12temp_storage+40];
	add.f64 	%fd291, %fd290, %fd289;
	selp.f64 	%fd292, %fd291, %fd289, %p84;
	setp.gt.s32 	%p85, %r68, 160;
	ld.shared.f64 	%fd293, [_ZZN3cub18CUB_300001_SM_10006detail6reduce28DeviceReduceSingleTileKernelINS2_10policy_hubIdy5SumOpE10Policy1000EPdS8_iS5_ddN4cuda3std3__410__identityEEEvT0_T1_T2_T3_T4_T6_E12temp_storage+48];
	add.f64 	%fd294, %fd293, %fd292;
	selp.f64 	%fd295, %fd294, %fd292, %p85;
	setp.gt.s32 	%p86, %r68, 192;
	ld.shared.f64 	%fd296, [_ZZN3cub18CUB_300001_SM_10006detail6reduce28DeviceReduceSingleTileKernelINS2_10policy_hubIdy5SumOpE10Policy1000EPdS8_iS5_ddN4cuda3std3__410__identityEEEvT0_T1_T2_T3_T4_T6_E12temp_storage+56];
	add.f64 	%fd297, %fd296, %fd295;
	selp.f64 	%fd298, %fd297, %fd295, %p86;
	setp.gt.s32 	%p87, %r68, 224;
	ld.shared.f64 	%fd299, [_ZZN3cub18CUB_300001_SM_10006detail6reduce28DeviceReduceSingleTileKernelINS2_10policy_hubIdy5SumOpE10Policy1000EPdS8_iS5_ddN4cuda3std3__410__identityEEEvT0_T1_T2_T3_T4_T6_E12temp_storage+64];
	add.f64 	%fd300, %fd299, %fd298;
	selp.f64 	%fd354, %fd300, %fd298, %p87;
	bra.uni 	$L__BB3_72;
$L__BB3_22:
	mov.u32 	%r13, %tid.x;
	shl.b32 	%r14, %r13, 2;
	mul.wide.u32 	%rd126, %r14, 8;
	add.s64 	%rd116, %rd15, %rd126;
	// begin inline asm
	ld.global.nc.v2.u64 {%rd114, %rd115}, [%rd116];
	// end inline asm
	add.s64 	%rd119, %rd116, 16;
	// begin inline asm
	ld.global.nc.v2.u64 {%rd117, %rd118}, [%rd119];
	// end inline asm
	mov.b64 	%fd193, %rd114;
	mov.b64 	%fd194, %rd115;
	mov.b64 	%fd195, %rd117;
	mov.b64 	%fd196, %rd118;
	add.s64 	%rd122, %rd116, 8192;
	// begin inline asm
	ld.global.nc.v2.u64 {%rd120, %rd121}, [%rd122];
	// end inline asm
	add.s64 	%rd125, %rd116, 8208;
	// begin inline asm
	ld.global.nc.v2.u64 {%rd123, %rd124}, [%rd125];
	// end inline asm
	mov.b64 	%fd197, %rd120;
	mov.b64 	%fd198, %rd121;
	mov.b64 	%fd199, %rd123;
	mov.b64 	%fd200, %rd124;
	add.f64 	%fd201, %fd193, %fd194;
	add.f64 	%fd202, %fd201, %fd195;
	add.f64 	%fd203, %fd202, %fd196;
	add.f64 	%fd204, %fd203, %fd197;
	add.f64 	%fd205, %fd204, %fd198;
	add.f64 	%fd206, %fd205, %fd199;
	add.f64 	%fd340, %fd206, %fd200;
	setp.lt.u32 	%p50, %r68, 4096;
	mov.b32 	%r452, 2048;
	@%p50 bra 	$L__BB3_26;
	add.s32 	%r15, %r68, -2048;
	mov.b32 	%r452, 2048;
$L__BB3_24:
	add.s32 	%r258, %r452, %r14;
	mul.wide.u32 	%rd139, %r258, 8;
	add.s64 	%rd129, %rd15, %rd139;
	// begin inline asm
	ld.global.nc.v2.u64 {%rd127, %rd128}, [%rd129];
	// end inline asm
	add.s64 	%rd132, %rd129, 16;
	// begin inline asm
	ld.global.nc.v2.u64 {%rd130, %rd131}, [%rd132];
	// end inline asm
	mov.b64 	%fd207, %rd127;
	mov.b64 	%fd208, %rd128;
	mov.b64 	%fd209, %rd130;
	mov.b64 	%fd210, %rd131;
	add.s64 	%rd135, %rd129, 8192;
	// begin inline asm
	ld.global.nc.v2.u64 {%rd133, %rd134}, [%rd135];
	// end inline asm
	add.s64 	%rd138, %rd129, 8208;
	// begin inline asm
	ld.global.nc.v2.u64 {%rd136, %rd137}, [%rd138];
	// end inline asm
	mov.b64 	%fd211, %rd133;
	mov.b64 	%fd212, %rd134;
	mov.b64 	%fd213, %rd136;
	mov.b64 	%fd214, %rd137;
	add.f64 	%fd215, %fd340, %fd207;
	add.f64 	%fd216, %fd215, %fd208;
	add.f64 	%fd217, %fd216, %fd209;
	add.f64 	%fd218, %fd217, %fd210;
	add.f64 	%fd219, %fd218, %fd211;
	add.f64 	%fd220, %fd219, %fd212;
	add.f64 	%fd221, %fd220, %fd213;
	add.f64 	%fd340, %fd221, %fd214;
	sub.s32 	%r259, %r68, %r452;
	setp.lt.s32 	%p51, %r259, 2048;
	@%p51 bra 	$L__BB3_34;
	add.s32 	%r452, %r452, 2048;
	setp.le.s32 	%p52, %r452, %r15;
	@%p52 bra 	$L__BB3_24;
$L__BB3_26:
	setp.le.s32 	%p53, %r68, %r452;
	@%p53 bra 	$L__BB3_34;
	sub.s32 	%r19, %r68, %r452;
	setp.ge.s32 	%p54, %r13, %r19;
	@%p54 bra 	$L__BB3_34;
	not.b32 	%r260, %r13;
	add.s32 	%r261, %r68, %r260;
	sub.s32 	%r20, %r261, %r452;
	and.b32  	%r262, %r20, 768;
	setp.eq.s32 	%p55, %r262, 768;
	mov.u32 	%r456, %r13;
	@%p55 bra 	$L__BB3_31;
	add.s32 	%r454, %r13, %r452;
	shr.u32 	%r263, %r20, 8;
	add.s32 	%r264, %r263, 1;
	and.b32  	%r265, %r264, 3;
	neg.s32 	%r453, %r265;
	mov.u32 	%r456, %r13;
$L__BB3_30:
	.pragma "nounroll";
	mul.wide.u32 	%rd142, %r454, 8;
	add.s64 	%rd141, %rd15, %rd142;
	// begin inline asm
	ld.global.nc.u64 %rd140, [%rd141];
	// end inline asm
	mov.b64 	%fd223, %rd140;
	add.f64 	%fd340, %fd340, %fd223;
	add.s32 	%r456, %r456, 256;
	add.s32 	%r454, %r454, 256;
	add.s32 	%r453, %r453, 1;
	setp.ne.s32 	%p56, %r453, 0;
	@%p56 bra 	$L__BB3_30;
$L__BB3_31:
	setp.lt.u32 	%p57, %r20, 768;
	@%p57 bra 	$L__BB3_34;
	cvt.u64.u32 	%rd143, %r456;
	cvt.u64.u32 	%rd144, %r452;
	add.s64 	%rd145, %rd143, %rd144;
	shl.b64 	%rd146, %rd145, 3;
	add.s64 	%rd147, %rd146, %rd15;
	add.s64 	%rd203, %rd147, 4096;
	add.s32 	%r457, %r456, %r452;
$L__BB3_33:
	mul.wide.u32 	%rd156, %r457, 8;
	add.s64 	%rd149, %rd15, %rd156;
	// begin inline asm
	ld.global.nc.u64 %rd148, [%rd149];
	// end inline asm
	mov.b64 	%fd224, %rd148;
	add.f64 	%fd225, %fd340, %fd224;
	add.s64 	%rd151, %rd203, -2048;
	// begin inline asm
	ld.global.nc.u64 %rd150, [%rd151];
	// end inline asm
	mov.b64 	%fd226, %rd150;
	add.f64 	%fd227, %fd225, %fd226;
	// begin inline asm
	ld.global.nc.u64 %rd152, [%rd203];
	// end inline asm
	mov.b64 	%fd228, %rd152;
	add.f64 	%fd229, %fd227, %fd228;
	add.s64 	%rd155, %rd203, 2048;
	// begin inline asm
	ld.global.nc.u64 %rd154, [%rd155];
	// end inline asm
	mov.b64 	%fd230, %rd154;
	add.f64 	%fd340, %fd229, %fd230;
	add.s32 	%r456, %r456, 1024;
	add.s64 	%rd203, %rd203, 8192;
	add.s32 	%r457, %r457, 1024;
	setp.lt.s32 	%p58, %r456, %r19;
	@%p58 bra 	$L__BB3_33;
$L__BB3_34:
	// begin inline asm
	mov.u32 %r266, %laneid;
	// end inline asm
	mov.b64 	%rd157, %fd340;
	mov.b64 	{%r268, %r273}, %rd157;
	mov.b32 	%r274, 1;
	mov.b32 	%r315, 31;
	mov.b32 	%r316, -1;
	// begin inline asm
	shfl.sync.down.b32 %r267, %r268, %r274, %r315, %r316;
	// end inline asm
	// begin inline asm
	shfl.sync.down.b32 %r272, %r273, %r274, %r315, %r316;
	// end inline asm
	mov.b64 	%rd158, {%r267, %r272};
	mov.b64 	%fd231, %rd158;
	setp.gt.s32 	%p59, %r266, 30;
	add.f64 	%fd232, %fd340, %fd231;
	selp.f64 	%fd233, %fd340, %fd232, %p59;
	mov.b64 	%rd159, %fd233;
	mov.b64 	{%r278, %r283}, %rd159;
	mov.b32 	%r284, 2;
	// begin inline asm
	shfl.sync.down.b32 %r277, %r278, %r284, %r315, %r316;
	// end inline asm
	// begin inline asm
	shfl.sync.down.b32 %r282, %r283, %r284, %r315, %r316;
	// end inline asm
	mov.b64 	%rd160, {%r277, %r282};
	mov.b64 	%fd234, %rd160;
	setp.gt.s32 	%p60, %r266, 29;
	add.f64 	%fd235, %fd233, %fd234;
	selp.f64 	%fd236, %fd233, %fd235, %p60;
	mov.b64 	%rd161, %fd236;
	mov.b64 	{%r288, %r293}, %rd161;
	mov.b32 	%r294, 4;
	// begin inline asm
	shfl.sync.down.b32 %r287, %r288, %r294, %r315, %r316;
	// end inline asm
	// begin inline asm
	shfl.sync.down.b32 %r292, %r293, %r294, %r315, %r316;
	// end inline asm
	mov.b64 	%rd162, {%r287, %r292};
	mov.b64 	%fd237, %rd162;
	setp.gt.s32 	%p61, %r266, 27;
	add.f64 	%fd238, %fd236, %fd237;
	selp.f64 	%fd239, %fd236, %fd238, %p61;
	mov.b64 	%rd163, %fd239;
	mov.b64 	{%r298, %r303}, %rd163;
	mov.b32 	%r304, 8;
	// begin inline asm
	shfl.sync.down.b32 %r297, %r298, %r304, %r315, %r316;
	// end inline asm
	// begin inline asm
	shfl.sync.down.b32 %r302, %r303, %r304, %r315, %r316;
	// end inline asm
	mov.b64 	%rd164, {%r297, %r302};
	mov.b64 	%fd240, %rd164;
	setp.gt.s32 	%p62, %r266, 23;
	add.f64 	%fd241, %fd239, %fd240;
	selp.f64 	%fd242, %fd239, %fd241, %p62;
	mov.b64 	%rd165, %fd242;
	mov.b64 	{%r308, %r313}, %rd165;
	mov.b32 	%r314, 16;
	// begin inline asm
	shfl.sync.down.b32 %r307, %r308, %r314, %r315, %r316;
	// end inline asm
	// begin inline asm
	shfl.sync.down.b32 %r312, %r313, %r314, %r315, %r316;
	// end inline asm
	mov.b64 	%rd166, {%r307, %r312};
	mov.b64 	%fd243, %rd166;
	setp.gt.s32 	%p63, %r266, 15;
	add.f64 	%fd26, %fd242, %fd243;
	selp.f64 	%fd354, %fd242, %fd26, %p63;
	setp.ne.s32 	%p64, %r266, 0;
	@%p64 bra 	$L__BB3_36;
	shr.u32 	%r317, %r13, 2;
	and.b32  	%r318, %r317, 248;
	mov.u32 	%r319, _ZZN3cub18CUB_300001_SM_10006detail6reduce28DeviceReduceSingleTileKernelINS2_10policy_hubIdy5SumOpE10Policy1000EPdS8_iS5_ddN4cuda3std3__410__identityEEEvT0_T1_T2_T3_T4_T6_E12temp_storage;
	add.s32 	%r320, %r319, %r318;
	st.shared.f64 	[%r320+8], %fd26;
$L__BB3_36:
	bar.sync 	0;
	setp.ne.s32 	%p65, %r13, 0;
	@%p65 bra 	$L__BB3_72;
	ld.shared.f64 	%fd244, [_ZZN3cub18CUB_300001_SM_10006detail6reduce28DeviceReduceSingleTileKernelINS2_10policy_hubIdy5SumOpE10Policy1000EPdS8_iS5_ddN4cuda3std3__410__identityEEEvT0_T1_T2_T3_T4_T6_E12temp_storage+16];
	add.f64 	%fd245, %fd354, %fd244;
	ld.shared.f64 	%fd246, [_ZZN3cub18CUB_300001_SM_10006detail6reduce28DeviceReduceSingleTileKernelINS2_10policy_hubIdy5SumOpE10Policy1000EPdS8_iS5_ddN4cuda3std3__410__identityEEEvT0_T1_T2_T3_T4_T6_E12temp_storage+24];
	add.f64 	%fd247, %fd245, %fd246;
	ld.shared.f64 	%fd248, [_ZZN3cub18CUB_300001_SM_10006detail6reduce28DeviceReduceSingleTileKernelINS2_10policy_hubIdy5SumOpE10Policy1000EPdS8_iS5_ddN4cuda3std3__410__identityEEEvT0_T1_T2_T3_T4_T6_E12temp_storage+32];
	add.f64 	%fd249, %fd247, %fd248;
	ld.shared.f64 	%fd250, [_ZZN3cub18CUB_300001_SM_10006detail6reduce28DeviceReduceSingleTileKernelINS2_10policy_hubIdy5SumOpE10Policy1000EPdS8_iS5_ddN4cuda3std3__410__identityEEEvT0_T1_T2_T3_T4_T6_E12temp_storage+40];
	add.f64 	%fd251, %fd249, %fd250;
	ld.shared.f64 	%fd252, [_ZZN3cub18CUB_300001_SM_10006detail6reduce28DeviceReduceSingleTileKernelINS2_10policy_hubIdy5SumOpE10Policy1000EPdS8_iS5_ddN4cuda3std3__410__identityEEEvT0_T1_T2_T3_T4_T6_E12temp_storage+48];
	add.f64 	%fd253, %fd251, %fd252;
	ld.shared.f64 	%fd254, [_ZZN3cub18CUB_300001_SM_10006detail6reduce28DeviceReduceSingleTileKernelINS2_10policy_hubIdy5SumOpE10Policy1000EPdS8_iS5_ddN4cuda3std3__410__identityEEEvT0_T1_T2_T3_T4_T6_E12temp_storage+56];
	add.f64 	%fd255, %fd253, %fd254;
	ld.shared.f64 	%fd256, [_ZZN3cub18CUB_300001_SM_10006detail6reduce28DeviceReduceSingleTileKernelINS2_10policy_hubIdy5SumOpE10Policy1000EPdS8_iS5_ddN4cuda3std3__410__identityEEEvT0_T1_T2_T3_T4_T6_E12temp_storage+64];
	add.f64 	%fd354, %fd255, %fd256;
	bra.uni 	$L__BB3_72;
$L__BB3_38:
	setp.gt.s32 	%p3, %r68, 2047;
	@%p3 bra 	$L__BB3_56;
	mov.u32 	%r35, %tid.x;
	setp.ge.s32 	%p20, %r35, %r68;
	mov.f64 	%fd346, 0d0000000000000000;
	mov.u32 	%r462, %r35;
	@%p20 bra 	$L__BB3_41;
	mul.wide.u32 	%rd81, %r35, 8;
	add.s64 	%rd80, %rd15, %rd81;
	// begin inline asm
	ld.global.nc.u64 %rd79, [%rd80];
	// end inline asm
	mov.b64 	%fd346, %rd79;
	add.s32 	%r462, %r35, 256;
$L__BB3_41:
	setp.ge.s32 	%p21, %r462, %r68;
	@%p21 bra 	$L__BB3_47;
	not.b32 	%r133, %r462;
	add.s32 	%r38, %r68, %r133;
	and.b32  	%r134, %r38, 768;
	setp.eq.s32 	%p22, %r134, 768;
	@%p22 bra 	$L__BB3_45;
	mul.wide.u32 	%rd82, %r462, 8;
	add.s64 	%rd204, %rd15, %rd82;
	shr.u32 	%r135, %r38, 8;
	add.s32 	%r136, %r135, 1;
	and.b32  	%r137, %r136, 3;
	neg.s32 	%r460, %r137;
$L__BB3_44:
	.pragma "nounroll";
	// begin inline asm
	ld.global.nc.u64 %rd83, [%rd204];
	// end inline asm
	mov.b64 	%fd125, %rd83;
	add.f64 	%fd346, %fd346, %fd125;
	add.s32 	%r462, %r462, 256;
	add.s64 	%rd204, %rd204, 2048;
	add.s32 	%r460, %r460, 1;
	setp.ne.s32 	%p23, %r460, 0;
	@%p23 bra 	$L__BB3_44;
$L__BB3_45:
	setp.lt.u32 	%p24, %r38, 768;
	@%p24 bra 	$L__BB3_47;
$L__BB3_46:
	mul.wide.s32 	%rd93, %r462, 8;
	add.s64 	%rd86, %rd15, %rd93;
	// begin inline asm
	ld.global.nc.u64 %rd85, [%rd86];
	// end inline asm
	mov.b64 	%fd126, %rd85;
	add.f64 	%fd127, %fd346, %fd126;
	add.s64 	%rd88, %rd86, 2048;
	// begin inline asm
	ld.global.nc.u64 %rd87, [%rd88];
	// end inline asm
	mov.b64 	%fd128, %rd87;
	add.f64 	%fd129, %fd127, %fd128;
	add.s64 	%rd90, %rd86, 4096;
	// begin inline asm
	ld.global.nc.u64 %rd89, [%rd90];
	// end inline asm
	mov.b64 	%fd130, %rd89;
	add.f64 	%fd131, %fd129, %fd130;
	add.s64 	%rd92, %rd86, 6144;
	// begin inline asm
	ld.global.nc.u64 %rd91, [%rd92];
	// end inline asm
	mov.b64 	%fd132, %rd91;
	add.f64 	%fd346, %fd131, %fd132;
	add.s32 	%r462, %r462, 1024;
	setp.lt.s32 	%p25, %r462, %r68;
	@%p25 bra 	$L__BB3_46;
$L__BB3_47:
	setp.lt.s32 	%p26, %r68, 256;
	@%p26 bra 	$L__BB3_52;
	// begin inline asm
	mov.u32 %r201, %laneid;
	// end inline asm
	mov.b64 	%rd104, %fd346;
	mov.b64 	{%r203, %r208}, %rd104;
	mov.b32 	%r209, 1;
	mov.b32 	%r250, 31;
	mov.b32 	%r251, -1;
	// begin inline asm
	shfl.sync.down.b32 %r202, %r203, %r209, %r250, %r251;
	// end inline asm
	// begin inline asm
	shfl.sync.down.b32 %r207, %r208, %r209, %r250, %r251;
	// end inline asm
	mov.b64 	%rd105, {%r202, %r207};
	mov.b64 	%fd167, %rd105;
	setp.gt.s32 	%p42, %r201, 30;
	add.f64 	%fd168, %fd346, %fd167;
	selp.f64 	%fd169, %fd346, %fd168, %p42;
	mov.b64 	%rd106, %fd169;
	mov.b64 	{%r213, %r218}, %rd106;
	mov.b32 	%r219, 2;
	// begin inline asm
	shfl.sync.down.b32 %r212, %r213, %r219, %r250, %r251;
	// end inline asm
	// begin inline asm
	shfl.sync.down.b32 %r217, %r218, %r219, %r250, %r251;
	// end inline asm
	mov.b64 	%rd107, {%r212, %r217};
	mov.b64 	%fd170, %rd107;
	setp.gt.s32 	%p43, %r201, 29;
	add.f64 	%fd171, %fd169, %fd170;
	selp.f64 	%fd172, %fd169, %fd171, %p43;
	mov.b64 	%rd108, %fd172;
	mov.b64 	{%r223, %r228}, %rd108;
	mov.b32 	%r229, 4;
	// begin inline asm
	shfl.sync.down.b32 %r222, %r223, %r229, %r250, %r251;
	// end inline asm
	// begin inline asm
	shfl.sync.down.b32 %r227, %r228, %r229, %r250, %r251;
	// end inline asm
	mov.b64 	%rd109, {%r222, %r227};
	mov.b64 	%fd173, %rd109;
	setp.gt.s32 	%p44, %r201, 27;
	add.f64 	%fd174, %fd172, %fd173;
	selp.f64 	%fd175, %fd172, %fd174, %p44;
	mov.b64 	%rd110, %fd175;
	mov.b64 	{%r233, %r238}, %rd110;
	mov.b32 	%r239, 8;
	// begin inline asm
	shfl.sync.down.b32 %r232, %r233, %r239, %r250, %r251;
	// end inline asm
	// begin inline asm
	shfl.sync.down.b32 %r237, %r238, %r239, %r250, %r251;
	// end inline asm
	mov.b64 	%rd111, {%r232, %r237};
	mov.b64 	%fd176, %rd111;
	setp.gt.s32 	%p45, %r201, 23;
	add.f64 	%fd177, %fd175, %fd176;
	selp.f64 	%fd178, %fd175, %fd177, %p45;
	mov.b64 	%rd112, %fd178;
	mov.b64 	{%r243, %r248}, %rd112;
	mov.b32 	%r249, 16;
	// begin inline asm
	shfl.sync.down.b32 %r242, %r243, %r249, %r250, %r251;
	// end inline asm
	// begin inline asm
	shfl.sync.down.b32 %r247, %r248, %r249, %r250, %r251;
	// end inline asm
	mov.b64 	%rd113, {%r242, %r247};
	mov.b64 	%fd179, %rd113;
	setp.gt.s32 	%p46, %r201, 15;
	add.f64 	%fd38, %fd178, %fd179;
	selp.f64 	%fd354, %fd178, %fd38, %p46;
	setp.ne.s32 	%p47, %r201, 0;
	@%p47 bra 	$L__BB3_50;
	shr.u32 	%r252, %r35, 2;
	and.b32  	%r253, %r252, 248;
	mov.u32 	%r254, _ZZN3cub18CUB_300001_SM_10006detail6reduce28DeviceReduceSingleTileKernelINS2_10policy_hubIdy5SumOpE10Policy1000EPdS8_iS5_ddN4cuda3std3__410__identityEEEvT0_T1_T2_T3_T4_T6_E12temp_storage;
	add.s32 	%r255, %r254, %r253;
	st.shared.f64 	[%r255+8], %fd38;
$L__BB3_50:
	bar.sync 	0;
	setp.ne.s32 	%p48, %r35, 0;
	@%p48 bra 	$L__BB3_72;
	ld.shared.f64 	%fd180, [_ZZN3cub18CUB_300001_SM_10006detail6reduce28DeviceReduceSingleTileKernelINS2_10policy_hubIdy5SumOpE10Policy1000EPdS8_iS5_ddN4cuda3std3__410__identityEEEvT0_T1_T2_T3_T4_T6_E12temp_storage+16];
	add.f64 	%fd181, %fd354, %fd180;
	ld.shared.f64 	%fd182, [_ZZN3cub18CUB_300001_SM_10006detail6reduce28DeviceReduceSingleTileKernelINS2_10policy_hubIdy5SumOpE10Policy1000EPdS8_iS5_ddN4cuda3std3__410__identityEEEvT0_T1_T2_T3_T4_T6_E12temp_storage+24];
	add.f64 	%fd183, %fd181, %fd182;
	ld.shared.f64 	%fd184, [_ZZN3cub18CUB_300001_SM_10006detail6reduce28DeviceReduceSingleTileKernelINS2_10policy_hubIdy5SumOpE10Policy1000EPdS8_iS5_ddN4cuda3std3__410__identityEEEvT0_T1_T2_T3_T4_T6_E12temp_storage+32];
	add.f64 	%fd185, %fd183, %fd184;
	ld.shared.f64 	%fd186, [_ZZN3cub18CUB_300001_SM_10006detail6reduce28DeviceReduceSingleTileKernelINS2_10policy_hubIdy5SumOpE10Policy1000EPdS8_iS5_ddN4cuda3std3__410__identityEEEvT0_T1_T2_T3_T4_T6_E12temp_storage+40];
	add.f64 	%fd187, %fd185, %fd186;
	ld.shared.f64 	%fd188, [_ZZN3cub18CUB_300001_SM_10006detail6reduce28DeviceReduceSingleTileKernelINS2_10policy_hubIdy5SumOpE10Policy1000EPdS8_iS5_ddN4cuda3std3__410__identityEEEvT0_T1_T2_T3_T4_T6_E12temp_storage+48];
	add.f64 	%fd189, %fd187, %fd188;
	ld.shared.f64 	%fd190, [_ZZN3cub18CUB_300001_SM_10006detail6reduce28DeviceReduceSingleTileKernelINS2_10policy_hubIdy5SumOpE10Policy1000EPdS8_iS5_ddN4cuda3std3__410__identityEEEvT0_T1_T2_T3_T4_T6_E12temp_storage+56];
	add.f64 	%fd191, %fd189, %fd190;
	ld.shared.f64 	%fd192, [_ZZN3cub18CUB_300001_SM_10006detail6reduce28DeviceReduceSingleTileKernelINS2_10policy_hubIdy5SumOpE10Policy1000EPdS8_iS5_ddN4cuda3std3__410__identityEEEvT0_T1_T2_T3_T4_T6_E12temp_storage+64];
	add.f64 	%fd354, %fd191, %fd192;
	bra.uni 	$L__BB3_72;
$L__BB3_52:
	// begin inline asm
	mov.u32 %r138, %laneid;
	// end inline asm
	and.b32  	%r189, %r35, 992;
	add.s32 	%r190, %r189, 32;
	setp.gt.s32 	%p27, %r190, %r68;
	not.b32 	%r191, %r189;
	add.s32 	%r192, %r68, %r191;
	selp.b32 	%r187, %r192, 31, %p27;
	mov.b64 	%rd94, %fd346;
	mov.b64 	{%r140, %r145}, %rd94;
	mov.b32 	%r146, 1;
	mov.b32 	%r188, -1;
	// begin inline asm
	shfl.sync.down.b32 %r139, %r140, %r146, %r187, %r188;
	// end inline asm
	// begin inline asm
	shfl.sync.down.b32 %r144, %r145, %r146, %r187, %r188;
	// end inline asm
	mov.b64 	%rd95, {%r139, %r144};
	mov.b64 	%fd133, %rd95;
	setp.lt.s32 	%p28, %r138, %r187;
	add.f64 	%fd134, %fd346, %fd133;
	selp.f64 	%fd135, %fd134, %fd346, %p28;
	mov.b64 	%rd96, %fd135;
	mov.b64 	{%r150, %r155}, %rd96;
	mov.b32 	%r156, 2;
	// begin inline asm
	shfl.sync.down.b32 %r149, %r150, %r156, %r187, %r188;
	// end inline asm
	// begin inline asm
	shfl.sync.down.b32 %r154, %r155, %r156, %r187, %r188;
	// end inline asm
	mov.b64 	%rd97, {%r149, %r154};
	mov.b64 	%fd136, %rd97;
	add.s32 	%r193, %r138, 2;
	setp.gt.s32 	%p29, %r193, %r187;
	add.f64 	%fd137, %fd135, %fd136;
	selp.f64 	%fd138, %fd135, %fd137, %p29;
	mov.b64 	%rd98, %fd138;
	mov.b64 	{%r160, %r165}, %rd98;
	mov.b32 	%r166, 4;
	// begin inline asm
	shfl.sync.down.b32 %r159, %r160, %r166, %r187, %r188;
	// end inline asm
	// begin inline asm
	shfl.sync.down.b32 %r164, %r165, %r166, %r187, %r188;
	// end inline asm
	mov.b64 	%rd99, {%r159, %r164};
	mov.b64 	%fd139, %rd99;
	add.s32 	%r194, %r138, 4;
	setp.gt.s32 	%p30, %r194, %r187;
	add.f64 	%fd140, %fd138, %fd139;
	selp.f64 	%fd141, %fd138, %fd140, %p30;
	mov.b64 	%rd100, %fd141;
	mov.b64 	{%r170, %r175}, %rd100;
	mov.b32 	%r176, 8;
	// begin inline asm
	shfl.sync.down.b32 %r169, %r170, %r176, %r187, %r188;
	// end inline asm
	// begin inline asm
	shfl.sync.down.b32 %r174, %r175, %r176, %r187, %r188;
	// end inline asm
	mov.b64 	%rd101, {%r169, %r174};
	mov.b64 	%fd142, %rd101;
	add.s32 	%r195, %r138, 8;
	setp.gt.s32 	%p31, %r195, %r187;
	add.f64 	%fd143, %fd141, %fd142;
	selp.f64 	%fd144, %fd141, %fd143, %p31;
	mov.b64 	%rd102, %fd144;
	mov.b64 	{%r180, %r185}, %rd102;
	mov.b32 	%r186, 16;
	// begin inline asm
	shfl.sync.down.b32 %r179, %r180, %r186, %r187, %r188;
	// end inline asm
	// begin inline asm
	shfl.sync.down.b32 %r184, %r185, %r186, %r187, %r188;
	// end inline asm
	mov.b64 	%rd103, {%r179, %r184};
	mov.b64 	%fd145, %rd103;
	add.s32 	%r196, %r138, 16;
	setp.gt.s32 	%p32, %r196, %r187;
	add.f64 	%fd146, %fd144, %fd145;
	selp.f64 	%fd354, %fd144, %fd146, %p32;
	setp.ne.s32 	%p33, %r138, 0;
	@%p33 bra 	$L__BB3_54;
	shr.u32 	%r197, %r35, 2;
	and.b32  	%r198, %r197, 248;
	mov.u32 	%r199, _ZZN3cub18CUB_300001_SM_10006detail6reduce28DeviceReduceSingleTileKernelINS2_10policy_hubIdy5SumOpE10Policy1000EPdS8_iS5_ddN4cuda3std3__410__identityEEEvT0_T1_T2_T3_T4_T6_E12temp_storage;
	add.s32 	%r200, %r199, %r198;
	st.shared.f64 	[%r200+8], %fd354;
$L__BB3_54:
	bar.sync 	0;
	setp.ne.s32 	%p34, %r35, 0;
	@%p34 bra 	$L__BB3_72;
	setp.gt.s32 	%p35, %r68, 32;
	ld.shared.f64 	%fd147, [_ZZN3cub18CUB_300001_SM_10006detail6reduce28DeviceReduceSingleTileKernelINS2_10policy_hubIdy5SumOpE10Policy1000EPdS8_iS5_ddN4cuda3std3__410__identityEEEvT0_T1_T2_T3_T4_T6_E12temp_storage+16];
	add.f64 	%fd148, %fd354, %fd147;
	selp.f64 	%fd149, %fd148, %fd354, %p35;
	setp.gt.s32 	%p36, %r68, 64;
	ld.shared.f64 	%fd150, [_ZZN3cub18CUB_300001_SM_10006detail6reduce28DeviceReduceSingleTileKernelINS2_10policy_hubIdy5SumOpE10Policy1000EPdS8_iS5_ddN4cuda3std3__410__identityEEEvT0_T1_T2_T3_T4_T6_E12temp_storage+24];
	add.f64 	%fd151, %fd150, %fd149;
	selp.f64 	%fd152, %fd151, %fd149, %p36;
	setp.gt.s32 	%p37, %r68, 96;
	ld.shared.f64 	%fd153, [_ZZN3cub18CUB_300001_SM_10006detail6reduce28DeviceReduceSingleTileKernelINS2_10policy_hubIdy5SumOpE10Policy1000EPdS8_iS5_ddN4cuda3std3__410__identityEEEvT0_T1_T2_T3_T4_T6_E12temp_storage+32];
	add.f64 	%fd154, %fd153, %fd152;
	selp.f64 	%fd155, %fd154, %fd152, %p37;
	setp.gt.s32 	%p38, %r68, 128;
	ld.shared.f64 	%fd156, [_ZZN3cub18CUB_300001_SM_10006detail6reduce28DeviceReduceSingleTileKernelINS2_10policy_hubIdy5SumOpE10Policy1000EPdS8_iS5_ddN4cuda3std3__410__identityEEEvT0_T1_T2_T3_T4_T6_E12temp_storage+40];
	add.f64 	%fd157, %fd156, %fd155;
	selp.f64 	%fd158, %fd157, %fd155, %p38;
	setp.gt.s32 	%p39, %r68, 160;
	ld.shared.f64 	%fd159, [_ZZN3cub18CUB_300001_SM_10006detail6reduce28DeviceReduceSingleTileKernelINS2_10policy_hubIdy5SumOpE10Policy1000EPdS8_iS5_ddN4cuda3std3__410__identityEEEvT0_T1_T2_T3_T4_T6_E12temp_storage+48];
	add.f64 	%fd160, %fd159, %fd158;
	selp.f64 	%fd161, %fd160, %fd158, %p39;
	setp.gt.s32 	%p40, %r68, 192;
	ld.shared.f64 	%fd162, [_ZZN3cub18CUB_300001_SM_10006detail6reduce28DeviceReduceSingleTileKernelINS2_10policy_hubIdy5SumOpE10Policy1000EPdS8_iS5_ddN4cuda3std3__410__identityEEEvT0_T1_T2_T3_T4_T6_E12temp_storage+56];
	add.f64 	%fd163, %fd162, %fd161;
	selp.f64 	%fd164, %fd163, %fd161, %p40;
	setp.gt.s32 	%p41, %r68, 224;
	ld.shared.f64 	%fd165, [_ZZN3cub18CUB_300001_SM_10006detail6reduce28DeviceReduceSingleTileKernelINS2_10policy_hubIdy5SumOpE10Policy1000EPdS8_iS5_ddN4cuda3std3__410__identityEEEvT0_T1_T2_T3_T4_T6_E12temp_storage+64];
	add.f64 	%fd166, %fd165, %fd164;
	selp.f64 	%fd354, %fd166, %fd164, %p41;
	bra.uni 	$L__BB3_72;
$L__BB3_56:
	mov.u32 	%r47, %tid.x;
	mul.wide.u32 	%rd34, %r47, 8;
	add.s64 	%rd19, %rd15, %rd34;
	// begin inline asm
	ld.global.nc.u64 %rd18, [%rd19];
	// end inline asm
	mov.b64 	%fd59, %rd18;
	add.s64 	%rd21, %rd19, 2048;
	// begin inline asm
	ld.global.nc.u64 %rd20, [%rd21];
	// end inline asm
	mov.b64 	%fd60, %rd20;
	add.s64 	%rd23, %rd19, 4096;
	// begin inline asm
	ld.global.nc.u64 %rd22, [%rd23];
	// end inline asm
	mov.b64 	%fd61, %rd22;
	add.s64 	%rd25, %rd19, 6144;
	// begin inline asm
	ld.global.nc.u64 %rd24, [%rd25];
	// end inline asm
	mov.b64 	%fd62, %rd24;
	add.s64 	%rd27, %rd19, 8192;
	// begin inline asm
	ld.global.nc.u64 %rd26, [%rd27];
	// end inline asm
	mov.b64 	%fd63, %rd26;
	add.s64 	%rd29, %rd19, 10240;
	// begin inline asm
	ld.global.nc.u64 %rd28, [%rd29];
	// end inline asm
	mov.b64 	%fd64, %rd28;
	add.s64 	%rd31, %rd19, 12288;
	// begin inline asm
	ld.global.nc.u64 %rd30, [%rd31];
	// end inline asm
	mov.b64 	%fd65, %rd30;
	add.s64 	%rd33, %rd19, 14336;
	// begin inline asm
	ld.global.nc.u64 %rd32, [%rd33];
	// end inline asm
	mov.b64 	%fd66, %rd32;
	add.f64 	%fd67, %fd59, %fd60;
	add.f64 	%fd68, %fd67, %fd61;
	add.f64 	%fd69, %fd68, %fd62;
	add.f64 	%fd70, %fd69, %fd63;
	add.f64 	%fd71, %fd70, %fd64;
	add.f64 	%fd72, %fd71, %fd65;
	add.f64 	%fd353, %fd72, %fd66;
	setp.lt.u32 	%p4, %r68, 4096;
	mov.b32 	%r465, 2048;
	@%p4 bra 	$L__BB3_60;
	add.s32 	%r48, %r68, -2048;
	mov.b32 	%r465, 2048;
$L__BB3_58:
	mul.wide.s32 	%rd51, %r465, 8;
	add.s64 	%rd36, %rd19, %rd51;
	// begin inline asm
	ld.global.nc.u64 %rd35, [%rd36];
	// end inline asm
	mov.b64 	%fd73, %rd35;
	add.s64 	%rd38, %rd36, 2048;
	// begin inline asm
	ld.global.nc.u64 %rd37, [%rd38];
	// end inline asm
	mov.b64 	%fd74, %rd37;
	add.s64 	%rd40, %rd36, 4096;
	// begin inline asm
	ld.global.nc.u64 %rd39, [%rd40];
	// end inline asm
	mov.b64 	%fd75, %rd39;
	add.s64 	%rd42, %rd36, 6144;
	// begin inline asm
	ld.global.nc.u64 %rd41, [%rd42];
	// end inline asm
	mov.b64 	%fd76, %rd41;
	add.s64 	%rd44, %rd36, 8192;
	// begin inline asm
	ld.global.nc.u64 %rd43, [%rd44];
	// end inline asm
	mov.b64 	%fd77, %rd43;
	add.s64 	%rd46, %rd36, 10240;
	// begin inline asm
	ld.global.nc.u64 %rd45, [%rd46];
	// end inline asm
	mov.b64 	%fd78, %rd45;
	add.s64 	%rd48, %rd36, 12288;
	// begin inline asm
	ld.global.nc.u64 %rd47, [%rd48];
	// end inline asm
	mov.b64 	%fd79, %rd47;
	add.s64 	%rd50, %rd36, 14336;
	// begin inline asm
	ld.global.nc.u64 %rd49, [%rd50];
	// end inline asm
	mov.b64 	%fd80, %rd49;
	add.f64 	%fd81, %fd353, %fd73;
	add.f64 	%fd82, %fd81, %fd74;
	add.f64 	%fd83, %fd82, %fd75;
	add.f64 	%fd84, %fd83, %fd76;
	add.f64 	%fd85, %fd84, %fd77;
	add.f64 	%fd86, %fd85, %fd78;
	add.f64 	%fd87, %fd86, %fd79;
	add.f64 	%fd353, %fd87, %fd80;
	sub.s32 	%r71, %r68, %r465;
	setp.lt.s32 	%p5, %r71, 2048;
	@%p5 bra 	$L__BB3_68;
	add.s32 	%r465, %r465, 2048;
	setp.le.s32 	%p6, %r465, %r48;
	@%p6 bra 	$L__BB3_58;
$L__BB3_60:
	setp.le.s32 	%p7, %r68, %r465;
	@%p7 bra 	$L__BB3_68;
	sub.s32 	%r52, %r68, %r465;
	setp.ge.s32 	%p8, %r47, %r52;
	@%p8 bra 	$L__BB3_68;
	not.b32 	%r72, %r47;
	add.s32 	%r73, %r68, %r72;
	sub.s32 	%r53, %r73, %r465;
	and.b32  	%r74, %r53, 768;
	setp.eq.s32 	%p9, %r74, 768;
	mov.u32 	%r469, %r47;
	@%p9 bra 	$L__BB3_65;
	add.s32 	%r467, %r47, %r465;
	shr.u32 	%r75, %r53, 8;
	add.s32 	%r76, %r75, 1;
	and.b32  	%r77, %r76, 3;
	neg.s32 	%r466, %r77;
	mov.u32 	%r469, %r47;
$L__BB3_64:
	.pragma "nounroll";
	mul.wide.u32 	%rd54, %r467, 8;
	add.s64 	%rd53, %rd15, %rd54;
	// begin inline asm
	ld.global.nc.u64 %rd52, [%rd53];
	// end inline asm
	mov.b64 	%fd89, %rd52;
	add.f64 	%fd353, %fd353, %fd89;
	add.s32 	%r469, %r469, 256;
	add.s32 	%r467, %r467, 256;
	add.s32 	%r466, %r466, 1;
	setp.ne.s32 	%p10, %r466, 0;
	@%p10 bra 	$L__BB3_64;
$L__BB3_65:
	setp.lt.u32 	%p11, %r53, 768;
	@%p11 bra 	$L__BB3_68;
	cvt.u64.u32 	%rd55, %r469;
	cvt.u64.u32 	%rd56, %r465;
	add.s64 	%rd57, %rd55, %rd56;
	shl.b64 	%rd58, %rd57, 3;
	add.s64 	%rd59, %rd58, %rd15;
	add.s64 	%rd205, %rd59, 4096;
	add.s32 	%r470, %r469, %r465;
$L__BB3_67:
	mul.wide.u32 	%rd68, %r470, 8;
	add.s64 	%rd61, %rd15, %rd68;
	// begin inline asm
	ld.global.nc.u64 %rd60, [%rd61];
	// end inline asm
	mov.b64 	%fd90, %rd60;
	add.f64 	%fd91, %fd353, %fd90;
	add.s64 	%rd63, %rd205, -2048;
	// begin inline asm
	ld.global.nc.u64 %rd62, [%rd63];
	// end inline asm
	mov.b64 	%fd92, %rd62;
	add.f64 	%fd93, %fd91, %fd92;
	// begin inline asm
	ld.global.nc.u64 %rd64, [%rd205];
	// end inline asm
	mov.b64 	%fd94, %rd64;
	add.f64 	%fd95, %fd93, %fd94;
	add.s64 	%rd67, %rd205, 2048;
	// begin inline asm
	ld.global.nc.u64 %rd66, [%rd67];
	// end inline asm
	mov.b64 	%fd96, %rd66;
	add.f64 	%fd353, %fd95, %fd96;
	add.s32 	%r469, %r469, 1024;
	add.s64 	%rd205, %rd205, 8192;
	add.s32 	%r470, %r470, 1024;
	setp.lt.s32 	%p12, %r469, %r52;
	@%p12 bra 	$L__BB3_67;
$L__BB3_68:
	// begin inline asm
	mov.u32 %r78, %laneid;
	// end inline asm
	mov.b64 	%rd69, %fd353;
	mov.b64 	{%r80, %r85}, %rd69;
	mov.b32 	%r86, 1;
	mov.b32 	%r127, 31;
	mov.b32 	%r128, -1;
	// begin inline asm
	shfl.sync.down.b32 %r79, %r80, %r86, %r127, %r128;
	// end inline asm
	// begin inline asm
	shfl.sync.down.b32 %r84, %r85, %r86, %r127, %r128;
	// end inline asm
	mov.b64 	%rd70, {%r79, %r84};
	mov.b64 	%fd97, %rd70;
	setp.gt.s32 	%p13, %r78, 30;
	add.f64 	%fd98, %fd353, %fd97;
	selp.f64 	%fd99, %fd353, %fd98, %p13;
	mov.b64 	%rd71, %fd99;
	mov.b64 	{%r90, %r95}, %rd71;
	mov.b32 	%r96, 2;
	// begin inline asm
	shfl.sync.down.b32 %r89, %r90, %r96, %r127, %r128;
	// end inline asm
	// begin inline asm
	shfl.sync.down.b32 %r94, %r95, %r96, %r127, %r128;
	// end inline asm
	mov.b64 	%rd72, {%r89, %r94};
	mov.b64 	%fd100, %rd72;
	setp.gt.s32 	%p14, %r78, 29;
	add.f64 	%fd101, %fd99, %fd100;
	selp.f64 	%fd102, %fd99, %fd101, %p14;
	mov.b64 	%rd73, %fd102;
	mov.b64 	{%r100, %r105}, %rd73;
	mov.b32 	%r106, 4;
	// begin inline asm
	shfl.sync.down.b32 %r99, %r100, %r106, %r127, %r128;
	// end inline asm
	// begin inline asm
	shfl.sync.down.b32 %r104, %r105, %r106, %r127, %r128;
	// end inline asm
	mov.b64 	%rd74, {%r99, %r104};
	mov.b64 	%fd103, %rd74;
	setp.gt.s32 	%p15, %r78, 27;
	add.f64 	%fd104, %fd102, %fd103;
	selp.f64 	%fd105, %fd102, %fd104, %p15;
	mov.b64 	%rd75, %fd105;
	mov.b64 	{%r110, %r115}, %rd75;
	mov.b32 	%r116, 8;
	// begin inline asm
	shfl.sync.down.b32 %r109, %r110, %r116, %r127, %r128;
	// end inline asm
	// begin inline asm
	shfl.sync.down.b32 %r114, %r115, %r116, %r127, %r128;
	// end inline asm
	mov.b64 	%rd76, {%r109, %r114};
	mov.b64 	%fd106, %rd76;
	setp.gt.s32 	%p16, %r78, 23;
	add.f64 	%fd107, %fd105, %fd106;
	selp.f64 	%fd108, %fd105, %fd107, %p16;
	mov.b64 	%rd77, %fd108;
	mov.b64 	{%r120, %r125}, %rd77;
	mov.b32 	%r126, 16;
	// begin inline asm
	shfl.sync.down.b32 %r119, %r120, %r126, %r127, %r128;
	// end inline asm
	// begin inline asm
	shfl.sync.down.b32 %r124, %r125, %r126, %r127, %r128;
	// end inline asm
	mov.b64 	%rd78, {%r119, %r124};
	mov.b64 	%fd109, %rd78;
	setp.gt.s32 	%p17, %r78, 15;
	add.f64 	%fd54, %fd108, %fd109;
	selp.f64 	%fd354, %fd108, %fd54, %p17;
	setp.ne.s32 	%p18, %r78, 0;
	@%p18 bra 	$L__BB3_70;
	shr.u32 	%r129, %r47, 2;
	and.b32  	%r130, %r129, 248;
	mov.u32 	%r131, _ZZN3cub18CUB_300001_SM_10006detail6reduce28DeviceReduceSingleTileKernelINS2_10policy_hubIdy5SumOpE10Policy1000EPdS8_iS5_ddN4cuda3std3__410__identityEEEvT0_T1_T2_T3_T4_T6_E12temp_storage;
	add.s32 	%r132, %r131, %r130;
	st.shared.f64 	[%r132+8], %fd54;
$L__BB3_70:
	bar.sync 	0;
	setp.ne.s32 	%p19, %r47, 0;
	@%p19 bra 	$L__BB3_72;
	ld.shared.f64 	%fd110, [_ZZN3cub18CUB_300001_SM_10006detail6reduce28DeviceReduceSingleTileKernelINS2_10policy_hubIdy5SumOpE10Policy1000EPdS8_iS5_ddN4cuda3std3__410__identityEEEvT0_T1_T2_T3_T4_T6_E12temp_storage+16];
	add.f64 	%fd111, %fd354, %fd110;
	ld.shared.f64 	%fd112, [_ZZN3cub18CUB_300001_SM_10006detail6reduce28DeviceReduceSingleTileKernelINS2_10policy_hubIdy5SumOpE10Policy1000EPdS8_iS5_ddN4cuda3std3__410__identityEEEvT0_T1_T2_T3_T4_T6_E12temp_storage+24];
	add.f64 	%fd113, %fd111, %fd112;
	ld.shared.f64 	%fd114, [_ZZN3cub18CUB_300001_SM_10006detail6reduce28DeviceReduceSingleTileKernelINS2_10policy_hubIdy5SumOpE10Policy1000EPdS8_iS5_ddN4cuda3std3__410__identityEEEvT0_T1_T2_T3_T4_T6_E12temp_storage+32];
	add.f64 	%fd115, %fd113, %fd114;
	ld.shared.f64 	%fd116, [_ZZN3cub18CUB_300001_SM_10006detail6reduce28DeviceReduceSingleTileKernelINS2_10policy_hubIdy5SumOpE10Policy1000EPdS8_iS5_ddN4cuda3std3__410__identityEEEvT0_T1_T2_T3_T4_T6_E12temp_storage+40];
	add.f64 	%fd117, %fd115, %fd116;
	ld.shared.f64 	%fd118, [_ZZN3cub18CUB_300001_SM_10006detail6reduce28DeviceReduceSingleTileKernelINS2_10policy_hubIdy5SumOpE10Policy1000EPdS8_iS5_ddN4cuda3std3__410__identityEEEvT0_T1_T2_T3_T4_T6_E12temp_storage+48];
	add.f64 	%fd119, %fd117, %fd118;
	ld.shared.f64 	%fd120, [_ZZN3cub18CUB_300001_SM_10006detail6reduce28DeviceReduceSingleTileKernelINS2_10policy_hubIdy5SumOpE10Policy1000EPdS8_iS5_ddN4cuda3std3__410__identityEEEvT0_T1_T2_T3_T4_T6_E12temp_storage+56];
	add.f64 	%fd121, %fd119, %fd120;
	ld.shared.f64 	%fd122, [_ZZN3cub18CUB_300001_SM_10006detail6reduce28DeviceReduceSingleTileKernelINS2_10policy_hubIdy5SumOpE10Policy1000EPdS8_iS5_ddN4cuda3std3__410__identityEEEvT0_T1_T2_T3_T4_T6_E12temp_storage+64];
	add.f64 	%fd354, %fd121, %fd122;
$L__BB3_72:
	mov.u32 	%r444, %tid.x;
	setp.ne.s32 	%p95, %r444, 0;
	@%p95 bra 	$L__BB3_74;
	add.f64 	%fd327, %fd58, %fd354;
	st.global.f64 	[%rd1], %fd327;
$L__BB3_74:
	ret;

}


// ===== COMPILED SASS (sm_100) =====

	.target	sm_100

	.elftype	@"ET_EXEC"


//--------------------- .note.nv.tkinfo           --------------------------
	.section	.note.nv.tkinfo,"",@"SHT_NOTE"
	.sectionflags	@"SHF_NOTE_NV_TKINFO"
	.tkinfo
        /*0018*/ 	.word	0x00000002
        /*0030*/ 	.string	""
        /*0030*/ 	.string	"ptxas"
        /*0030*/ 	.string	"Cuda compilation tools, release 13.0, V13.0.88"
        /*0030*/ 	.string	"Build cuda_13.0.r13.0/compiler.36424714_0"
        /*0030*/ 	.string	"-arch sm_100 -m 64 "



//--------------------- .note.nv.cuinfo           --------------------------
	.section	.note.nv.cuinfo,"",@"SHT_NOTE"
	.sectionflags	@"SHF_NOTE_NV_CUINFO"
        /*0018*/ 	.short	0x0002
        /*001a*/ 	.short	0x0064
        /*001c*/ 	.short	0x0082
	.zero		2


//--------------------- .nv.info                  --------------------------
	.section	.nv.info,"",@"SHT_CUDA_INFO"
	.align	4


	//----- nvinfo : EIATTR_REGCOUNT
	.align		4
        /*0000*/ 	.byte	0x04, 0x2f
        /*0002*/ 	.short	(.L_41 - .L_40)
	.align		4
.L_40:
        /*0004*/ 	.word	index@(_ZN3cub18CUB_300001_SM_10006detail11EmptyKernelIvEEvv)
        /*0008*/ 	.word	0x00000004


	//----- nvinfo : EIATTR_FRAME_SIZE
	.align		4
.L_41:
        /*000c*/ 	.byte	0x04, 0x11
        /*000e*/ 	.short	(.L_43 - .L_42)
	.align		4
.L_42:
        /*0010*/ 	.word	index@(_ZN3cub18CUB_300001_SM_10006detail11EmptyKernelIvEEvv)
        /*0014*/ 	.word	0x00000000


	//----- nvinfo : EIATTR_REGCOUNT
	.align		4
.L_43:
        /*0018*/ 	.byte	0x04, 0x2f
        /*001a*/ 	.short	(.L_45 - .L_44)
	.align		4
.L_44:
        /*001c*/ 	.word	index@(_ZN3cub18CUB_300001_SM_10006detail6reduce28DeviceReduceSingleTileKernelINS2_10policy_hubIdy5SumOpE10Policy1000EPdS8_yS5_ddN4cuda3std3__410__identityEEEvT0_T1_T2_T3_T4_T6_)
        /*0020*/ 	.word	0x00000030


	//----- nvinfo : EIATTR_FRAME_SIZE
	.align		4
.L_45:
        /*0024*/ 	.byte	0x04, 0x11
        /*0026*/ 	.short	(.L_47 - .L_46)
	.align		4
.L_46:
        /*0028*/ 	.word	index@(_ZN3cub18CUB_300001_SM_10006detail6reduce28DeviceReduceSingleTileKernelINS2_10policy_hubIdy5SumOpE10Policy1000EPdS8_yS5_ddN4cuda3std3__410__identityEEEvT0_T1_T2_T3_T4_T6_)
        /*002c*/ 	.word	0x00000000


	//----- nvinfo : EIATTR_REGCOUNT
	.align		4
.L_47:
        /*0030*/ 	.byte	0x04, 0x2f
        /*0032*/ 	.short	(.L_49 - .L_48)
	.align		4
.L_48:
        /*0034*/ 	.word	index@(_ZN3cub18CUB_300001_SM_10006detail6reduce18DeviceReduceKernelINS2_10policy_hubIdy5SumOpE10Policy1000EPdyS5_dN4cuda3std3__410__identityEEEvT0_PT3_T1_NS0_13GridEvenShareISG_EET2_T4_)
        /*0038*/ 	.word	0x00000020


	//----- nvinfo : EIATTR_FRAME_SIZE
	.align		4
.L_49:
        /*003c*/ 	.byte	0x04, 0x11
        /*003e*/ 	.short	(.L_51 - .L_50)
	.align		4
.L_50:
        /*0040*/ 	.word	index@(_ZN3cub18CUB_300001_SM_10006detail6reduce18DeviceReduceKernelINS2_10policy_hubIdy5SumOpE10Policy1000EPdyS5_dN4cuda3std3__410__identityEEEvT0_PT3_T1_NS0_13GridEvenShareISG_EET2_T4_)
        /*0044*/ 	.word	0x00000000


	//----- nvinfo : EIATTR_REGCOUNT
	.align		4
.L_51:
        /*0048*/ 	.byte	0x04, 0x2f
        /*004a*/ 	.short	(.L_53 - .L_52)
	.align		4
.L_52:
        /*004c*/ 	.word	index@(_ZN3cub18CUB_300001_SM_10006detail6reduce28DeviceReduceSingleTileKernelINS2_10policy_hubIdy5SumOpE10Policy1000EPdS8_iS5_ddN4cuda3std3__410__identityEEEvT0_T1_T2_T3_T4_T6_)
        /*0050*/ 	.word	0x00000030


	//----- nvinfo : EIATTR_FRAME_SIZE
	.align		4
.L_53:
        /*0054*/ 	.byte	0x04, 0x11
        /*0056*/ 	.short	(.L_55 - .L_54)
	.align		4
.L_54:
        /*0058*/ 	.word	index@(_ZN3cub18CUB_300001_SM_10006detail6reduce28DeviceReduceSingleTileKernelINS2_10policy_hubIdy5SumOpE10Policy1000EPdS8_iS5_ddN4cuda3std3__410__identityEEEvT0_T1_T2_T3_T4_T6_)
        /*005c*/ 	.word	0x00000000


	//----- nvinfo : EIATTR_MIN_STACK_SIZE
	.align		4
.L_55:
        /*0060*/ 	.byte	0x04, 0x12
        /*0062*/ 	.short	(.L_57 - .L_56)
	.align		4
.L_56:
        /*0064*/ 	.word	index@(_ZN3cub18CUB_300001_SM_10006detail6reduce28DeviceReduceSingleTileKernelINS2_10policy_hubIdy5SumOpE10Policy1000EPdS8_iS5_ddN4cuda3std3__410__identityEEEvT0_T1_T2_T3_T4_T6_)
        /*0068*/ 	.word	0x00000000


	//----- nvinfo : EIATTR_MIN_STACK_SIZE
	.align		4
.L_57:
        /*006c*/ 	.byte	0x04, 0x12
        /*006e*/ 	.short	(.L_59 - .L_58)
	.align		4
.L_58:
        /*0070*/ 	.word	index@(_ZN3cub18CUB_300001_SM_10006detail6reduce18DeviceReduceKernelINS2_10policy_hubIdy5SumOpE10Policy1000EPdyS5_dN4cuda3std3__410__identityEEEvT0_PT3_T1_NS0_13GridEvenShareISG_EET2_T4_)
        /*0074*/ 	.word	0x00000000


	//----- nvinfo : EIATTR_MIN_STACK_SIZE
	.align		4
.L_59:
        /*0078*/ 	.byte	0x04, 0x12
        /*007a*/ 	.short	(.L_61 - .L_60)
	.align		4
.L_60:
        /*007c*/ 	.word	index@(_ZN3cub18CUB_300001_SM_10006detail6reduce28DeviceReduceSingleTileKernelINS2_10policy_hubIdy5SumOpE10Policy1000EPdS8_yS5_ddN4cuda3std3__410__identityEEEvT0_T1_T2_T3_T4_T6_)
        /*0080*/ 	.word	0x00000000


	//----- nvinfo : EIATTR_MIN_STACK_SIZE
	.align		4
.L_61:
        /*0084*/ 	.byte	0x04, 0x12
        /*0086*/ 	.short	(.L_63 - .L_62)
	.align		4
.L_62:
        /*0088*/ 	.word	index@(_ZN3cub18CUB_300001_SM_10006detail11EmptyKernelIvEEvv)
        /*008c*/ 	.word	0x00000000
.L_63:


//--------------------- .nv.compat                --------------------------
	.section	.nv.compat,"",@"SHT_CUDA_COMPAT_INFO"
	.align	4
        /*0000*/ 	.byte	0x02, 0x09, 0x00, 0x00, 0x02, 0x02, 0x01, 0x00, 0x02, 0x05, 0x05, 0x00, 0x03, 0x07, 0x01, 0x01
        /*0010*/ 	.byte	0x02, 0x03, 0x00, 0x00, 0x02, 0x06, 0x01, 0x00, 0x04, 0x0b, 0x08, 0x00, 0x01, 0x00, 0x00, 0x00
        /*0020*/ 	.byte	0x00, 0x00, 0x00, 0x00


//--------------------- .nv.info._ZN3cub18CUB_300001_SM_10006detail6reduce28DeviceReduceSingleTileKernelINS2_10policy_hubIdy5SumOpE10Policy1000EPdS8_iS5_ddN4cuda3std3__410__identityEEEvT0_T1_T2_T3_T4_T6_ --------------------------
	.section	.nv.info._ZN3cub18CUB_300001_SM_10006detail6reduce28DeviceReduceSingleTileKernelINS2_10policy_hubIdy5SumOpE10Policy1000EPdS8_iS5_ddN4cuda3std3__410__identityEEEvT0_T1_T2_T3_T4_T6_,"",@"SHT_CUDA_INFO"
	.sectionflags	@""
	.align	4


	//----- nvinfo : EIATTR_CUDA_API_VERSION
	.align		4
        /*0000*/ 	.byte	0x04, 0x37
        /*0002*/ 	.short	(.L_65 - .L_64)
.L_64:
        /*0004*/ 	.word	0x00000082


	//----- nvinfo : EIATTR_KPARAM_INFO
	.align		4
.L_65:
        /*0008*/ 	.byte	0x04, 0x17
        /*000a*/ 	.short	(.L_67 - .L_66)
.L_66:
        /*000c*/ 	.word	0x00000000
        /*0010*/ 	.short	0x0005
        /*0012*/ 	.short	0x0020
        /*0014*/ 	.byte	0x00, 0xf0, 0x05, 0x00


	//----- nvinfo : EIATTR_KPARAM_INFO
	.align		4
.L_67:
        /*0018*/ 	.byte	0x04, 0x17
        /*001a*/ 	.short	(.L_69 - .L_68)
.L_68:
        /*001c*/ 	.word	0x00000000
        /*0020*/ 	.short	0x0004
        /*0022*/ 	.short	0x0018
        /*0024*/ 	.byte	0x00, 0xf0, 0x21, 0x00


	//----- nvinfo : EIATTR_KPARAM_INFO
	.align		4
.L_69:
        /*0028*/ 	.byte	0x04, 0x17
        /*002a*/ 	.short	(.L_71 - .L_70)
.L_70:
        /*002c*/ 	.word	0x00000000
        /*0030*/ 	.short	0x0003
        /*0032*/ 	.short	0x0014
        /*0034*/ 	.byte	0x00, 0xf0, 0x05, 0x00


	//----- nvinfo : EIATTR_KPARAM_INFO
	.align		4
.L_71:
        /*0038*/ 	.byte	0x04, 0x17
        /*003a*/ 	.short	(.L_73 - .L_72)
.L_72:
        /*003c*/ 	.word	0x00000000
        /*0040*/ 	.short	0x0002
        /*0042*/ 	.short	0x0010
        /*0044*/ 	.byte	0x00, 0xf0, 0x11, 0x00


	//----- nvinfo : EIATTR_KPARAM_INFO
	.align		4
.L_73:
        /*0048*/ 	.byte	0x04, 0x17
        /*004a*/ 	.short	(.L_75 - .L_74)
.L_74:
        /*004c*/ 	.word	0x00000000
        /*0050*/ 	.short	0x0001
        /*0052*/ 	.short	0x0008
        /*0054*/ 	.byte	0x00, 0xf5, 0x21, 0x00


	//----- nvinfo : EIATTR_KPARAM_INFO
	.align		4
.L_75:
        /*0058*/ 	.byte	0x04, 0x17
        /*005a*/ 	.short	(.L_77 - .L_76)
.L_76:
        /*005c*/ 	.word	0x00000000
        /*0060*/ 	.short	0x0000
        /*0062*/ 	.short	0x0000
        /*0064*/ 	.byte	0x00, 0xf5, 0x21, 0x00


	//----- nvinfo : EIATTR_SPARSE_MMA_MASK
	.align		4
.L_77:
        /*0068*/ 	.byte	0x03, 0x50
        /*006a*/ 	.short	0x0000


	//----- nvinfo : EIATTR_MAXREG_COUNT
	.align		4
        /*006c*/ 	.byte	0x03, 0x1b
        /*006e*/ 	.short	0x00ff


	//----- nvinfo : EIATTR_NUM_BARRIERS
	.align		4
        /*0070*/ 	.byte	0x02, 0x4c
        /*0072*/ 	.byte	0x01
	.zero		1


	//----- nvinfo : EIATTR_MERCURY_ISA_VERSION
	.align		4
        /*0074*/ 	.byte	0x03, 0x5f
        /*0076*/ 	.short	0x0101


	//----- nvinfo : EIATTR_COOP_GROUP_MASK_REGIDS
	.align		4
        /*0078*/ 	.byte	0x04, 0x29
        /*007a*/ 	.short	(.L_79 - .L_78)


	//   ....[0]....
.L_78:
        /*007c*/ 	.word	0xffffffff


	//   ....[1]....
        /*0080*/ 	.word	0xffffffff


	//   ....[2]....
        /*0084*/ 	.word	0xffffffff


	//   ....[3]....
        /*0088*/ 	.word	0xffffffff


	//   ....[4]....
        /*008c*/ 	.word	0xffffffff


	//   ....[5]....
        /*0090*/ 	.word	0xffffffff


	//   ....[6]....
        /*0094*/ 	.word	0xffffffff


	//   ....[7]....
        /*0098*/ 	.word	0xffffffff


	//   ....[8]....
        /*009c*/ 	.word	0xffffffff


	//   ....[9]....
        /*00a0*/ 	.word	0xffffffff


	//   ....[10]....
        /*00a4*/ 	.word	0xffffffff


	//   ....[11]....
        /*00a8*/ 	.word	0xffffffff


	//   ....[12]....
        /*00ac*/ 	.word	0xffffffff


	//   ....[13]....
        /*00b0*/ 	.word	0xffffffff


	//   ....[14]....
        /*00b4*/ 	.word	0xffffffff


	//   ....[15]....
        /*00b8*/ 	.word	0xffffffff


	//   ....[16]....
        /*00bc*/ 	.word	0xffffffff


	//   ....[17]....
        /*00c0*/ 	.word	0xffffffff


	//   ....[18]....
        /*00c4*/ 	.word	0xffffffff


	//   ....[19]....
        /*00c8*/ 	.word	0xffffffff


	//   ....[20]....
        /*00cc*/ 	.word	0xffffffff


	//   ....[21]....
        /*00d0*/ 	.word	0xffffffff


	//   ....[22]....
        /*00d4*/ 	.word	0xffffffff


	//   ....[23]....
        /*00d8*/ 	.word	0xffffffff


	//   ....[24]....
        /*00dc*/ 	.word	0xffffffff


	//   ....[25]....
        /*00e0*/ 	.word	0xffffffff


	//   ....[26]....
        /*00e4*/ 	.word	0xffffffff


	//   ....[27]....
        /*00e8*/ 	.word	0xffffffff


	//   ....[28]....
        /*00ec*/ 	.word	0xffffffff


	//   ....[29]....
        /*00f0*/ 	.word	0xffffffff


	//   ....[30]....
        /*00f4*/ 	.word	0xffffffff


	//   ....[31]....
        /*00f8*/ 	.word	0xffffffff


	//   ....[32]....
        /*00fc*/ 	.word	0xffffffff


	//   ....[33]....
        /*0100*/ 	.word	0xffffffff


	//   ....[34]....
        /*0104*/ 	.word	0xffffffff


	//   ....[35]....
        /*0108*/ 	.word	0xffffffff


	//   ....[36]....
        /*010c*/ 	.word	0xffffffff


	//   ....[37]....
        /*0110*/ 	.word	0xffffffff


	//   ....[38]....
        /*0114*/ 	.word	0xffffffff


	//   ....[39]....
        /*0118*/ 	.word	0xffffffff


	//   ....[40]....
        /*011c*/ 	.word	0xffffffff


	//   ....[41]....
        /*0120*/ 	.word	0xffffffff


	//   ....[42]....
        /*0124*/ 	.word	0xffffffff


	//   ....[43]....
        /*0128*/ 	.word	0xffffffff


	//   ....[44]....
        /*012c*/ 	.word	0xffffffff


	//   ....[45]....
        /*0130*/ 	.word	0xffffffff


	//   ....[46]....
        /*0134*/ 	.word	0xffffffff


	//   ....[47]....
        /*0138*/ 	.word	0xffffffff


	//   ....[48]....
        /*013c*/ 	.word	0xffffffff


	//   ....[49]....
        /*0140*/ 	.word	0xffffffff


	//   ....[50]....
        /*0144*/ 	.word	0xffffffff


	//   ....[51]....
        /*0148*/ 	.word	0xffffffff


	//   ....[52]....
        /*014c*/ 	.word	0xffffffff


	//   ....[53]....
        /*0150*/ 	.word	0xffffffff


	//   ....[54]....
        /*0154*/ 	.word	0xffffffff


	//   ....[55]....
        /*0158*/ 	.word	0xffffffff


	//   ....[56]....
        /*015c*/ 	.word	0xffffffff


	//   ....[57]....
        /*0160*/ 	.word	0xffffffff


	//   ....[58]....
        /*0164*/ 	.word	0xffffffff


	//   ....[59]....
        /*0168*/ 	.word	0xffffffff


	//----- nvinfo : EIATTR_COOP_GROUP_INSTR_OFFSETS
	.align		4
.L_79:
        /*016c*/ 	.byte	0x04, 0x28
        /*016e*/ 	.short	(.L_81 - .L_80)


	//   ....[0]....
.L_80:
        /*0170*/ 	.word	0x00000990


	//   ....[1]....
        /*0174*/ 	.word	0x000009a0


	//   ....[2]....
        /*0178*/ 	.word	0x00000a10


	//   ....[3]....
        /*017c*/ 	.word	0x00000a40


	//   ....[4]....
        /*0180*/ 	.word	0x00000ab0


	//   ....[5]....
        /*0184*/ 	.word	0x00000ac0


	//   ....[6]....
        /*0188*/ 	.word	0x00000b10


	//   ....[7]....
        /*018c*/ 	.word	0x00000b20


	//   ....[8]....
        /*0190*/ 	.word	0x00000b70


	//   ....[9]....
        /*0194*/ 	.word	0x00000b90


	//   ....[10]....
        /*0198*/ 	.word	0x00000d80


	//   ....[11]....
        /*019c*/ 	.word	0x00000d90


	//   ....[12]....
        /*01a0*/ 	.word	0x00000e20


	//   ....[13]....
        /*01a4*/ 	.word	0x00000e40


	//   ....[14]....
        /*01a8*/ 	.word	0x00000e90


	//   ....[15]....
        /*01ac*/ 	.word	0x00000eb0


	//   ....[16]....
        /*01b0*/ 	.word	0x00000f00


	//   ....[17]....
        /*01b4*/ 	.word	0x00000f30


	//   ....[18]....
        /*01b8*/ 	.word	0x00000f90


	//   ....[19]....
        /*01bc*/ 	.word	0x00000fb0


	//   ....[20]....
        /*01c0*/ 	.word	0x00001db0


	//   ....[21]....
        /*01c4*/ 	.word	0x00001dc0


	//   ....[22]....
        /*01c8*/ 	.word	0x00001e30


	//   ....[23]....
        /*01cc*/ 	.word	0x00001e40


	//   ....[24]....
        /*01d0*/ 	.word	0x00001ea0


	//   ....[25]....
        /*01d4*/ 	.word	0x00001eb0


	//   ....[26]....
        /*01d8*/ 	.word	0x00001f00


	//   ....[27]....
        /*01dc*/ 	.word	0x00001f20


	//   ....[28]....
        /*01e0*/ 	.word	0x00001f80


	//   ....[29]....
        /*01e4*/ 	.word	0x00001fb0


	//   ....[30]....
        /*01e8*/ 	.word	0x000029b0


	//   ....[31]....
        /*01ec*/ 	.word	0x000029c0


	//   ....[32]....
        /*01f0*/ 	.word	0x00002a30


	//   ....[33]....
        /*01f4*/ 	.word	0x00002a50


	//   ....[34]....
        /*01f8*/ 	.word	0x00002ab0


	//   ....[35]....
        /*01fc*/ 	.word	0x00002ad0


	//   ....[36]....
        /*0200*/ 	.word	0x00002b30


	//   ....[37]....
        /*0204*/ 	.word	0x00002b50


	//   ....[38]....
        /*0208*/ 	.word	0x00002bb0


	//   ....[39]....
        /*020c*/ 	.word	0x00002bc0


	//   ....[40]....
        /*0210*/ 	.word	0x00002da0


	//   ....[41]....
        /*0214*/ 	.word	0x00002db0


	//   ....[42]....
        /*0218*/ 	.word	0x00002e30


	//   ....[43]....
        /*021c*/ 	.word	0x00002e50


	//   ....[44]....
        /*0220*/ 	.word	0x00002ea0


	//   ....[45]....
        /*0224*/ 	.word	0x00002eb0


	//   ....[46]....
        /*0228*/ 	.word	0x00002f20


	//   ....[47]....
        /*022c*/ 	.word	0x00002f40


	//   ....[48]....
        /*0230*/ 	.word	0x00002f90


	//   ....[49]....
        /*0234*/ 	.word	0x00002fc0


	//   ....[50]....
        /*0238*/ 	.word	0x00003e60


	//   ....[51]....
        /*023c*/ 	.word	0x00003e70


	//   ....[52]....
        /*0240*/ 	.word	0x00003ee0


	//   ....[53]....
        /*0244*/ 	.word	0x00003ef0


	//   ....[54]....
        /*0248*/ 	.word	0x00003f50


	//   ....[55]....
        /*024c*/ 	.word	0x00003f80


	//   ....[56]....
        /*0250*/ 	.word	0x00003ff0


	//   ....[57]....
        /*0254*/ 	.word	0x00004000


	//   ....[58]....
        /*0258*/ 	.word	0x00004060


	//   ....[59]....
        /*025c*/ 	.word	0x00004070


	//----- nvinfo : EIATTR_VRC_CTA_INIT_COUNT
	.align		4
.L_81:
        /*0260*/ 	.byte	0x02, 0x4a
	.zero		1
	.zero		1


	//----- nvinfo : EIATTR_EXIT_INSTR_OFFSETS
	.align		4
        /*0264*/ 	.byte	0x04, 0x1c
        /*0266*/ 	.short	(.L_83 - .L_82)


	//   ....[0]....
.L_82:
        /*0268*/ 	.word	0x00000080


	//   ....[1]....
        /*026c*/ 	.word	0x000000c0


	//   ....[2]....
        /*0270*/ 	.word	0x000041e0


	//   ....[3]....
        /*0274*/ 	.word	0x00004230


	//----- nvinfo : EIATTR_MAX_THREADS
	.align		4
.L_83:
        /*0278*/ 	.byte	0x04, 0x05
        /*027a*/ 	.short	(.L_85 - .L_84)
.L_84:
        /*027c*/ 	.word	0x00000100
        /*0280*/ 	.word	0x00000001
        /*0284*/ 	.word	0x00000001


	//----- nvinfo : EIATTR_CRS_STACK_SIZE
	.align		4
.L_85:
        /*0288*/ 	.byte	0x04, 0x1e
        /*028a*/ 	.short	(.L_87 - .L_86)
.L_86:
        /*028c*/ 	.word	0x00000000


	//----- nvinfo : EIATTR_CBANK_PARAM_SIZE
	.align		4
.L_87:
        /*0290*/ 	.byte	0x03, 0x19
        /*0292*/ 	.short	0x0021


	//----- nvinfo : EIATTR_PARAM_CBANK
	.align		4
        /*0294*/ 	.byte	0x04, 0x0a
        /*0296*/ 	.short	(.L_89 - .L_88)
	.align		4
.L_88:
        /*0298*/ 	.word	index@(.nv.constant0._ZN3cub18CUB_300001_SM_10006detail6reduce28DeviceReduceSingleTileKernelINS2_10policy_hubIdy5SumOpE10Policy1000EPdS8_iS5_ddN4cuda3std3__410__identityEEEvT0_T1_T2_T3_T4_T6_)
        /*029c*/ 	.short	0x0380
        /*029e*/ 	.short	0x0021


	//----- nvinfo : EIATTR_SW_WAR
	.align		4
.L_89:
        /*02a0*/ 	.byte	0x04, 0x36
        /*02a2*/ 	.short	(.L_91 - .L_90)
.L_90:
        /*02a4*/ 	.word	0x00000008
.L_91:


//--------------------- .nv.info._ZN3cub18CUB_300001_SM_10006detail6reduce18DeviceReduceKernelINS2_10policy_hubIdy5SumOpE10Policy1000EPdyS5_dN4cuda3std3__410__identityEEEvT0_PT3_T1_NS0_13GridEvenShareISG_EET2_T4_ --------------------------
	.section	.nv.info._ZN3cub18CUB_300001_SM_10006detail6reduce18DeviceReduceKernelINS2_10policy_hubIdy5SumOpE10Policy1000EPdyS5_dN4cuda3std3__410__identityEEEvT0_PT3_T1_NS0_13GridEvenShareISG_EET2_T4_,"",@"SHT_CUDA_INFO"
	.sectionflags	@""
	.align	4


	//----- nvinfo : EIATTR_CUDA_API_VERSION
	.align		4
        /*0000*/ 	.byte	0x04, 0x37
        /*0002*/ 	.short	(.L_93 - .L_92)
.L_92:
        /*0004*/ 	.word	0x00000082


	//----- nvinfo : EIATTR_KPARAM_INFO
	.align		4
.L_93:
        /*0008*/ 	.byte	0x04, 0x17
        /*000a*/ 	.short	(.L_95 - .L_94)
.L_94:
        /*000c*/ 	.word	0x00000000
        /*0010*/ 	.short	0x0005
        /*0012*/ 	.short	0x0061
        /*0014*/ 	.byte	0x00, 0xf0, 0x05, 0x00


	//----- nvinfo : EIATTR_KPARAM_INFO
	.align		4
.L_95:
        /*0018*/ 	.byte	0x04, 0x17
        /*001a*/ 	.short	(.L_97 - .L_96)
.L_96:
        /*001c*/ 	.word	0x00000000
        /*0020*/ 	.short	0x0004
        /*0022*/ 	.short	0x0060
        /*0024*/ 	.byte	0x00, 0xf0, 0x05, 0x00


	//----- nvinfo : EIATTR_KPARAM_INFO
	.align		4
.L_97:
        /*0028*/ 	.byte	0x04, 0x17
        /*002a*/ 	.short	(.L_99 - .L_98)
.L_98:
        /*002c*/ 	.word	0x00000000
        /*0030*/ 	.short	0x0003
        /*0032*/ 	.short	0x0018
        /*0034*/ 	.byte	0x00, 0xf0, 0x21, 0x01


	//----- nvinfo : EIATTR_KPARAM_INFO
	.align		4
.L_99:
        /*0038*/ 	.byte	0x04, 0x17
        /*003a*/ 	.short	(.L_101 - .L_100)
.L_100:
        /*003c*/ 	.word	0x00000000
        /*0040*/ 	.short	0x0002
        /*0042*/ 	.short	0x0010
        /*0044*/ 	.byte	0x00, 0xf0, 0x21, 0x00


	//----- nvinfo : EIATTR_KPARAM_INFO
	.align		4
.L_101:
        /*0048*/ 	.byte	0x04, 0x17
        /*004a*/ 	.short	(.L_103 - .L_102)
.L_102:
        /*004c*/ 	.word	0x00000000
        /*0050*/ 	.short	0x0001
        /*0052*/ 	.short	0x0008
        /*0054*/ 	.byte	0x00, 0xf5, 0x21, 0x00


	//----- nvinfo : EIATTR_KPARAM_INFO
	.align		4
.L_103:
        /*0058*/ 	.byte	0x04, 0x17
        /*005a*/ 	.short	(.L_105 - .L_104)
.L_104:
        /*005c*/ 	.word	0x00000000
        /*0060*/ 	.short	0x0000
        /*0062*/ 	.short	0x0000
        /*0064*/ 	.byte	0x00, 0xf5, 0x21, 0x00


	//----- nvinfo : EIATTR_SPARSE_MMA_MASK
	.align		4
.L_105:
        /*0068*/ 	.byte	0x03, 0x50
        /*006a*/ 	.short	0x0000


	//----- nvinfo : EIATTR_MAXREG_COUNT
	.align		4
        /*006c*/ 	.byte	0x03, 0x1b
        /*006e*/ 	.short	0x00ff


	//----- nvinfo : EIATTR_NUM_BARRIERS
	.align		4
        /*0070*/ 	.byte	0x02, 0x4c
        /*0072*/ 	.byte	0x01
	.zero		1


	//----- nvinfo : EIATTR_MERCURY_ISA_VERSION
	.align		4
        /*0074*/ 	.byte	0x03, 0x5f
        /*0076*/ 	.short	0x0101


	//----- nvinfo : EIATTR_COOP_GROUP_MASK_REGIDS
	.align		4
        /*0078*/ 	.byte	0x04, 0x29
        /*007a*/ 	.short	(.L_107 - .L_106)


	//   ....[0]....
.L_106:
        /*007c*/ 	.word	0xffffffff


	//   ....[1]....
        /*0080*/ 	.word	0xffffffff


	//   ....[2]....
        /*0084*/ 	.word	0xffffffff


	//   ....[3]....
        /*0088*/ 	.word	0xffffffff


	//   ....[4]....
        /*008c*/ 	.word	0xffffffff


	//   ....[5]....
        /*0090*/ 	.word	0xffffffff


	//   ....[6]....
        /*0094*/ 	.word	0xffffffff


	//   ....[7]....
        /*0098*/ 	.word	0xffffffff


	//   ....[8]....
        /*009c*/ 	.word	0xffffffff


	//   ....[9]....
        /*00a0*/ 	.word	0xffffffff


	//   ....[10]....
        /*00a4*/ 	.word	0xffffffff


	//   ....[11]....
        /*00a8*/ 	.word	0xffffffff


	//   ....[12]....
        /*00ac*/ 	.word	0xffffffff


	//   ....[13]....
        /*00b0*/ 	.word	0xffffffff


	//   ....[14]....
        /*00b4*/ 	.word	0xffffffff


	//   ....[15]....
        /*00b8*/ 	.word	0xffffffff


	//   ....[16]....
        /*00bc*/ 	.word	0xffffffff


	//   ....[17]....
        /*00c0*/ 	.word	0xffffffff


	//   ....[18]....
        /*00c4*/ 	.word	0xffffffff


	//   ....[19]....
        /*00c8*/ 	.word	0xffffffff


	//   ....[20]....
        /*00cc*/ 	.word	0xffffffff


	//   ....[21]....
        /*00d0*/ 	.word	0xffffffff


	//   ....[22]....
        /*00d4*/ 	.word	0xffffffff


	//   ....[23]....
        /*00d8*/ 	.word	0xffffffff


	//   ....[24]....
        /*00dc*/ 	.word	0xffffffff


	//   ....[25]....
        /*00e0*/ 	.word	0xffffffff


	//   ....[26]....
        /*00e4*/ 	.word	0xffffffff


	//   ....[27]....
        /*00e8*/ 	.word	0xffffffff


	//   ....[28]....
        /*00ec*/ 	.word	0xffffffff


	//   ....[29]....
        /*00f0*/ 	.word	0xffffffff


	//   ....[30]....
        /*00f4*/ 	.word	0xffffffff


	//   ....[31]....
        /*00f8*/ 	.word	0xffffffff


	//   ....[32]....
        /*00fc*/ 	.word	0xffffffff


	//   ....[33]....
        /*0100*/ 	.word	0xffffffff


	//   ....[34]....
        /*0104*/ 	.word	0xffffffff


	//   ....[35]....
        /*0108*/ 	.word	0xffffffff


	//   ....[36]....
        /*010c*/ 	.word	0xffffffff


	//   ....[37]....
        /*0110*/ 	.word	0xffffffff


	//   ....[38]....
        /*0114*/ 	.word	0xffffffff


	//   ....[39]....
        /*0118*/ 	.word	0xffffffff


	//   ....[40]....
        /*011c*/ 	.word	0xffffffff


	//   ....[41]....
        /*0120*/ 	.word	0xffffffff


	//   ....[42]....
        /*0124*/ 	.word	0xffffffff


	//   ....[43]....
        /*0128*/ 	.word	0xffffffff


	//   ....[44]....
        /*012c*/ 	.word	0xffffffff


	//   ....[45]....
        /*0130*/ 	.word	0xffffffff


	//   ....[46]....
        /*0134*/ 	.word	0xffffffff


	//   ....[47]....
        /*0138*/ 	.word	0xffffffff


	//   ....[48]....
        /*013c*/ 	.word	0xffffffff


	//   ....[49]....
        /*0140*/ 	.word	0xffffffff


	//   ....[50]....
        /*0144*/ 	.word	0xffffffff


	//   ....[51]....
        /*0148*/ 	.word	0xffffffff


	//   ....[52]....
        /*014c*/ 	.word	0xffffffff


	//   ....[53]....
        /*0150*/ 	.word	0xffffffff


	//   ....[54]....
        /*0154*/ 	.word	0xffffffff


	//   ....[55]....
        /*0158*/ 	.word	0xffffffff


	//   ....[56]....
        /*015c*/ 	.word	0xffffffff


	//   ....[57]....
        /*0160*/ 	.word	0xffffffff


	//   ....[58]....
        /*0164*/ 	.word	0xffffffff


	//   ....[59]....
        /*0168*/ 	.word	0xffffffff


	//----- nvinfo : EIATTR_COOP_GROUP_INSTR_OFFSETS
	.align		4
.L_107:
        /*016c*/ 	.byte	0x04, 0x28
        /*016e*/ 	.short	(.L_109 - .L_108)


	//   ....[0]....
.L_108:
        /*0170*/ 	.word	0x00000b10


	//   ....[1]....
        /*0174*/ 	.word	0x00000b20


	//   ....[2]....
        /*0178*/ 	.word	0x00000b90


	//   ....[3]....
        /*017c*/ 	.word	0x00000bb0


	//   ....[4]....
        /*0180*/ 	.word	0x00000c20


	//   ....[5]....
        /*0184*/ 	.word	0x00000c30


	//   ....[6]....
        /*0188*/ 	.word	0x00000c80


	//   ....[7]....
        /*018c*/ 	.word	0x00000ca0


	//   ....[8]....
        /*0190*/ 	.word	0x00000d10


	//   ....[9]....
        /*0194*/ 	.word	0x00000d20


	//   ....[10]....
        /*0198*/ 	.word	0x00000f00


	//   ....[11]....
        /*019c*/ 	.word	0x00000f10


	//   ....[12]....
        /*01a0*/ 	.word	0x00000f90


	//   ....[13]....
        /*01a4*/ 	.word	0x00000fc0


	//   ....[14]....
        /*01a8*/ 	.word	0x00001020


	//   ....[15]....
        /*01ac*/ 	.word	0x00001050


	//   ....[16]....
        /*01b0*/ 	.word	0x000010a0


	//   ....[17]....
        /*01b4*/ 	.word	0x000010c0


	//   ....[18]....
        /*01b8*/ 	.word	0x00001140


	//   ....[19]....
        /*01bc*/ 	.word	0x00001150


	//   ....[20]....
        /*01c0*/ 	.word	0x000020f0


	//   ....[21]....
        /*01c4*/ 	.word	0x00002100


	//   ....[22]....
        /*01c8*/ 	.word	0x00002180


	//   ....[23]....
        /*01cc*/ 	.word	0x00002190


	//   ....[24]....
        /*01d0*/ 	.word	0x000021f0


	//   ....[25]....
        /*01d4*/ 	.word	0x00002220


	//   ....[26]....
        /*01d8*/ 	.word	0x000022a0


	//   ....[27]....
        /*01dc*/ 	.word	0x000022b0


	//   ....[28]....
        /*01e0*/ 	.word	0x00002300


	//   ....[29]....
        /*01e4*/ 	.word	0x00002310


	//   ....[30]....
        /*01e8*/ 	.word	0x00002f10


	//   ....[31]....
        /*01ec*/ 	.word	0x00002f20


	//   ....[32]....
        /*01f0*/ 	.word	0x00002f90


	//   ....[33]....
        /*01f4*/ 	.word	0x00002fb0


	//   ....[34]....
        /*01f8*/ 	.word	0x00003020


	//   ....[35]....
        /*01fc*/ 	.word	0x00003030


	//   ....[36]....
        /*0200*/ 	.word	0x00003080


	//   ....[37]....
        /*0204*/ 	.word	0x000030a0


	//   ....[38]....
        /*0208*/ 	.word	0x00003110


	//   ....[39]....
        /*020c*/ 	.word	0x00003120


	//   ....[40]....
        /*0210*/ 	.word	0x00003300


	//   ....[41]....
        /*0214*/ 	.word	0x00003310


	//   ....[42]....
        /*0218*/ 	.word	0x000033a0


	//   ....[43]....
        /*021c*/ 	.word	0x000033b0


	//   ....[44]....
        /*0220*/ 	.word	0x00003400


	//   ....[45]....
        /*0224*/ 	.word	0x00003410


	//   ....[46]....
        /*0228*/ 	.word	0x00003480


	//   ....[47]....
        /*022c*/ 	.word	0x000034a0


	//   ....[48]....
        /*0230*/ 	.word	0x000034f0


	//   ....[49]....
        /*0234*/ 	.word	0x00003520


	//   ....[50]....
        /*0238*/ 	.word	0x00004580


	//   ....[51]....
        /*023c*/ 	.word	0x00004590


	//   ....[52]....
        /*0240*/ 	.word	0x00004610


	//   ....[53]....
        /*0244*/ 	.word	0x00004620


	//   ....[54]....
        /*0248*/ 	.word	0x00004680


	//   ....[55]....
        /*024c*/ 	.word	0x00004690


	//   ....[56]....
        /*0250*/ 	.word	0x000046e0


	//   ....[57]....
        /*0254*/ 	.word	0x00004710


	//   ....[58]....
        /*0258*/ 	.word	0x00004790


	//   ....[59]....
        /*025c*/ 	.word	0x000047a0


	//----- nvinfo : EIATTR_VRC_CTA_INIT_COUNT
	.align		4
.L_109:
        /*0260*/ 	.byte	0x02, 0x4a
	.zero		1
	.zero		1


	//----- nvinfo : EIATTR_EXIT_INSTR_OFFSETS
	.align		4
        /*0264*/ 	.byte	0x04, 0x1c
        /*0266*/ 	.short	(.L_111 - .L_110)


	//   ....[0]....
.L_110:
        /*0268*/ 	.word	0x00004930


	//   ....[1]....
        /*026c*/ 	.word	0x00004990


	//----- nvinfo : EIATTR_MAX_THREADS
	.align		4
.L_111:
        /*0270*/ 	.byte	0x04, 0x05
        /*0272*/ 	.short	(.L_113 - .L_112)
.L_112:
        /*0274*/ 	.word	0x00000100
        /*0278*/ 	.word	0x00000001
        /*027c*/ 	.word	0x00000001


	//----- nvinfo : EIATTR_CRS_STACK_SIZE
	.align		4
.L_113:
        /*0280*/ 	.byte	0x04, 0x1e
        /*0282*/ 	.short	(.L_115 - .L_114)
.L_114:
        /*0284*/ 	.word	0x00000000


	//----- nvinfo : EIATTR_CBANK_PARAM_SIZE
	.align		4
.L_115:
        /*0288*/ 	.byte	0x03, 0x19
        /*028a*/ 	.short	0x0062


	//----- nvinfo : EIATTR_PARAM_CBANK
	.align		4
        /*028c*/ 	.byte	0x04, 0x0a
        /*028e*/ 	.short	(.L_117 - .L_116)
	.align		4
.L_116:
        /*0290*/ 	.word	index@(.nv.constant0._ZN3cub18CUB_300001_SM_10006detail6reduce18DeviceReduceKernelINS2_10policy_hubIdy5SumOpE10Policy1000EPdyS5_dN4cuda3std3__410__identityEEEvT0_PT3_T1_NS0_13GridEvenShareISG_EET2_T4_)
        /*0294*/ 	.short	0x0380
        /*0296*/ 	.short	0x0062


	//----- nvinfo : EIATTR_SW_WAR
	.align		4
.L_117:
        /*0298*/ 	.byte	0x04, 0x36
        /*029a*/ 	.short	(.L_119 - .L_118)
.L_118:
        /*029c*/ 	.word	0x00000008
.L_119:


//--------------------- .nv.info._ZN3cub18CUB_300001_SM_10006detail6reduce28DeviceReduceSingleTileKernelINS2_10policy_hubIdy5SumOpE10Policy1000EPdS8_yS5_ddN4cuda3std3__410__identityEEEvT0_T1_T2_T3_T4_T6_ --------------------------
	.section	.nv.info._ZN3cub18CUB_300001_SM_10006detail6reduce28DeviceReduceSingleTileKernelINS2_10policy_hubIdy5SumOpE10Policy1000EPdS8_yS5_ddN4cuda3std3__410__identityEEEvT0_T1_T2_T3_T4_T6_,"",@"SHT_CUDA_INFO"
	.sectionflags	@""
	.align	4


	//----- nvinfo : EIATTR_CUDA_API_VERSION
	.align		4
        /*0000*/ 	.byte	0x04, 0x37
        /*0002*/ 	.short	(.L_121 - .L_120)
.L_120:
        /*0004*/ 	.word	0x00000082


	//----- nvinfo : EIATTR_KPARAM_INFO
	.align		4
.L_121:
        /*0008*/ 	.byte	0x04, 0x17
        /*000a*/ 	.short	(.L_123 - .L_122)
.L_122:
        /*000c*/ 	.word	0x00000000
        /*0010*/ 	.short	0x0005
        /*0012*/ 	.short	0x0028
        /*0014*/ 	.byte	0x00, 0xf0, 0x05, 0x00


	//----- nvinfo : EIATTR_KPARAM_INFO
	.align		4
.L_123:
        /*0018*/ 	.byte	0x04, 0x17
        /*001a*/ 	.short	(.L_125 - .L_124)
.L_124:
        /*001c*/ 	.word	0x00000000
        /*0020*/ 	.short	0x0004
        /*0022*/ 	.short	0x0020
        /*0024*/ 	.byte	0x00, 0xf0, 0x21, 0x00


	//----- nvinfo : EIATTR_KPARAM_INFO
	.align		4
.L_125:
        /*0028*/ 	.byte	0x04, 0x17
        /*002a*/ 	.short	(.L_127 - .L_126)
.L_126:
        /*002c*/ 	.word	0x00000000
        /*0030*/ 	.short	0x0003
        /*0032*/ 	.short	0x0018
        /*0034*/ 	.byte	0x00, 0xf0, 0x05, 0x00


	//----- nvinfo : EIATTR_KPARAM_INFO
	.align		4
.L_127:
        /*0038*/ 	.byte	0x04, 0x17
        /*003a*/ 	.short	(.L_129 - .L_128)
.L_128:
        /*003c*/ 	.word	0x00000000
        /*0040*/ 	.short	0x0002
        /*0042*/ 	.short	0x0010
        /*0044*/ 	.byte	0x00, 0xf0, 0x21, 0x00


	//----- nvinfo : EIATTR_KPARAM_INFO
	.align		4
.L_129:
        /*0048*/ 	.byte	0x04, 0x17
        /*004a*/ 	.short	(.L_131 - .L_130)
.L_130:
        /*004c*/ 	.word	0x00000000
        /*0050*/ 	.short	0x0001
        /*0052*/ 	.short	0x0008
        /*0054*/ 	.byte	0x00, 0xf5, 0x21, 0x00


	//----- nvinfo : EIATTR_KPARAM_INFO
	.align		4
.L_131:
        /*0058*/ 	.byte	0x04, 0x17
        /*005a*/ 	.short	(.L_133 - .L_132)
.L_132:
        /*005c*/ 	.word	0x00000000
        /*0060*/ 	.short	0x0000
        /*0062*/ 	.short	0x0000
        /*0064*/ 	.byte	0x00, 0xf5, 0x21, 0x00


	//----- nvinfo : EIATTR_SPARSE_MMA_MASK
	.align		4
.L_133:
        /*0068*/ 	.byte	0x03, 0x50
        /*006a*/ 	.short	0x0000


	//----- nvinfo : EIATTR_MAXREG_COUNT
	.align		4
        /*006c*/ 	.byte	0x03, 0x1b
        /*006e*/ 	.short	0x00ff


	//----- nvinfo : EIATTR_NUM_BARRIERS
	.align		4
        /*0070*/ 	.byte	0x02, 0x4c
        /*0072*/ 	.byte	0x01
	.zero		1


	//----- nvinfo : EIATTR_MERCURY_ISA_VERSION
	.align		4
        /*0074*/ 	.byte	0x03, 0x5f
        /*0076*/ 	.short	0x0101


	//----- nvinfo : EIATTR_COOP_GROUP_MASK_REGIDS
	.align		4
        /*0078*/ 	.byte	0x04, 0x29
        /*007a*/ 	.short	(.L_135 - .L_134)


	//   ....[0]....
.L_134:
        /*007c*/ 	.word	0xffffffff


	//   ....[1]....
        /*0080*/ 	.word	0xffffffff


	//   ....[2]....
        /*0084*/ 	.word	0xffffffff


	//   ....[3]....
        /*0088*/ 	.word	0xffffffff


	//   ....[4]....
        /*008c*/ 	.word	0xffffffff


	//   ....[5]....
        /*0090*/ 	.word	0xffffffff


	//   ....[6]....
        /*0094*/ 	.word	0xffffffff


	//   ....[7]....
        /*0098*/ 	.word	0xffffffff


	//   ....[8]....
        /*009c*/ 	.word	0xffffffff


	//   ....[9]....
        /*00a0*/ 	.word	0xffffffff


	//   ....[10]....
        /*00a4*/ 	.word	0xffffffff


	//   ....[11]....
        /*00a8*/ 	.word	0xffffffff


	//   ....[12]....
        /*00ac*/ 	.word	0xffffffff


	//   ....[13]....
        /*00b0*/ 	.word	0xffffffff


	//   ....[14]....
        /*00b4*/ 	.word	0xffffffff


	//   ....[15]....
        /*00b8*/ 	.word	0xffffffff


	//   ....[16]....
        /*00bc*/ 	.word	0xffffffff


	//   ....[17]....
        /*00c0*/ 	.word	0xffffffff


	//   ....[18]....
        /*00c4*/ 	.word	0xffffffff


	//   ....[19]....
        /*00c8*/ 	.word	0xffffffff


	//   ....[20]....
        /*00cc*/ 	.word	0xffffffff


	//   ....[21]....
        /*00d0*/ 	.word	0xffffffff


	//   ....[22]....
        /*00d4*/ 	.word	0xffffffff


	//   ....[23]....
        /*00d8*/ 	.word	0xffffffff


	//   ....[24]....
        /*00dc*/ 	.word	0xffffffff


	//   ....[25]....
        /*00e0*/ 	.word	0xffffffff


	//   ....[26]....
        /*00e4*/ 	.word	0xffffffff


	//   ....[27]....
        /*00e8*/ 	.word	0xffffffff


	//   ....[28]....
        /*00ec*/ 	.word	0xffffffff


	//   ....[29]....
        /*00f0*/ 	.word	0xffffffff


	//   ....[30]....
        /*00f4*/ 	.word	0xffffffff


	//   ....[31]....
        /*00f8*/ 	.word	0xffffffff


	//   ....[32]....
        /*00fc*/ 	.word	0xffffffff


	//   ....[33]....
        /*0100*/ 	.word	0xffffffff


	//   ....[34]....
        /*0104*/ 	.word	0xffffffff


	//   ....[35]....
        /*0108*/ 	.word	0xffffffff


	//   ....[36]....
        /*010c*/ 	.word	0xffffffff


	//   ....[37]....
        /*0110*/ 	.word	0xffffffff


	//   ....[38]....
        /*0114*/ 	.word	0xffffffff


	//   ....[39]....
        /*0118*/ 	.word	0xffffffff


	//   ....[40]....
        /*011c*/ 	.word	0xffffffff


	//   ....[41]....
        /*0120*/ 	.word	0xffffffff


	//   ....[42]....
        /*0124*/ 	.word	0xffffffff


	//   ....[43]....
        /*0128*/ 	.word	0xffffffff


	//   ....[44]....
        /*012c*/ 	.word	0xffffffff


	//   ....[45]....
        /*0130*/ 	.word	0xffffffff


	//   ....[46]....
        /*0134*/ 	.word	0xffffffff


	//   ....[47]....
        /*0138*/ 	.word	0xffffffff


	//   ....[48]....
        /*013c*/ 	.word	0xffffffff


	//   ....[49]....
        /*0140*/ 	.word	0xffffffff


	//   ....[50]....
        /*0144*/ 	.word	0xffffffff


	//   ....[51]....
        /*0148*/ 	.word	0xffffffff


	//   ....[52]....
        /*014c*/ 	.word	0xffffffff


	//   ....[53]....
        /*0150*/ 	.word	0xffffffff


	//   ....[54]....
        /*0154*/ 	.word	0xffffffff


	//   ....[55]....
        /*0158*/ 	.word	0xffffffff


	//   ....[56]....
        /*015c*/ 	.word	0xffffffff


	//   ....[57]....
        /*0160*/ 	.word	0xffffffff


	//   ....[58]....
        /*0164*/ 	.word	0xffffffff


	//   ....[59]....
        /*0168*/ 	.word	0xffffffff


	//----- nvinfo : EIATTR_COOP_GROUP_INSTR_OFFSETS
	.align		4
.L_135:
        /*016c*/ 	.byte	0x04, 0x28
        /*016e*/ 	.short	(.L_137 - .L_136)


	//   ....[0]....
.L_136:
        /*0170*/ 	.word	0x000009d0


	//   ....[1]....
        /*0174*/ 	.word	0x000009e0


	//   ....[2]....
        /*0178*/ 	.word	0x00000a50


	//   ....[3]....
        /*017c*/ 	.word	0x00000a80


	//   ....[4]....
        /*0180*/ 	.word	0x00000ae0


	//   ....[5]....
        /*0184*/ 	.word	0x00000af0


	//   ....[6]....
        /*0188*/ 	.word	0x00000b50


	//   ....[7]....
        /*018c*/ 	.word	0x00000b60


	//   ....[8]....
        /*0190*/ 	.word	0x00000bb0


	//   ....[9]....
        /*0194*/ 	.word	0x00000bd0


	//   ....[10]....
        /*0198*/ 	.word	0x00000dc0


	//   ....[11]....
        /*019c*/ 	.word	0x00000dd0


	//   ....[12]....
        /*01a0*/ 	.word	0x00000e60


	//   ....[13]....
        /*01a4*/ 	.word	0x00000e80


	//   ....[14]....
        /*01a8*/ 	.word	0x00000ed0


	//   ....[15]....
        /*01ac*/ 	.word	0x00000ef0


	//   ....[16]....
        /*01b0*/ 	.word	0x00000f50


	//   ....[17]....
        /*01b4*/ 	.word	0x00000f70


	//   ....[18]....
        /*01b8*/ 	.word	0x00000fd0


	//   ....[19]....
        /*01bc*/ 	.word	0x00001000


	//   ....[20]....
        /*01c0*/ 	.word	0x00001e30


	//   ....[21]....
        /*01c4*/ 	.word	0x00001e40


	//   ....[22]....
        /*01c8*/ 	.word	0x00001eb0


	//   ....[23]....
        /*01cc*/ 	.word	0x00001ed0


	//   ....[24]....
        /*01d0*/ 	.word	0x00001f40


	//   ....[25]....
        /*01d4*/ 	.word	0x00001f50


	//   ....[26]....
        /*01d8*/ 	.word	0x00001fa0


	//   ....[27]....
        /*01dc*/ 	.word	0x00001fc0


	//   ....[28]....
        /*01e0*/ 	.word	0x00002030


	//   ....[29]....
        /*01e4*/ 	.word	0x00002040


	//   ....[30]....
        /*01e8*/ 	.word	0x00002a70


	//   ....[31]....
        /*01ec*/ 	.word	0x00002a80


	//   ....[32]....
        /*01f0*/ 	.word	0x00002af0


	//   ....[33]....
        /*01f4*/ 	.word	0x00002b10


	//   ....[34]....
        /*01f8*/ 	.word	0x00002b70


	//   ....[35]....
        /*01fc*/ 	.word	0x00002b90


	//   ....[36]....
        /*0200*/ 	.word	0x00002bf0


	//   ....[37]....
        /*0204*/ 	.word	0x00002c10


	//   ....[38]....
        /*0208*/ 	.word	0x00002c70


	//   ....[39]....
        /*020c*/ 	.word	0x00002c80


	//   ....[40]....
        /*0210*/ 	.word	0x00002e80


	//   ....[41]....
        /*0214*/ 	.word	0x00002e90


	//   ....[42]....
        /*0218*/ 	.word	0x00002f10


	//   ....[43]....
        /*021c*/ 	.word	0x00002f30


	//   ....[44]....
        /*0220*/ 	.word	0x00002f80


	//   ....[45]....
        /*0224*/ 	.word	0x00002f90


	//   ....[46]....
        /*0228*/ 	.word	0x00003000


	//   ....[47]....
        /*022c*/ 	.word	0x00003020


	//   ....[48]....
        /*0230*/ 	.word	0x00003070


	//   ....[49]....
        /*0234*/ 	.word	0x000030a0


	//   ....[50]....
        /*0238*/ 	.word	0x00003f60


	//   ....[51]....
        /*023c*/ 	.word	0x00003f70


	//   ....[52]....
        /*0240*/ 	.word	0x00003fe0


	//   ....[53]....
        /*0244*/ 	.word	0x00004000


	//   ....[54]....
        /*0248*/ 	.word	0x00004060


	//   ....[55]....
        /*024c*/ 	.word	0x00004080


	//   ....[56]....
        /*0250*/ 	.word	0x000040e0


	//   ....[57]....
        /*0254*/ 	.word	0x00004100


	//   ....[58]....
        /*0258*/ 	.word	0x00004160


	//   ....[59]....
        /*025c*/ 	.word	0x00004170


	//----- nvinfo : EIATTR_VRC_CTA_INIT_COUNT
	.align		4
.L_137:
        /*0260*/ 	.byte	0x02, 0x4a
	.zero		1
	.zero		1


	//----- nvinfo : EIATTR_EXIT_INSTR_OFFSETS
	.align		4
        /*0264*/ 	.byte	0x04, 0x1c
        /*0266*/ 	.short	(.L_139 - .L_138)


	//   ....[0]....
.L_138:
        /*0268*/ 	.word	0x000000a0


	//   ....[1]....
        /*026c*/ 	.word	0x000000e0


	//   ....[2]....
        /*0270*/ 	.word	0x00004300


	//   ....[3]....
        /*0274*/ 	.word	0x00004350


	//----- nvinfo : EIATTR_MAX_THREADS
	.align		4
.L_139:
        /*0278*/ 	.byte	0x04, 0x05
        /*027a*/ 	.short	(.L_141 - .L_140)
.L_140:
        /*027c*/ 	.word	0x00000100
        /*0280*/ 	.word	0x00000001
        /*0284*/ 	.word	0x00000001


	//----- nvinfo : EIATTR_CRS_STACK_SIZE
	.align		4
.L_141:
        /*0288*/ 	.byte	0x04, 0x1e
        /*028a*/ 	.short	(.L_143 - .L_142)
.L_142:
        /*028c*/ 	.word	0x00000000


	//----- nvinfo : EIATTR_CBANK_PARAM_SIZE
	.align		4
.L_143:
        /*0290*/ 	.byte	0x03, 0x19
        /*0292*/ 	.short	0x0029


	//----- nvinfo : EIATTR_PARAM_CBANK
	.align		4
        /*0294*/ 	.byte	0x04, 0x0a
        /*0296*/ 	.short	(.L_145 - .L_144)
	.align		4
.L_144:
        /*0298*/ 	.word	index@(.nv.constant0._ZN3cub18CUB_300001_SM_10006detail6reduce28DeviceReduceSingleTileKernelINS2_10policy_hubIdy5SumOpE10Policy1000EPdS8_yS5_ddN4cuda3std3__410__identityEEEvT0_T1_T2_T3_T4_T6_)
        /*029c*/ 	.short	0x0380
        /*029e*/ 	.short	0x0029


	//----- nvinfo : EIATTR_SW_WAR
	.align		4
.L_145:
        /*02a0*/ 	.byte	0x04, 0x36
        /*02a2*/ 	.short	(.L_147 - .L_146)
.L_146:
        /*02a4*/ 	.word	0x00000008
.L_147:


//--------------------- .nv.info._ZN3cub18CUB_300001_SM_10006detail11EmptyKernelIvEEvv --------------------------
	.section	.nv.info._ZN3cub18CUB_300001_SM_10006detail11EmptyKernelIvEEvv,"",@"SHT_CUDA_INFO"
	.sectionflags	@""
	.align	4


	//----- nvinfo : EIATTR_CUDA_API_VERSION
	.align		4
        /*0000*/ 	.byte	0x04, 0x37
        /*0002*/ 	.short	(.L_149 - .L_148)
.L_148:
        /*0004*/ 	.word	0x00000082


	//----- nvinfo : EIATTR_SPARSE_MMA_MASK
	.align		4
.L_149:
        /*0008*/ 	.byte	0x03, 0x50
        /*000a*/ 	.short	0x0000


	//----- nvinfo : EIATTR_MAXREG_COUNT
	.align		4
        /*000c*/ 	.byte	0x03, 0x1b
        /*000e*/ 	.short	0x00ff


	//----- nvinfo : EIATTR_MERCURY_ISA_VERSION
	.align		4
        /*0010*/ 	.byte	0x03, 0x5f
        /*0012*/ 	.short	0x0101


	//----- nvinfo : EIATTR_VRC_CTA_INIT_COUNT
	.align		4
        /*0014*/ 	.byte	0x02, 0x4a
	.zero		1
	.zero		1


	//----- nvinfo : EIATTR_EXIT_INSTR_OFFSETS
	.align		4
        /*0018*/ 	.byte	0x04, 0x1c
        /*001a*/ 	.short	(.L_151 - .L_150)


	//   ....[0]....
.L_150:
        /*001c*/ 	.word	0x00000010


	//----- nvinfo : EIATTR_SW_WAR
	.align		4
.L_151:
        /*0020*/ 	.byte	0x04, 0x36
        /*0022*/ 	.short	(.L_153 - .L_152)
.L_152:
        /*0024*/ 	.word	0x00000008
.L_153:


//--------------------- .nv.callgraph             --------------------------
	.section	.nv.callgraph,"",@"SHT_CUDA_CALLGRAPH"
	.align	4
	.sectionentsize	8
	.align		4
        /*0000*/ 	.word	0x00000000
	.align		4
        /*0004*/ 	.word	0xffffffff
	.align		4
        /*0008*/ 	.word	0x00000000
	.align		4
        /*000c*/ 	.word	0xfffffffe
	.align		4
        /*0010*/ 	.word	0x00000000
	.align		4
        /*0014*/ 	.word	0xfffffffd
	.align		4
        /*0018*/ 	.word	0x00000000
	.align		4
        /*001c*/ 	.word	0xfffffffc


//--------------------- .nv.constant4             --------------------------
	.section	.nv.constant4,"a",@progbits
	.align	8
	.align		8
.nv.constant4:
        /*0000*/ 	.dword	_ZN34_INTERNAL_dde37290_4_k_cu_311581a74cuda3std3__45__cpo5beginE
	.align		8
        /*0008*/ 	.dword	_ZN34_INTERNAL_dde37290_4_k_cu_311581a74cuda3std3__45__cpo3endE
	.align		8
        /*0010*/ 	.dword	_ZN34_INTERNAL_dde37290_4_k_cu_311581a74cuda3std3__45__cpo6cbeginE
	.align		8
        /*0018*/ 	.dword	_ZN34_INTERNAL_dde37290_4_k_cu_311581a74cuda3std3__45__cpo4cendE
	.align		8
        /*0020*/ 	.dword	_ZN34_INTERNAL_dde37290_4_k_cu_311581a74cuda3std3__45__cpo6rbeginE
	.align		8
        /*0028*/ 	.dword	_ZN34_INTERNAL_dde37290_4_k_cu_311581a74cuda3std3__45__cpo4rendE
	.align		8
        /*0030*/ 	.dword	_ZN34_INTERNAL_dde37290_4_k_cu_311581a74cuda3std3__45__cpo7crbeginE
	.align		8
        /*0038*/ 	.dword	_ZN34_INTERNAL_dde37290_4_k_cu_311581a74cuda3std3__45__cpo5crendE
	.align		8
        /*0040*/ 	.dword	_ZN34_INTERNAL_dde37290_4_k_cu_311581a74cuda3std3__436_GLOBAL__N__dde37290_4_k_cu_311581a76ignoreE
	.align		8
        /*0048*/ 	.dword	_ZN34_INTERNAL_dde37290_4_k_cu_311581a74cuda3std3__419piecewise_constructE
	.align		8
        /*0050*/ 	.dword	_ZN34_INTERNAL_dde37290_4_k_cu_311581a74cuda3std3__48in_placeE
	.align		8
        /*0058*/ 	.dword	_ZN34_INTERNAL_dde37290_4_k_cu_311581a74cuda3std3__420unreachable_sentinelE
	.align		8
        /*0060*/ 	.dword	_ZN34_INTERNAL_dde37290_4_k_cu_311581a74cuda3std3__47nulloptE
	.align		8
        /*0068*/ 	.dword	_ZN34_INTERNAL_dde37290_4_k_cu_311581a74cuda3std3__48unexpectE
	.align		8
        /*0070*/ 	.dword	_ZN34_INTERNAL_dde37290_4_k_cu_311581a74cuda3std6ranges3__45__cpo4swapE
	.align		8
        /*0078*/ 	.dword	_ZN34_INTERNAL_dde37290_4_k_cu_311581a74cuda3std6ranges3__45__cpo9iter_moveE
	.align		8
        /*0080*/ 	.dword	_ZN34_INTERNAL_dde37290_4_k_cu_311581a74cuda3std6ranges3__45__cpo5beginE
	.align		8
        /*0088*/ 	.dword	_ZN34_INTERNAL_dde37290_4_k_cu_311581a74cuda3std6ranges3__45__cpo3endE
	.align		8
        /*0090*/ 	.dword	_ZN34_INTERNAL_dde37290_4_k_cu_311581a74cuda3std6ranges3__45__cpo6cbeginE
	.align		8
        /*0098*/ 	.dword	_ZN34_INTERNAL_dde37290_4_k_cu_311581a74cuda3std6ranges3__45__cpo4cendE
	.align		8
        /*00a0*/ 	.dword	_ZN34_INTERNAL_dde37290_4_k_cu_311581a74cuda3std6ranges3__45__cpo7advanceE
	.align		8
        /*00a8*/ 	.dword	_ZN34_INTERNAL_dde37290_4_k_cu_311581a74cuda3std6ranges3__45__cpo9iter_swapE
	.align		8
        /*00b0*/ 	.dword	_ZN34_INTERNAL_dde37290_4_k_cu_311581a74cuda3std6ranges3__45__cpo4nextE
	.align		8
        /*00b8*/ 	.dword	_ZN34_INTERNAL_dde37290_4_k_cu_311581a74cuda3std6ranges3__45__cpo4prevE
	.align		8
        /*00c0*/ 	.dword	_ZN34_INTERNAL_dde37290_4_k_cu_311581a74cuda3std6ranges3__45__cpo4dataE
	.align		8
        /*00c8*/ 	.dword	_ZN34_INTERNAL_dde37290_4_k_cu_311581a74cuda3std6ranges3__45__cpo5cdataE
	.align		8
        /*00d0*/ 	.dword	_ZN34_INTERNAL_dde37290_4_k_cu_311581a74cuda3std6ranges3__45__cpo4sizeE
	.align		8
        /*00d8*/ 	.dword	_ZN34_INTERNAL_dde37290_4_k_cu_311581a74cuda3std6ranges3__45__cpo5ssizeE
	.align		8
        /*00e0*/ 	.dword	_ZN34_INTERNAL_dde37290_4_k_cu_311581a74cuda3std6ranges3__45__cpo8distanceE
	.align		8
        /*00e8*/ 	.dword	_ZN34_INTERNAL_dde37290_4_k_cu_311581a76thrust24THRUST_300001_SM_1000_NS6system6detail10sequential3seqE
	.align		8
        /*00f0*/ 	.dword	_ZN34_INTERNAL_dde37290_4_k_cu_311581a76thrust24THRUST_300001_SM_1000_NS12placeholders2_1E
	.align		8
        /*00f8*/ 	.dword	_ZN34_INTERNAL_dde37290_4_k_cu_311581a76thrust24THRUST_300001_SM_1000_NS12placeholders2_2E
	.align		8
        /*0100*/ 	.dword	_ZN34_INTERNAL_dde37290_4_k_cu_311581a76thrust24THRUST_300001_SM_1000_NS12placeholders2_3E
	.align		8
        /*0108*/ 	.dword	_ZN34_INTERNAL_dde37290_4_k_cu_311581a76thrust24THRUST_300001_SM_1000_NS12placeholders2_4E
	.align		8
        /*0110*/ 	.dword	_ZN34_INTERNAL_dde37290_4_k_cu_311581a76thrust24THRUST_300001_SM_1000_NS12placeholders2_5E
	.align		8
        /*0118*/ 	.dword	_ZN34_INTERNAL_dde37290_4_k_cu_311581a76thrust24THRUST_300001_SM_1000_NS12placeholders2_6E
	.align		8
        /*0120*/ 	.dword	_ZN34_INTERNAL_dde37290_4_k_cu_311581a76thrust24THRUST_300001_SM_1000_NS12placeholders2_7E
	.align		8
        /*0128*/ 	.dword	_ZN34_INTERNAL_dde37290_4_k_cu_311581a76thrust24THRUST_300001_SM_1000_NS12placeholders2_8E
	.align		8
        /*0130*/ 	.dword	_ZN34_INTERNAL_dde37290_4_k_cu_311581a76thrust24THRUST_300001_SM_1000_NS12placeholders2_9E
	.align		8
        /*0138*/ 	.dword	_ZN34_INTERNAL_dde37290_4_k_cu_311581a76thrust24THRUST_300001_SM_1000_NS12placeholders3_10E


//--------------------- .text._ZN3cub18CUB_300001_SM_10006detail6reduce28DeviceReduceSingleTileKernelINS2_10policy_hubIdy5SumOpE10Policy1000EPdS8_iS5_ddN4cuda3std3__410__identityEEEvT0_T1_T2_T3_T4_T6_ --------------------------
	.section	.text._ZN3cub18CUB_300001_SM_10006detail6reduce28DeviceReduceSingleTileKernelINS2_10policy_hubIdy5SumOpE10Policy1000EPdS8_iS5_ddN4cuda3std3__410__identityEEEvT0_T1_T2_T3_T4_T6_,"ax",@progbits
	.align	128
        .global         _ZN3cub18CUB_300001_SM_10006detail6reduce28DeviceReduceSingleTileKernelINS2_10policy_hubIdy5SumOpE10Policy1000EPdS8_iS5_ddN4cuda3std3__410__identityEEEvT0_T1_T2_T3_T4_T6_
        .type           _ZN3cub18CUB_300001_SM_10006detail6reduce28DeviceReduceSingleTileKernelINS2_10policy_hubIdy5SumOpE10Policy1000EPdS8_iS5_ddN4cuda3std3__410__identityEEEvT0_T1_T2_T3_T4_T6_,@function
        .size           _ZN3cub18CUB_300001_SM_10006detail6reduce28DeviceReduceSingleTileKernelINS2_10policy_hubIdy5SumOpE10Policy1000EPdS8_iS5_ddN4cuda3std3__410__identityEEEvT0_T1_T2_T3_T4_T6_,(.L_x_171 - _ZN3cub18CUB_300001_SM_10006detail6reduce28DeviceReduceSingleTileKernelINS2_10policy_hubIdy5SumOpE10Policy1000EPdS8_iS5_ddN4cuda3std3__410__identityEEEvT0_T1_T2_T3_T4_T6_)
        .other          _ZN3cub18CUB_300001_SM_10006detail6reduce28DeviceReduceSingleTileKernelINS2_10policy_hubIdy5SumOpE10Policy1000EPdS8_iS5_ddN4cuda3std3__410__identityEEEvT0_T1_T2_T3_T4_T6_,@"STO_CUDA_ENTRY STV_DEFAULT"
_ZN3cub18CUB_300001_SM_10006detail6reduce28DeviceReduceSingleTileKernelINS2_10policy_hubIdy5SumOpE10Policy1000EPdS8_iS5_ddN4cuda3std3__410__identityEEEvT0_T1_T2_T3_T4_T6_:
.text._ZN3cub18CUB_300001_SM_10006detail6reduce28DeviceReduceSingleTileKernelINS2_10policy_hubIdy5SumOpE10Policy1000EPdS8_iS5_ddN4cuda3std3__410__identityEEEvT0_T1_T2_T3_T4_T6_:
[----:B------:R-:W-:Y:S01]  /*0000*/  LDC R1, c[0x0][0x37c] ;  /* 0x0000df00ff017b82 */ /* 0x000fe20000000800 */
[----:B------:R-:W0:Y:S01]  /*0010*/  LDCU UR4, c[0x0][0x390] ;  /* 0x00007200ff0477ac */ /* 0x000e220008000800 */
[----:B------:R-:W1:Y:S01]  /*0020*/  LDCU.64 UR6, c[0x0][0x358] ;  /* 0x00006b00ff0677ac */ /* 0x000e620008000a00 */
[----:B0-----:R-:W-:-:S05]  /*0030*/  IMAD.U32 R4, RZ, RZ, UR4 ;  /* 0x00000004ff047e24 */ /* 0x001fca000f8e00ff */
[----:B------:R-:W-:-:S13]  /*0040*/  ISETP.NE.AND P0, PT, R4, RZ, PT ;  /* 0x000000ff0400720c */ /* 0x000fda0003f05270 */
[----:B-1----:R-:W-:Y:S05]  /*0050*/  @P0 BRA `(.L_x_0) ;  /* 0x00000000001c0947 */ /* 0x002fea0003800000 */
[----:B------:R-:W0:Y:S02]  /*0060*/  S2R R0, SR_TID.X ;  /* 0x0000000000007919 */ /* 0x000e240000002100 */
[----:B0-----:R-:W-:-:S13]  /*0070*/  ISETP.NE.AND P0, PT, R0, RZ, PT ;  /* 0x000000ff0000720c */ /* 0x001fda0003f05270 */
[----:B------:R-:W-:Y:S05]  /*0080*/  @P0 EXIT ;  /* 0x000000000000094d */ /* 0x000fea0003800000 */
[----:B------:R-:W0:Y:S08]  /*0090*/  LDC.64 R2, c[0x0][0x388] ;  /* 0x0000e200ff027b82 */ /* 0x000e300000000a00 */
[----:B------:R-:W0:Y:S02]  /*00a0*/  LDC.64 R4, c[0x0][0x398] ;  /* 0x0000e600ff047b82 */ /* 0x000e240000000a00 */
[----:B0-----:R-:W-:Y:S01]  /*00b0*/  STG.E.64 desc[UR6][R2.64], R4 ;  /* 0x0000000402007986 */ /* 0x001fe2000c101b06 */
[----:B------:R-:W-:Y:S05]  /*00c0*/  EXIT ;  /* 0x000000000000794d */ /* 0x000fea0003800000 */
.L_x_0:
[----:B------:R-:W0:Y:S01]  /*00d0*/  LDCU UR4, c[0x0][0x380] ;  /* 0x00007000ff0477ac */ /* 0x000e220008000800 */
[----:B------:R-:W-:Y:S01]  /*00e0*/  BSSY.RECONVERGENT B0, `(.L_x_1) ;  /* 0x000040f000007945 */ /* 0x000fe20003800200 */
[----:B0-----:R-:W-:-:S09]  /*00f0*/  ULOP3.LUT UP0, URZ, UR4, 0x1f, URZ, 0xc0, !UPT ;  /* 0x0000001f04ff7892 */ /* 0x001fd2000f80c0ff */
[----:B------:R-:W-:Y:S05]  /*0100*/  BRA.U UP0, `(.L_x_2) ;  /* 0x0000002100087547 */ /* 0x000fea000b800000 */
[----:B------:R-:W-:-:S13]  /*0110*/  ISETP.GT.AND P0, PT, R4, 0x7ff, PT ;  /* 0x000007ff0400780c */ /* 0x000fda0003f04270 */
[----:B------:R-:W-:Y:S05]  /*0120*/  @P0 BRA `(.L_x_3) ;  /* 0x0000001000580947 */ /* 0x000fea0003800000 */
[----:B------:R-:W0:Y:S01]  /*0130*/  S2R R3, SR_TID.X ;  /* 0x0000000000037919 */ /* 0x000e220000002100 */
[----:B------:R-:W-:Y:S01]  /*0140*/  BSSY.RECONVERGENT B1, `(.L_x_4) ;  /* 0x0000009000017945 */ /* 0x000fe20003800200 */
[----:B------:R-:W-:Y:S02]  /*0150*/  CS2R R6, SRZ ;  /* 0x0000000000067805 */ /* 0x000fe4000001ff00 */
[----:B0-----:R-:W-:Y:S01]  /*0160*/  ISETP.GE.AND P0, PT, R3, R4, PT ;  /* 0x000000040300720c */ /* 0x001fe20003f06270 */
[----:B------:R-:W-:-:S12]  /*0170*/  IMAD.MOV.U32 R5, RZ, RZ, R3 ;  /* 0x000000ffff057224 */ /* 0x000fd800078e0003 */
[----:B------:R-:W-:Y:S05]  /*0180*/  @P0 BRA `(.L_x_5) ;  /* 0x0000000000100947 */ /* 0x000fea0003800000 */
[----:B------:R-:W0:Y:S02]  /*0190*/  LDC.64 R6, c[0x0][0x380] ;  /* 0x0000e000ff067b82 */ /* 0x000e240000000a00 */
[----:B0-----:R-:W-:-:S06]  /*01a0*/  IMAD.WIDE.U32 R6, R3, 0x8, R6 ;  /* 0x0000000803067825 */ /* 0x001fcc00078e0006 */
[----:B------:R-:W5:Y:S01]  /*01b0*/  LDG.E.64.CONSTANT R6, desc[UR6][R6.64] ;  /* 0x0000000606067981 */ /* 0x000f62000c1e9b00 */
[----:B------:R-:W-:-:S07]  /*01c0*/  VIADD R5, R3, 0x100 ;  /* 0x0000010003057836 */ /* 0x000fce0000000000 */
.L_x_5:
[----:B------:R-:W-:Y:S05]  /*01d0*/  BSYNC.RECONVERGENT B1 ;  /* 0x0000000000017941 */ /* 0x000fea0003800200 */
.L_x_4:
[----:B------:R-:W-:Y:S01]  /*01e0*/  ISETP.GE.AND P0, PT, R5, R4, PT ;  /* 0x000000040500720c */ /* 0x000fe20003f06270 */
[----:B------:R-:W-:-:S12]  /*01f0*/  BSSY.RECONVERGENT B1, `(.L_x_6) ;  /* 0x0000076000017945 */ /* 0x000fd80003800200 */
[----:B------:R-:W-:Y:S05]  /*0200*/  @P0 BRA `(.L_x_7) ;  /* 0x0000000400d00947 */ /* 0x000fea0003800000 */
[----:B------:R-:W-:Y:S01]  /*0210*/  LOP3.LUT R9, RZ, R5, RZ, 0x33, !PT ;  /* 0x00000005ff097212 */ /* 0x000fe200078e33ff */
[----:B------:R-:W-:Y:S04]  /*0220*/  BSSY.RECONVERGENT B2, `(.L_x_8) ;  /* 0x0000017000027945 */ /* 0x000fe80003800200 */
[----:B------:R-:W-:-:S05]  /*0230*/  IMAD.IADD R0, R9, 0x1, R4 ;  /* 0x0000000109007824 */ /* 0x000fca00078e0204 */
[C---:B------:R-:W-:Y:S02]  /*0240*/  LOP3.LUT R2, R0.reuse, 0x300, RZ, 0xc0, !PT ;  /* 0x0000030000027812 */ /* 0x040fe400078ec0ff */
[----:B------:R-:W-:Y:S02]  /*0250*/  ISETP.GE.U32.AND P0, PT, R0, 0x300, PT ;  /* 0x000003000000780c */ /* 0x000fe40003f06070 */
[----:B------:R-:W-:-:S13]  /*0260*/  ISETP.NE.AND P1, PT, R2, 0x300, PT ;  /* 0x000003000200780c */ /* 0x000fda0003f25270 */
[----:B------:R-:W-:Y:S05]  /*0270*/  @!P1 BRA `(.L_x_9) ;  /* 0x0000000000449947 */ /* 0x000fea0003800000 */
[----:B------:R-:W0:Y:S01]  /*0280*/  LDC.64 R8, c[0x0][0x380] ;  /* 0x0000e000ff087b82 */ /* 0x000e220000000a00 */
[----:B------:R-:W-:-:S04]  /*0290*/  LEA.HI R0, R0, 0x1, RZ, 0x18 ;  /* 0x0000000100007811 */ /* 0x000fc800078fc0ff */
[----:B------:R-:W-:-:S05]  /*02a0*/  LOP3.LUT R0, R0, 0x3, RZ, 0xc0, !PT ;  /* 0x0000000300007812 */ /* 0x000fca00078ec0ff */
[----:B------:R-:W-:Y:S02]  /*02b0*/  IMAD.MOV R0, RZ, RZ, -R0 ;  /* 0x000000ffff007224 */ /* 0x000fe400078e0a00 */
[----:B0-----:R-:W-:-:S04]  /*02c0*/  IMAD.WIDE.U32 R8, R5, 0x8, R8 ;  /* 0x0000000805087825 */ /* 0x001fc800078e0008 */
[----:B------:R-:W-:Y:S02]  /*02d0*/  IMAD.MOV.U32 R2, RZ, RZ, R8 ;  /* 0x000000ffff027224 */ /* 0x000fe400078e0008 */
[----:B------:R-:W-:-:S07]  /*02e0*/  IMAD.MOV.U32 R11, RZ, RZ, R9 ;  /* 0x000000ffff0b7224 */ /* 0x000fce00078e0009 */
.L_x_10:
[----:B------:R-:W-:Y:S02]  /*02f0*/  IMAD.MOV.U32 R8, RZ, RZ, R2 ;  /* 0x000000ffff087224 */ /* 0x000fe400078e0002 */
[----:B------:R-:W-:-:S06]  /*0300*/  IMAD.MOV.U32 R9, RZ, RZ, R11 ;  /* 0x000000ffff097224 */ /* 0x000fcc00078e000b */
[----:B------:R-:W2:Y:S01]  /*0310*/  LDG.E.64.CONSTANT R8, desc[UR6][R8.64] ;  /* 0x0000000608087981 */ /* 0x000ea2000c1e9b00 */
[----:B------:R-:W-:Y:S01]  /*0320*/  VIADD R0, R0, 0x1 ;  /* 0x0000000100007836 */ /* 0x000fe20000000000 */
[----:B------:R-:W-:Y:S01]  /*0330*/  IADD3 R2, P2, PT, R2, 0x800, RZ ;  /* 0x0000080002027810 */ /* 0x000fe20007f5e0ff */
[----:B------:R-:W-:-:S03]  /*0340*/  VIADD R5, R5, 0x100 ;  /* 0x0000010005057836 */ /* 0x000fc60000000000 */
[----:B------:R-:W-:Y:S01]  /*0350*/  ISETP.NE.AND P1, PT, R0, RZ, PT ;  /* 0x000000ff0000720c */ /* 0x000fe20003f25270 */
[----:B------:R-:W-:Y:S01]  /*0360*/  IMAD.X R11, RZ, RZ, R11, P2 ;  /* 0x000000ffff0b7224 */ /* 0x000fe200010e060b */
[----:B--2--5:R-:W-:-:S11]  /*0370*/  DADD R6, R8, R6 ;  /* 0x0000000008067229 */ /* 0x024fd60000000006 */
[----:B------:R-:W-:Y:S05]  /*0380*/  @P1 BRA `(.L_x_10) ;  /* 0xfffffffc00d81947 */ /* 0x000fea000383ffff */
.L_x_9:
[----:B------:R-:W-:Y:S05]  /*0390*/  BSYNC.RECONVERGENT B2 ;  /* 0x0000000000027941 */ /* 0x000fea0003800200 */
.L_x_8:
[----:B------:R-:W-:Y:S05]  /*03a0*/  @!P0 BRA `(.L_x_7) ;  /* 0x0000000400688947 */ /* 0x000fea0003800000 */
[----:B------:R-:W-:Y:S01]  /*03b0*/  IMAD.IADD R0, R4, 0x1, -R5 ;  /* 0x0000000104007824 */ /* 0x000fe200078e0a05 */
[----:B------:R-:W-:Y:S01]  /*03c0*/  BSSY.RECONVERGENT B2, `(.L_x_11) ;  /* 0x0000031000027945 */ /* 0x000fe20003800200 */
[----:B------:R-:W-:-:S03]  /*03d0*/  PLOP3.LUT P0, PT, PT, PT, PT, 0x80, 0x8 ;  /* 0x000000000008781c */ /* 0x000fc60003f0f070 */
[----:B------:R-:W-:-:S13]  /*03e0*/  ISETP.GT.AND P1, PT, R0, 0xc00, PT ;  /* 0x00000c000000780c */ /* 0x000fda0003f24270 */
[----:B------:R-:W-:Y:S05]  /*03f0*/  @!P1 BRA `(.L_x_12) ;  /* 0x0000000000b49947 */ /* 0x000fea0003800000 */
[----:B------:R-:W-:Y:S01]  /*0400*/  PLOP3.LUT P0, PT, PT, PT, PT, 0x8, 0x80 ;  /* 0x000000000080781c */ /* 0x000fe20003f0e170 */
[----:B------:R-:W-:-:S12]  /*0410*/  VIADD R0, R4, 0xfffff400 ;  /* 0xfffff40004007836 */ /* 0x000fd80000000000 */
.L_x_13:
[----:B------:R-:W0:Y:S02]  /*0420*/  LDC.64 R32, c[0x0][0x380] ;  /* 0x0000e000ff207b82 */ /* 0x000e240000000a00 */
[----:B0-----:R-:W-:-:S05]  /*0430*/  IMAD.WIDE R14, R5, 0x8, R32 ;  /* 0x00000008050e7825 */ /* 0x001fca00078e0220 */
[----:B------:R-:W2:Y:S04]  /*0440*/  LDG.E.64.CONSTANT R8, desc[UR6][R14.64] ;  /* 0x000000060e087981 */ /* 0x000ea8000c1e9b00 */
[----:B------:R-:W3:Y:S04]  /*0450*/  LDG.E.64.CONSTANT R10, desc[UR6][R14.64+0x800] ;  /* 0x000800060e0a7981 */ /* 0x000ee8000c1e9b00 */
[----:B------:R-:W4:Y:S01]  /*0460*/  LDG.E.64.CONSTANT R12, desc[UR6][R14.64+0x1000] ;  /* 0x001000060e0c7981 */ /* 0x000f22000c1e9b00 */
[----:B------:R-:W-:-:S03]  /*0470*/  VIADD R41, R5, 0x400 ;  /* 0x0000040005297836 */ /* 0x000fc60000000000 */
[----:B------:R-:W4:Y:S01]  /*0480*/  LDG.E.64.CONSTANT R30, desc[UR6][R14.64+0x1800] ;  /* 0x001800060e1e7981 */ /* 0x000f22000c1e9b00 */
[----:B------:R-:W-:-:S05]  /*0490*/  IMAD.WIDE R40, R41, 0x8, R32 ;  /* 0x0000000829287825 */ /* 0x000fca00078e0220 */
[----:B------:R-:W4:Y:S04]  /*04a0*/  LDG.E.64.CONSTANT R28, desc[UR6][R40.64] ;  /* 0x00000006281c7981 */ /* 0x000f28000c1e9b00 */
[----:B------:R-:W4:Y:S04]  /*04b0*/  LDG.E.64.CONSTANT R26, desc[UR6][R40.64+0x800] ;  /* 0x00080006281a7981 */ /* 0x000f28000c1e9b00 */
        /* <DEDUP_REMOVED lines=12> */
[----:B------:R-:W4:Y:S04]  /*0580*/  LDG.E.64.CONSTANT R34, desc[UR6][R44.64+0x1000] ;  /* 0x001000062c227981 */ /* 0x000f28000c1e9b00 */
[----:B------:R-:W4:Y:S01]  /*0590*/  LDG.E.64.CONSTANT R32, desc[UR6][R44.64+0x1800] ;  /* 0x001800062c207981 */ /* 0x000f22000c1e9b00 */
[----:B------:R-:W-:-:S05]  /*05a0*/  VIADD R5, R5, 0x1000 ;  /* 0x0000100005057836 */ /* 0x000fca0000000000 */
[----:B------:R-:W-:Y:S01]  /*05b0*/  ISETP.GE.AND P1, PT, R5, R0, PT ;  /* 0x000000000500720c */ /* 0x000fe20003f26270 */
[----:B--2--5:R-:W-:-:S08]  /*05c0*/  DADD R8, R8, R6 ;  /* 0x0000000008087229 */ /* 0x024fd00000000006 */
[----:B---3--:R-:W-:-:S08]  /*05d0*/  DADD R8, R8, R10 ;  /* 0x0000000008087229 */ /* 0x008fd0000000000a */
[----:B----4-:R-:W-:-:S08]  /*05e0*/  DADD R8, R8, R12 ;  /* 0x0000000008087229 */ /* 0x010fd0000000000c */
[----:B------:R-:W-:-:S08]  /*05f0*/  DADD R8, R8, R30 ;  /* 0x0000000008087229 */ /* 0x000fd0000000001e */
        /* <DEDUP_REMOVED lines=11> */
[----:B------:R-:W-:Y:S01]  /*06b0*/  DADD R6, R8, R32 ;  /* 0x0000000008067229 */ /* 0x000fe20000000020 */
[----:B------:R-:W-:Y:S10]  /*06c0*/  @!P1 BRA `(.L_x_13) ;  /* 0xfffffffc00549947 */ /* 0x000ff4000383ffff */
.L_x_12:
[----:B------:R-:W-:Y:S05]  /*06d0*/  BSYNC.RECONVERGENT B2 ;  /* 0x0000000000027941 */ /* 0x000fea0003800200 */
.L_x_11:
[----:B------:R-:W-:Y:S01]  /*06e0*/  IMAD.IADD R0, R4, 0x1, -R5 ;  /* 0x0000000104007824 */ /* 0x000fe200078e0a05 */
[----:B------:R-:W-:Y:S04]  /*06f0*/  BSSY.RECONVERGENT B2, `(.L_x_14) ;  /* 0x0000019000027945 */ /* 0x000fe80003800200 */
[----:B------:R-:W-:-:S13]  /*0700*/  ISETP.GT.AND P1, PT, R0, 0x400, PT ;  /* 0x000004000000780c */ /* 0x000fda0003f24270 */
[----:B------:R-:W-:Y:S05]  /*0710*/  @!P1 BRA `(.L_x_15) ;  /* 0x0000000000589947 */ /* 0x000fea0003800000 */
        /* <DEDUP_REMOVED lines=12> */
[----:B------:R-:W-:Y:S01]  /*07e0*/  PLOP3.LUT P0, PT, PT, PT, PT, 0x8, 0x80 ;  /* 0x000000000080781c */ /* 0x000fe20003f0e170 */
[----:B------:R-:W-:Y:S01]  /*07f0*/  VIADD R5, R5, 0x800 ;  /* 0x0000080005057836 */ /* 0x000fe20000000000 */
[----:B--2--5:R-:W-:-:S08]  /*0800*/  DADD R10, R6, R10 ;  /* 0x00000000060a7229 */ /* 0x024fd0000000000a */
[----:B---3--:R-:W-:-:S08]  /*0810*/  DADD R10, R10, R12 ;  /* 0x000000000a0a7229 */ /* 0x008fd0000000000c */
[----:B----4-:R-:W-:-:S08]  /*0820*/  DADD R10, R10, R14 ;  /* 0x000000000a0a7229 */ /* 0x010fd0000000000e */
[----:B------:R-:W-:-:S08]  /*0830*/  DADD R10, R10, R16 ;  /* 0x000000000a0a7229 */ /* 0x000fd00000000010 */
[----:B------:R-:W-:-:S08]  /*0840*/  DADD R10, R10, R20 ;  /* 0x000000000a0a7229 */ /* 0x000fd00000000014 */
[----:B------:R-:W-:-:S08]  /*0850*/  DADD R10, R10, R22 ;  /* 0x000000000a0a7229 */ /* 0x000fd00000000016 */
[----:B------:R-:W-:-:S08]  /*0860*/  DADD R10, R10, R24 ;  /* 0x000000000a0a7229 */ /* 0x000fd00000000018 */
[----:B------:R-:W-:-:S11]  /*0870*/  DADD R6, R10, R26 ;  /* 0x000000000a067229 */ /* 0x000fd6000000001a */
.L_x_15:
[----:B------:R-:W-:Y:S05]  /*0880*/  BSYNC.RECONVERGENT B2 ;  /* 0x0000000000027941 */ /* 0x000fea0003800200 */
.L_x_14:
[----:B------:R-:W-:-:S13]  /*0890*/  ISETP.LT.OR P0, PT, R5, R4, P0 ;  /* 0x000000040500720c */ /* 0x000fda0000701670 */
[----:B------:R-:W-:Y:S05]  /*08a0*/  @!P0 BRA `(.L_x_7) ;  /* 0x0000000000288947 */ /* 0x000fea0003800000 */
[----:B------:R-:W0:Y:S02]  /*08b0*/  LDC.64 R8, c[0x0][0x380] ;  /* 0x0000e000ff087b82 */ /* 0x000e240000000a00 */
[----:B0-----:R-:W-:-:S05]  /*08c0*/  IMAD.WIDE R8, R5, 0x8, R8 ;  /* 0x0000000805087825 */ /* 0x001fca00078e0208 */
[----:B------:R-:W2:Y:S04]  /*08d0*/  LDG.E.64.CONSTANT R10, desc[UR6][R8.64] ;  /* 0x00000006080a7981 */ /* 0x000ea8000c1e9b00 */
[----:B------:R-:W3:Y:S04]  /*08e0*/  LDG.E.64.CONSTANT R12, desc[UR6][R8.64+0x800] ;  /* 0x00080006080c7981 */ /* 0x000ee8000c1e9b00 */
[----:B------:R-:W4:Y:S04]  /*08f0*/  LDG.E.64.CONSTANT R14, desc[UR6][R8.64+0x1000] ;  /* 0x00100006080e7981 */ /* 0x000f28000c1e9b00 */
[----:B------:R-:W4:Y:S01]  /*0900*/  LDG.E.64.CONSTANT R16, desc[UR6][R8.64+0x1800] ;  /* 0x0018000608107981 */ /* 0x000f22000c1e9b00 */
[----:B--2--5:R-:W-:-:S08]  /*0910*/  DADD R10, R6, R10 ;  /* 0x00000000060a7229 */ /* 0x024fd0000000000a */
[----:B---3--:R-:W-:-:S08]  /*0920*/  DADD R10, R10, R12 ;  /* 0x000000000a0a7229 */ /* 0x008fd0000000000c */
[----:B----4-:R-:W-:-:S08]  /*0930*/  DADD R10, R10, R14 ;  /* 0x000000000a0a7229 */ /* 0x010fd0000000000e */
[----:B------:R-:W-:-:S11]  /*0940*/  DADD R6, R10, R16 ;  /* 0x000000000a067229 */ /* 0x000fd60000000010 */
.L_x_7:
[----:B------:R-:W-:Y:S05]  /*0950*/  BSYNC.RECONVERGENT B1 ;  /* 0x0000000000017941 */ /* 0x000fea0003800200 */
.L_x_6:
[----:B------:R-:W-:-:S13]  /*0960*/  ISETP.GE.AND P0, PT, R4, 0x100, PT ;  /* 0x000001000400780c */ /* 0x000fda0003f06270 */
[----:B------:R-:W-:Y:S05]  /*0970*/  @!P0 BRA `(.L_x_16) ;  /* 0x0000000000e48947 */ /* 0x000fea0003800000 */
[----:B------:R-:W0:Y:S01]  /*0980*/  S2R R12, SR_LANEID ;  /* 0x00000000000c7919 */ /* 0x000e220000000000 */
[----:B-----5:R-:W-:Y:S04]  /*0990*/  SHFL.DOWN PT, R4, R6, 0x1, 0x1f ;  /* 0x08201f0006047f89 */ /* 0x020fe800000e0000 */
[----:B------:R-:W1:Y:S02]  /*09a0*/  SHFL.DOWN PT, R5, R7, 0x1, 0x1f ;  /* 0x08201f0007057f89 */ /* 0x000e6400000e0000 */
[----:B-1----:R-:W-:Y:S01]  /*09b0*/  DADD R4, R4, R6 ;  /* 0x0000000004047229 */ /* 0x002fe20000000006 */
[C---:B0-----:R-:W-:Y:S02]  /*09c0*/  ISETP.GT.AND P0, PT, R12.reuse, 0x1e, PT ;  /* 0x0000001e0c00780c */ /* 0x041fe40003f04270 */
[----:B------:R-:W-:-:S07]  /*09d0*/  ISETP.NE.AND P1, PT, R12, RZ, PT ;  /* 0x000000ff0c00720c */ /* 0x000fce0003f25270 */
[----:B------:R-:W-:Y:S02]  /*09e0*/  FSEL R8, R6, R4, P0 ;  /* 0x0000000406087208 */ /* 0x000fe40000000000 */
[----:B------:R-:W-:Y:S02]  /*09f0*/  FSEL R9, R7, R5, P0 ;  /* 0x0000000507097208 */ /* 0x000fe40000000000 */
[----:B------:R-:W-:Y:S01]  /*0a00*/  ISETP.GT.AND P0, PT, R12, 0x1d, PT ;  /* 0x0000001d0c00780c */ /* 0x000fe20003f04270 */
[----:B------:R-:W-:Y:S01]  /*0a10*/  SHFL.DOWN PT, R4, R8, 0x2, 0x1f ;  /* 0x08401f0008047f89 */ /* 0x000fe200000e0000 */
[----:B------:R-:W-:Y:S02]  /*0a20*/  @!P1 MOV R2, 0x400 ;  /* 0x0000040000029802 */ /* 0x000fe40000000f00 */
[----:B------:R-:W-:Y:S01]  /*0a30*/  @!P1 SHF.R.U32.HI R0, RZ, 0x2, R3 ;  /* 0x00000002ff009819 */ /* 0x000fe20000011603 */
[----:B------:R-:W0:Y:S03]  /*0a40*/  SHFL.DOWN PT, R5, R9, 0x2, 0x1f ;  /* 0x08401f0009057f89 */ /* 0x000e2600000e0000 */
[----:B------:R-:W-:Y:S01]  /*0a50*/  @!P1 LOP3.LUT R0, R0, 0xf8, RZ, 0xc0, !PT ;  /* 0x000000f800009812 */ /* 0x000fe200078ec0ff */
[----:B------:R-:W1:Y:S01]  /*0a60*/  @!P1 S2R R13, SR_CgaCtaId ;  /* 0x00000000000d9919 */ /* 0x000e620000008800 */
[----:B0-----:R-:W-:-:S10]  /*0a70*/  DADD R4, R4, R8 ;  /* 0x0000000004047229 */ /* 0x001fd40000000008 */
[----:B------:R-:W-:Y:S02]  /*0a80*/  FSEL R10, R8, R4, P0 ;  /* 0x00000004080a7208 */ /* 0x000fe40000000000 */
[----:B------:R-:W-:Y:S02]  /*0a90*/  FSEL R11, R9, R5, P0 ;  /* 0x00000005090b7208 */ /* 0x000fe40000000000 */
[----:B------:R-:W-:Y:S01]  /*0aa0*/  ISETP.GT.AND P0, PT, R12, 0x1b, PT ;  /* 0x0000001b0c00780c */ /* 0x000fe20003f04270 */
[----:B------:R-:W-:Y:S04]  /*0ab0*/  SHFL.DOWN PT, R4, R10, 0x4, 0x1f ;  /* 0x08801f000a047f89 */ /* 0x000fe800000e0000 */
[----:B------:R-:W0:Y:S02]  /*0ac0*/  SHFL.DOWN PT, R5, R11, 0x4, 0x1f ;  /* 0x08801f000b057f89 */ /* 0x000e2400000e0000 */
        /* <DEDUP_REMOVED lines=9> */
[----:B-1----:R-:W-:Y:S01]  /*0b60*/  @!P1 LEA R7, R13, R2, 0x18 ;  /* 0x000000020d079211 */ /* 0x002fe200078ec0ff */
[----:B------:R-:W-:Y:S01]  /*0b70*/  SHFL.DOWN PT, R4, R8, 0x10, 0x1f ;  /* 0x0a001f0008047f89 */ /* 0x000fe200000e0000 */
[----:B------:R-:W-:-:S03]  /*0b80*/  ISETP.NE.AND P0, PT, R3, RZ, PT ;  /* 0x000000ff0300720c */ /* 0x000fc60003f05270 */
[----:B------:R-:W0:Y:S01]  /*0b90*/  SHFL.DOWN PT, R5, R9, 0x10, 0x1f ;  /* 0x0a001f0009057f89 */ /* 0x000e2200000e0000 */
[----:B------:R-:W-:Y:S01]  /*0ba0*/  @!P1 IMAD.IADD R11, R0, 0x1, R7 ;  /* 0x00000001000b9824 */ /* 0x000fe200078e0207 */
[----:B0-----:R-:W-:-:S07]  /*0bb0*/  DADD R4, R4, R8 ;  /* 0x0000000004047229 */ /* 0x001fce0000000008 */
[----:B------:R0:W-:Y:S01]  /*0bc0*/  @!P1 STS.64 [R11+0x8], R4 ;  /* 0x000008040b009388 */ /* 0x0001e20000000a00 */
[----:B------:R-:W-:Y:S01]  /*0bd0*/  BAR.SYNC.DEFER_BLOCKING 0x0 ;  /* 0x0000000000007b1d */ /* 0x000fe20000010000 */
[----:B------:R-:W-:-:S04]  /*0be0*/  ISETP.GT.AND P1, PT, R12, 0xf, PT ;  /* 0x0000000f0c00780c */ /* 0x000fc80003f24270 */
[----:B------:R-:W-:Y:S02]  /*0bf0*/  FSEL R6, R8, R4, P1 ;  /* 0x0000000408067208 */ /* 0x000fe40000800000 */
[----:B------:R-:W-:Y:S01]  /*0c00*/  FSEL R7, R9, R5, P1 ;  /* 0x0000000509077208 */ /* 0x000fe20000800000 */
[----:B------:R-:W-:Y:S06]  /*0c10*/  @P0 BRA `(.L_x_17) ;  /* 0x00000034006c0947 */ /* 0x000fec0003800000 */
[----:B------:R-:W1:Y:S01]  /*0c20*/  S2UR UR5, SR_CgaCtaId ;  /* 0x00000000000579c3 */ /* 0x000e620000008800 */
[----:B------:R-:W-:Y:S02]  /*0c30*/  UMOV UR4, 0x400 ;  /* 0x0000040000047882 */ /* 0x000fe40000000000 */
[----:B-1----:R-:W-:-:S09]  /*0c40*/  ULEA UR4, UR5, UR4, 0x18 ;  /* 0x0000000405047291 */ /* 0x002fd2000f8ec0ff */
[----:B0-----:R-:W0:Y:S04]  /*0c50*/  LDS.128 R8, [UR4+0x10] ;  /* 0x00001004ff087984 */ /* 0x001e280008000c00 */
[----:B------:R-:W1:Y:S04]  /*0c60*/  LDS.128 R12, [UR4+0x20] ;  /* 0x00002004ff0c7984 */ /* 0x000e680008000c00 */
[----:B------:R-:W2:Y:S01]  /*0c70*/  LDS.128 R16, [UR4+0x30] ;  /* 0x00003004ff107984 */ /* 0x000ea20008000c00 */
[----:B0-----:R-:W-:-:S03]  /*0c80*/  DADD R8, R6, R8 ;  /* 0x0000000006087229 */ /* 0x001fc60000000008 */
[----:B------:R-:W0:Y:S05]  /*0c90*/  LDS.64 R6, [UR4+0x40] ;  /* 0x00004004ff067984 */ /* 0x000e2a0008000a00 */
[----:B------:R-:W-:-:S08]  /*0ca0*/  DADD R8, R8, R10 ;  /* 0x0000000008087229 */ /* 0x000fd0000000000a */
[----:B-1----:R-:W-:-:S08]  /*0cb0*/  DADD R8, R8, R12 ;  /* 0x0000000008087229 */ /* 0x002fd0000000000c */
[----:B------:R-:W-:-:S08]  /*0cc0*/  DADD R8, R8, R14 ;  /* 0x0000000008087229 */ /* 0x000fd0000000000e */
[----:B--2---:R-:W-:-:S08]  /*0cd0*/  DADD R8, R8, R16 ;  /* 0x0000000008087229 */ /* 0x004fd00000000010 */
[----:B------:R-:W-:-:S08]  /*0ce0*/  DADD R8, R8, R18 ;  /* 0x0000000008087229 */ /* 0x000fd00000000012 */
[----:B0-----:R-:W-:Y:S01]  /*0cf0*/  DADD R6, R8, R6 ;  /* 0x0000000008067229 */ /* 0x001fe20000000006 */
[----:B------:R-:W-:Y:S10]  /*0d00*/  BRA `(.L_x_17) ;  /* 0x0000003400307947 */ /* 0x000ff40003800000 */
.L_x_16:
[----:B------:R-:W-:Y:S01]  /*0d10*/  LOP3.LUT R0, R3, 0x3e0, RZ, 0xc0, !PT ;  /* 0x000003e003007812 */ /* 0x000fe200078ec0ff */
[----:B------:R-:W0:Y:S03]  /*0d20*/  S2R R2, SR_LANEID ;  /* 0x0000000000027919 */ /* 0x000e260000000000 */
[----:B------:R-:W-:Y:S01]  /*0d30*/  LOP3.LUT R9, RZ, R0, RZ, 0x33, !PT ;  /* 0x00000000ff097212 */ /* 0x000fe200078e33ff */
[----:B------:R-:W-:-:S04]  /*0d40*/  VIADD R5, R0, 0x20 ;  /* 0x0000002000057836 */ /* 0x000fc80000000000 */
[----:B------:R-:W-:Y:S01]  /*0d50*/  IMAD.IADD R9, R9, 0x1, R4 ;  /* 0x0000000109097824 */ /* 0x000fe200078e0204 */
[----:B------:R-:W-:-:S04]  /*0d60*/  ISETP.GT.AND P0, PT, R5, R4, PT ;  /* 0x000000040500720c */ /* 0x000fc80003f04270 */
[----:B------:R-:W-:-:S05]  /*0d70*/  SEL R5, R9, 0x1f, P0 ;  /* 0x0000001f09057807 */ /* 0x000fca0000000000 */
[----:B-----5:R-:W-:Y:S04]  /*0d80*/  SHFL.DOWN PT, R8, R6, 0x1, R5 ;  /* 0x0820000006087989 */ /* 0x020fe800000e0005 */
[----:B------:R-:W1:Y:S01]  /*0d90*/  SHFL.DOWN PT, R9, R7, 0x1, R5 ;  /* 0x0820000007097989 */ /* 0x000e6200000e0005 */
[C---:B0-----:R-:W-:Y:S01]  /*0da0*/  ISETP.GE.AND P0, PT, R2.reuse, R5, PT ;  /* 0x000000050200720c */ /* 0x041fe20003f06270 */
[C---:B------:R-:W-:Y:S01]  /*0db0*/  VIADD R0, R2.reuse, 0x2 ;  /* 0x0000000202007836 */ /* 0x040fe20000000000 */
[----:B------:R-:W-:Y:S01]  /*0dc0*/  ISETP.NE.AND P1, PT, R2, RZ, PT ;  /* 0x000000ff0200720c */ /* 0x000fe20003f25270 */
[----:B-1----:R-:W-:-:S12]  /*0dd0*/  DADD R8, R8, R6 ;  /* 0x0000000008087229 */ /* 0x002fd80000000006 */
[----:B------:R-:W0:Y:S01]  /*0de0*/  @!P1 S2R R13, SR_CgaCtaId ;  /* 0x00000000000d9919 */ /* 0x000e220000008800 */
[----:B------:R-:W-:Y:S02]  /*0df0*/  FSEL R10, R8, R6, !P0 ;  /* 0x00000006080a7208 */ /* 0x000fe40004000000 */
[----:B------:R-:W-:Y:S02]  /*0e00*/  FSEL R11, R9, R7, !P0 ;  /* 0x00000007090b7208 */ /* 0x000fe40004000000 */
[----:B------:R-:W-:Y:S01]  /*0e10*/  ISETP.GT.AND P0, PT, R0, R5, PT ;  /* 0x000000050000720c */ /* 0x000fe20003f04270 */
[----:B------:R-:W-:Y:S01]  /*0e20*/  SHFL.DOWN PT, R8, R10, 0x2, R5 ;  /* 0x084000000a087989 */ /* 0x000fe200000e0005 */
[----:B------:R-:W-:-:S03]  /*0e30*/  VIADD R0, R2, 0x4 ;  /* 0x0000000402007836 */ /* 0x000fc60000000000 */
[----:B------:R-:W1:Y:S02]  /*0e40*/  SHFL.DOWN PT, R9, R11, 0x2, R5 ;  /* 0x084000000b097989 */ /* 0x000e6400000e0005 */
[----:B-1----:R-:W-:-:S10]  /*0e50*/  DADD R8, R8, R10 ;  /* 0x0000000008087229 */ /* 0x002fd4000000000a */
[----:B------:R-:W-:Y:S02]  /*0e60*/  FSEL R8, R10, R8, P0 ;  /* 0x000000080a087208 */ /* 0x000fe40000000000 */
[----:B------:R-:W-:Y:S02]  /*0e70*/  FSEL R9, R11, R9, P0 ;  /* 0x000000090b097208 */ /* 0x000fe40000000000 */
        /* <DEDUP_REMOVED lines=9> */
[----:B------:R-:W-:Y:S01]  /*0f10*/  VIADD R0, R2, 0x10 ;  /* 0x0000001002007836 */ /* 0x000fe20000000000 */
[----:B------:R-:W-:Y:S02]  /*0f20*/  @!P1 SHF.R.U32.HI R2, RZ, 0x2, R3 ;  /* 0x00000002ff029819 */ /* 0x000fe40000011603 */
[----:B------:R-:W1:Y:S02]  /*0f30*/  SHFL.DOWN PT, R7, R11, 0x8, R5 ;  /* 0x090000000b077989 */ /* 0x000e6400000e0005 */
[----:B------:R-:W-:Y:S01]  /*0f40*/  @!P1 LOP3.LUT R2, R2, 0xf8, RZ, 0xc0, !PT ;  /* 0x000000f802029812 */ /* 0x000fe200078ec0ff */
[----:B-1----:R-:W-:-:S10]  /*0f50*/  DADD R6, R6, R10 ;  /* 0x0000000006067229 */ /* 0x002fd4000000000a */
[----:B------:R-:W-:Y:S02]  /*0f60*/  FSEL R8, R10, R6, P0 ;  /* 0x000000060a087208 */ /* 0x000fe40000000000 */
[----:B------:R-:W-:Y:S02]  /*0f70*/  FSEL R9, R11, R7, P0 ;  /* 0x000000070b097208 */ /* 0x000fe40000000000 */
[----:B------:R-:W-:Y:S01]  /*0f80*/  ISETP.GT.AND P0, PT, R0, R5, PT ;  /* 0x000000050000720c */ /* 0x000fe20003f04270 */
[----:B------:R-:W-:Y:S01]  /*0f90*/  SHFL.DOWN PT, R6, R8, 0x10, R5 ;  /* 0x0a00000008067989 */ /* 0x000fe200000e0005 */
[----:B------:R-:W-:-:S03]  /*0fa0*/  @!P1 MOV R10, 0x400 ;  /* 0x00000400000a9802 */ /* 0x000fc60000000f00 */
[----:B------:R-:W1:Y:S01]  /*0fb0*/  SHFL.DOWN PT, R7, R9, 0x10, R5 ;  /* 0x0a00000009077989 */ /* 0x000e6200000e0005 */
[----:B0-----:R-:W-:-:S05]  /*0fc0*/  @!P1 LEA R13, R13, R10, 0x18 ;  /* 0x0000000a0d0d9211 */ /* 0x001fca00078ec0ff */
[----:B------:R-:W-:Y:S01]  /*0fd0*/  @!P1 IMAD.IADD R13, R2, 0x1, R13 ;  /* 0x00000001020d9824 */ /* 0x000fe200078e020d */
[----:B-1----:R-:W-:-:S10]  /*0fe0*/  DADD R6, R6, R8 ;  /* 0x0000000006067229 */ /* 0x002fd40000000008 */
[----:B------:R-:W-:Y:S02]  /*0ff0*/  FSEL R6, R8, R6, P0 ;  /* 0x0000000608067208 */ /* 0x000fe40000000000 */
[----:B------:R-:W-:Y:S02]  /*1000*/  FSEL R7, R9, R7, P0 ;  /* 0x0000000709077208 */ /* 0x000fe40000000000 */
[----:B------:R-:W-:-:S03]  /*1010*/  ISETP.NE.AND P0, PT, R3, RZ, PT ;  /* 0x000000ff0300720c */ /* 0x000fc60003f05270 */
[----:B------:R4:W-:Y:S01]  /*1020*/  @!P1 STS.64 [R13+0x8], R6 ;  /* 0x000008060d009388 */ /* 0x0009e20000000a00 */
[----:B------:R-:W-:Y:S09]  /*1030*/  BAR.SYNC.DEFER_BLOCKING 0x0 ;  /* 0x0000000000007b1d */ /* 0x000ff20000010000 */
[----:B------:R-:W-:Y:S05]  /*1040*/  @P0 BRA `(.L_x_17) ;  /* 0x0000003000600947 */ /* 0x000fea0003800000 */
[----:B------:R-:W0:Y:S01]  /*1050*/  S2UR UR5, SR_CgaCtaId ;  /* 0x00000000000579c3 */ /* 0x000e220000008800 */
[----:B------:R-:W-:Y:S01]  /*1060*/  UMOV UR4, 0x400 ;  /* 0x0000040000047882 */ /* 0x000fe20000000000 */
[----:B------:R-:W-:Y:S01]  /*1070*/  ISETP.GT.AND P1, PT, R4, 0x20, PT ;  /* 0x000000200400780c */ /* 0x000fe20003f24270 */
[----:B0-----:R-:W-:-:S09]  /*1080*/  ULEA UR4, UR5, UR4, 0x18 ;  /* 0x0000000405047291 */ /* 0x001fd2000f8ec0ff */
[----:B----4-:R-:W0:Y:S04]  /*1090*/  LDS.128 R12, [UR4+0x10] ;  /* 0x00001004ff0c7984 */ /* 0x010e280008000c00 */
[----:B------:R-:W1:Y:S01]  /*10a0*/  LDS.128 R8, [UR4+0x20] ;  /* 0x00002004ff087984 */ /* 0x000e620008000c00 */
[----:B0-----:R-:W-:-:S10]  /*10b0*/  DADD R12, R6, R12 ;  /* 0x00000000060c7229 */ /* 0x001fd4000000000c */
[----:B------:R-:W-:Y:S02]  /*10c0*/  FSEL R2, R12, R6, P1 ;  /* 0x000000060c027208 */ /* 0x000fe40000800000 */
[----:B------:R-:W-:Y:S02]  /*10d0*/  FSEL R3, R13, R7, P1 ;  /* 0x000000070d037208 */ /* 0x000fe40000800000 */
[----:B------:R-:W-:-:S04]  /*10e0*/  ISETP.GT.AND P1, PT, R4, 0x40, PT ;  /* 0x000000400400780c */ /* 0x000fc80003f24270 */
[----:B------:R-:W-:-:S10]  /*10f0*/  DADD R14, R2, R14 ;  /* 0x00000000020e7229 */ /* 0x000fd4000000000e */
[----:B------:R-:W-:Y:S02]  /*1100*/  FSEL R2, R14, R2, P1 ;  /* 0x000000020e027208 */ /* 0x000fe40000800000 */
[----:B------:R-:W-:Y:S02]  /*1110*/  FSEL R3, R15, R3, P1 ;  /* 0x000000030f037208 */ /* 0x000fe40000800000 */
[----:B------:R-:W0:Y:S01]  /*1120*/  LDS.128 R12, [UR4+0x30] ;  /* 0x00003004ff0c7984 */ /* 0x000e220008000c00 */
[----:B------:R-:W-:-:S03]  /*1130*/  ISETP.GT.AND P1, PT, R4, 0x60, PT ;  /* 0x000000600400780c */ /* 0x000fc60003f24270 */
[----:B-1----:R-:W-:-:S10]  /*1140*/  DADD R8, R8, R2 ;  /* 0x0000000008087229 */ /* 0x002fd40000000002 */
[----:B------:R-:W-:Y:S02]  /*1150*/  FSEL R2, R8, R2, P1 ;  /* 0x0000000208027208 */ /* 0x000fe40000800000 */
[----:B------:R-:W-:Y:S02]  /*1160*/  FSEL R3, R9, R3, P1 ;  /* 0x0000000309037208 */ /* 0x000fe40000800000 */
[----:B------:R-:W-:-:S04]  /*1170*/  ISETP.GT.AND P1, PT, R4, 0x80, PT ;  /* 0x000000800400780c */ /* 0x000fc80003f24270 */
[----:B------:R-:W-:-:S10]  /*1180*/  DADD R10, R2, R10 ;  /* 0x00000000020a7229 */ /* 0x000fd4000000000a */
[----:B------:R-:W-:Y:S02]  /*1190*/  FSEL R6, R10, R2, P1 ;  /* 0x000000020a067208 */ /* 0x000fe40000800000 */
[----:B------:R-:W-:Y:S02]  /*11a0*/  FSEL R7, R11, R3, P1 ;  /* 0x000000030b077208 */ /* 0x000fe40000800000 */
[----:B------:R-:W1:Y:S01]  /*11b0*/  LDS.64 R2, [UR4+0x40] ;  /* 0x00004004ff027984 */ /* 0x000e620008000a00 */
[----:B------:R-:W-:-:S03]  /*11c0*/  ISETP.GT.AND P1, PT, R4, 0xa0, PT ;  /* 0x000000a00400780c */ /* 0x000fc60003f24270 */
[----:B0-----:R-:W-:-:S10]  /*11d0*/  DADD R12, R12, R6 ;  /* 0x000000000c0c7229 */ /* 0x001fd40000000006 */
[----:B------:R-:W-:Y:S02]  /*11e0*/  FSEL R6, R12, R6, P1 ;  /* 0x000000060c067208 */ /* 0x000fe40000800000 */
[----:B------:R-:W-:Y:S02]  /*11f0*/  FSEL R7, R13, R7, P1 ;  /* 0x000000070d077208 */ /* 0x000fe40000800000 */
[----:B------:R-:W-:-:S04]  /*1200*/  ISETP.GT.AND P1, PT, R4, 0xc0, PT ;  /* 0x000000c00400780c */ /* 0x000fc80003f24270 */
[----:B------:R-:W-:-:S10]  /*1210*/  DADD R14, R6, R14 ;  /* 0x00000000060e7229 */ /* 0x000fd4000000000e */
[----:B------:R-:W-:Y:S02]  /*1220*/  FSEL R6, R14, R6, P1 ;  /* 0x000000060e067208 */ /* 0x000fe40000800000 */
[----:B------:R-:W-:Y:S02]  /*1230*/  FSEL R7, R15, R7, P1 ;  /* 0x000000070f077208 */ /* 0x000fe40000800000 */
[----:B------:R-:W-:-:S04]  /*1240*/  ISETP.GT.AND P1, PT, R4, 0xe0, PT ;  /* 0x000000e00400780c */ /* 0x000fc80003f24270 */
[----:B-1----:R-:W-:-:S10]  /*1250*/  DADD R2, R2, R6 ;  /* 0x0000000002027229 */ /* 0x002fd40000000006 */
[----:B------:R-:W-:Y:S02]  /*1260*/  FSEL R6, R2, R6, P1 ;  /* 0x0000000602067208 */ /* 0x000fe40000800000 */
[----:B------:R-:W-:Y:S01]  /*1270*/  FSEL R7, R3, R7, P1 ;  /* 0x0000000703077208 */ /* 0x000fe20000800000 */
[----:B------:R-:W-:Y:S06]  /*1280*/  BRA `(.L_x_17) ;  /* 0x0000002c00d07947 */ /* 0x000fec0003800000 */
.L_x_3:
[----:B------:R-:W0:Y:S01]  /*1290*/  S2R R0, SR_TID.X ;  /* 0x0000000000007919 */ /* 0x000e220000002100 */
[----:B------:R-:W1:Y:S02]  /*12a0*/  LDCU.64 UR4, c[0x0][0x380] ;  /* 0x00007000ff0477ac */ /* 0x000e640008000a00 */
[----:B-1----:R-:W-:Y:S02]  /*12b0*/  IMAD.U32 R2, RZ, RZ, UR4 ;  /* 0x00000004ff027e24 */ /* 0x002fe4000f8e00ff */
[----:B------:R-:W-:Y:S02]  /*12c0*/  IMAD.U32 R3, RZ, RZ, UR5 ;  /* 0x00000005ff037e24 */ /* 0x000fe4000f8e00ff */
[----:B0-----:R-:W-:-:S04]  /*12d0*/  IMAD.SHL.U32 R5, R0, 0x4, RZ ;  /* 0x0000000400057824 */ /* 0x001fc800078e00ff */
[----:B------:R-:W-:-:S05]  /*12e0*/  IMAD.WIDE.U32 R20, R5, 0x8, R2 ;  /* 0x0000000805147825 */ /* 0x000fca00078e0002 */
[----:B------:R-:W2:Y:S04]  /*12f0*/  LDG.E.128.CONSTANT R24, desc[UR6][R20.64] ;  /* 0x0000000614187981 */ /* 0x000ea8000c1e9d00 */
[----:B------:R-:W3:Y:S04]  /*1300*/  LDG.E.128.CONSTANT R12, desc[UR6][R20.64+0x10] ;  /* 0x00001006140c7981 */ /* 0x000ee8000c1e9d00 */
[----:B------:R-:W4:Y:S04]  /*1310*/  LDG.E.128.CONSTANT R8, desc[UR6][R20.64+0x2000] ;  /* 0x0020000614087981 */ /* 0x000f28000c1e9d00 */
[----:B------:R-:W5:Y:S01]  /*1320*/  LDG.E.128.CONSTANT R16, desc[UR6][R20.64+0x2010] ;  /* 0x0020100614107981 */ /* 0x000f62000c1e9d00 */
[----:B------:R-:W-:Y:S01]  /*1330*/  ISETP.GE.U32.AND P0, PT, R4, 0x1000, PT ;  /* 0x000010000400780c */ /* 0x000fe20003f06070 */
[----:B------:R-:W-:Y:S01]  /*1340*/  UMOV UR4, 0x800 ;  /* 0x0000080000047882 */ /* 0x000fe20000000000 */
[----:B--2---:R-:W-:-:S08]  /*1350*/  DADD R24, R24, R26 ;  /* 0x0000000018187229 */ /* 0x004fd0000000001a */
[----:B---3--:R-:W-:-:S08]  /*1360*/  DADD R12, R12, R24 ;  /* 0x000000000c0c7229 */ /* 0x008fd00000000018 */
[----:B------:R-:W-:-:S08]  /*1370*/  DADD R12, R14, R12 ;  /* 0x000000000e0c7229 */ /* 0x000fd0000000000c */
[----:B----4-:R-:W-:-:S08]  /*1380*/  DADD R8, R8, R12 ;  /* 0x0000000008087229 */ /* 0x010fd0000000000c */
[----:B------:R-:W-:-:S08]  /*1390*/  DADD R8, R10, R8 ;  /* 0x000000000a087229 */ /* 0x000fd00000000008 */
[----:B-----5:R-:W-:-:S08]  /*13a0*/  DADD R8, R16, R8 ;  /* 0x0000000010087229 */ /* 0x020fd00000000008 */
[----:B------:R-:W-:Y:S01]  /*13b0*/  DADD R6, R18, R8 ;  /* 0x0000000012067229 */ /* 0x000fe20000000008 */
[----:B------:R-:W-:Y:S10]  /*13c0*/  @!P0 BRA `(.L_x_18) ;  /* 0x0000000000648947 */ /* 0x000ff40003800000 */
[----:B------:R-:W0:Y:S01]  /*13d0*/  LDC R26, c[0x0][0x390] ;  /* 0x0000e400ff1a7b82 */ /* 0x000e220000000800 */
[----:B------:R-:W-:Y:S01]  /*13e0*/  VIADD R27, R4, 0xfffff800 ;  /* 0xfffff800041b7836 */ /* 0x000fe20000000000 */
[----:B------:R-:W-:-:S06]  /*13f0*/  UMOV UR4, 0x800 ;  /* 0x0000080000047882 */ /* 0x000fcc0000000000 */
[----:B------:R-:W1:Y:S02]  /*1400*/  LDC.64 R2, c[0x0][0x380] ;  /* 0x0000e000ff027b82 */ /* 0x000e640000000a00 */
.L_x_20:
[----:B------:R-:W-:-:S04]  /*1410*/  VIADD R25, R5, UR4 ;  /* 0x0000000405197c36 */ /* 0x000fc80008000000 */
[----:B-1----:R-:W-:-:S05]  /*1420*/  IMAD.WIDE.U32 R24, R25, 0x8, R2 ;  /* 0x0000000819187825 */ /* 0x002fca00078e0002 */
[----:B------:R-:W2:Y:S04]  /*1430*/  LDG.E.128.CONSTANT R20, desc[UR6][R24.64] ;  /* 0x0000000618147981 */ /* 0x000ea8000c1e9d00 */
[----:B------:R-:W3:Y:S04]  /*1440*/  LDG.E.128.CONSTANT R16, desc[UR6][R24.64+0x10] ;  /* 0x0000100618107981 */ /* 0x000ee8000c1e9d00 */
[----:B------:R-:W4:Y:S04]  /*1450*/  LDG.E.128.CONSTANT R12, desc[UR6][R24.64+0x2000] ;  /* 0x00200006180c7981 */ /* 0x000f28000c1e9d00 */
[----:B------:R-:W5:Y:S01]  /*1460*/  LDG.E.128.CONSTANT R8, desc[UR6][R24.64+0x2010] ;  /* 0x0020100618087981 */ /* 0x000f62000c1e9d00 */
[----:B0-----:R-:W-:Y:S01]  /*1470*/  IMAD.MOV.U32 R4, RZ, RZ, R26 ;  /* 0x000000ffff047224 */ /* 0x001fe200078e001a */
[----:B--2---:R-:W-:-:S03]  /*1480*/  DADD R20, R20, R6 ;  /* 0x0000000014147229 */ /* 0x004fc60000000006 */
[----:B------:R-:W-:-:S05]  /*1490*/  VIADD R6, R4, -UR4 ;  /* 0x8000000404067c36 */ /* 0x000fca0008000000 */
[----:B------:R-:W-:Y:S01]  /*14a0*/  ISETP.GE.AND P0, PT, R6, 0x800, PT ;  /* 0x000008000600780c */ /* 0x000fe20003f06270 */
[----:B------:R-:W-:-:S08]  /*14b0*/  DADD R20, R22, R20 ;  /* 0x0000000016147229 */ /* 0x000fd00000000014 */
[----:B---3--:R-:W-:-:S08]  /*14c0*/  DADD R16, R16, R20 ;  /* 0x0000000010107229 */ /* 0x008fd00000000014 */
[----:B------:R-:W-:-:S08]  /*14d0*/  DADD R16, R18, R16 ;  /* 0x0000000012107229 */ /* 0x000fd00000000010 */
[----:B----4-:R-:W-:-:S08]  /*14e0*/  DADD R12, R12, R16 ;  /* 0x000000000c0c7229 */ /* 0x010fd00000000010 */
[----:B------:R-:W-:-:S08]  /*14f0*/  DADD R12, R14, R12 ;  /* 0x000000000e0c7229 */ /* 0x000fd0000000000c */
[----:B-----5:R-:W-:-:S08]  /*1500*/  DADD R8, R8, R12 ;  /* 0x0000000008087229 */ /* 0x020fd0000000000c */
[----:B------:R-:W-:Y:S01]  /*1510*/  DADD R6, R10, R8 ;  /* 0x000000000a067229 */ /* 0x000fe20000000008 */
[----:B------:R-:W-:Y:S10]  /*1520*/  @!P0 BRA `(.L_x_19) ;  /* 0x00000008001c8947 */ /* 0x000ff40003800000 */
[----:B------:R-:W-:-:S06]  /*1530*/  UIADD3 UR4, UPT, UPT, UR4, 0x800, URZ ;  /* 0x0000080004047890 */ /* 0x000fcc000fffe0ff */
[----:B------:R-:W-:-:S13]  /*1540*/  ISETP.LT.AND P0, PT, R27, UR4, PT ;  /* 0x000000041b007c0c */ /* 0x000fda000bf01270 */
[----:B------:R-:W-:Y:S05]  /*1550*/  @!P0 BRA `(.L_x_20) ;  /* 0xfffffffc00ac8947 */ /* 0x000fea000383ffff */
.L_x_18:
[----:B------:R-:W-:-:S13]  /*1560*/  ISETP.LE.AND P0, PT, R4, UR4, PT ;  /* 0x0000000404007c0c */ /* 0x000fda000bf03270 */
[----:B------:R-:W-:Y:S05]  /*1570*/  @P0 BRA `(.L_x_19) ;  /* 0x0000000800080947 */ /* 0x000fea0003800000 */
[----:B------:R-:W-:Y:S01]  /*1580*/  VIADD R41, R4, -UR4 ;  /* 0x8000000404297c36 */ /* 0x000fe20008000000 */
[----:B------:R-:W-:Y:S04]  /*1590*/  BSSY.RECONVERGENT B1, `(.L_x_19) ;  /* 0x0000080000017945 */ /* 0x000fe80003800200 */
[----:B------:R-:W-:-:S13]  /*15a0*/  ISETP.GE.AND P0, PT, R0, R41, PT ;  /* 0x000000290000720c */ /* 0x000fda0003f06270 */
[----:B------:R-:W-:Y:S05]  /*15b0*/  @P0 BRA `(.L_x_21) ;  /* 0x0000000400f40947 */ /* 0x000fea0003800000 */
[----:B------:R-:W-:Y:S01]  /*15c0*/  LOP3.LUT R5, RZ, R0, RZ, 0x33, !PT ;  /* 0x00000000ff057212 */ /* 0x000fe200078e33ff */
[----:B------:R-:W-:Y:S01]  /*15d0*/  BSSY.RECONVERGENT B2, `(.L_x_22) ;  /* 0x0000014000027945 */ /* 0x000fe20003800200 */
[----:B------:R-:W-:Y:S02]  /*15e0*/  IMAD.MOV.U32 R40, RZ, RZ, R0 ;  /* 0x000000ffff287224 */ /* 0x000fe400078e0000 */
[----:B------:R-:W-:-:S04]  /*15f0*/  IADD3 R4, PT, PT, R4, -UR4, R5 ;  /* 0x8000000404047c10 */ /* 0x000fc8000fffe005 */
[C---:B------:R-:W-:Y:S02]  /*1600*/  LOP3.LUT R5, R4.reuse, 0x300, RZ, 0xc0, !PT ;  /* 0x0000030004057812 */ /* 0x040fe400078ec0ff */
[----:B------:R-:W-:Y:S02]  /*1610*/  ISETP.GE.U32.AND P1, PT, R4, 0x300, PT ;  /* 0x000003000400780c */ /* 0x000fe40003f26070 */
[----:B------:R-:W-:-:S13]  /*1620*/  ISETP.NE.AND P0, PT, R5, 0x300, PT ;  /* 0x000003000500780c */ /* 0x000fda0003f05270 */
[----:B------:R-:W-:Y:S05]  /*1630*/  @!P0 BRA `(.L_x_23) ;  /* 0x0000000000348947 */ /* 0x000fea0003800000 */
[----:B------:R-:W-:Y:S01]  /*1640*/  LEA.HI R4, R4, 0x1, RZ, 0x18 ;  /* 0x0000000104047811 */ /* 0x000fe200078fc0ff */
[----:B------:R-:W-:Y:S02]  /*1650*/  VIADD R9, R0, UR4 ;  /* 0x0000000400097c36 */ /* 0x000fe40008000000 */
[----:B------:R-:W-:Y:S01]  /*1660*/  IMAD.MOV.U32 R40, RZ, RZ, R0 ;  /* 0x000000ffff287224 */ /* 0x000fe200078e0000 */
[----:B------:R-:W-:-:S05]  /*1670*/  LOP3.LUT R4, R4, 0x3, RZ, 0xc0, !PT ;  /* 0x0000000304047812 */ /* 0x000fca00078ec0ff */
[----:B------:R-:W-:-:S07]  /*1680*/  IMAD.MOV R8, RZ, RZ, -R4 ;  /* 0x000000ffff087224 */ /* 0x000fce00078e0a04 */
.L_x_24:
[----:B------:R-:W-:-:S06]  /*1690*/  IMAD.WIDE.U32 R4, R9, 0x8, R2 ;  /* 0x0000000809047825 */ /* 0x000fcc00078e0002 */
[----:B------:R-:W2:Y:S01]  /*16a0*/  LDG.E.64.CONSTANT R4, desc[UR6][R4.64] ;  /* 0x0000000604047981 */ /* 0x000ea2000c1e9b00 */
[----:B------:R-:W-:Y:S02]  /*16b0*/  VIADD R8, R8, 0x1 ;  /* 0x0000000108087836 */ /* 0x000fe40000000000 */
[----:B------:R-:W-:Y:S02]  /*16c0*/  VIADD R40, R40, 0x100 ;  /* 0x0000010028287836 */ /* 0x000fe40000000000 */
[----:B------:R-:W-:Y:S01]  /*16d0*/  VIADD R9, R9, 0x100 ;  /* 0x0000010009097836 */ /* 0x000fe20000000000 */
[----:B------:R-:W-:Y:S01]  /*16e0*/  ISETP.NE.AND P0, PT, R8, RZ, PT ;  /* 0x000000ff0800720c */ /* 0x000fe20003f05270 */
[----:B--2---:R-:W-:-:S12]  /*16f0*/  DADD R6, R4, R6 ;  /* 0x0000000004067229 */ /* 0x004fd80000000006 */
[----:B------:R-:W-:Y:S05]  /*1700*/  @P0 BRA `(.L_x_24) ;  /* 0xfffffffc00e00947 */ /* 0x000fea000383ffff */
.L_x_23:
[----:B------:R-:W-:Y:S05]  /*1710*/  BSYNC.RECONVERGENT B2 ;  /* 0x0000000000027941 */ /* 0x000fea0003800200 */
.L_x_22:
[----:B------:R-:W-:Y:S05]  /*1720*/  @!P1 BRA `(.L_x_21) ;  /* 0x0000000400989947 */ /* 0x000fea0003800000 */
[----:B------:R-:W0:Y:S01]  /*1730*/  LDCU.64 UR8, c[0x0][0x380] ;  /* 0x00007000ff0877ac */ /* 0x000e220008000a00 */
[----:B------:R-:W-:Y:S01]  /*1740*/  IMAD.IADD R9, R41, 0x1, -R40 ;  /* 0x0000000129097824 */ /* 0x000fe200078e0a28 */
[C---:B------:R-:W-:Y:S01]  /*1750*/  IADD3 R5, P0, PT, R40.reuse, UR4, RZ ;  /* 0x0000000428057c10 */ /* 0x040fe2000ff1e0ff */
[----:B------:R-:W-:Y:S01]  /*1760*/  BSSY.RECONVERGENT B2, `(.L_x_25) ;  /* 0x0000039000027945 */ /* 0x000fe20003800200 */
[----:B------:R-:W-:Y:S02]  /*1770*/  VIADD R43, R40, UR4 ;  /* 0x00000004282b7c36 */ /* 0x000fe40008000000 */
[----:B------:R-:W-:Y:S01]  /*1780*/  ISETP.GT.AND P1, PT, R9, 0xc00, PT ;  /* 0x00000c000900780c */ /* 0x000fe20003f24270 */
[----:B------:R-:W-:Y:S01]  /*1790*/  IMAD.X R8, RZ, RZ, RZ, P0 ;  /* 0x000000ffff087224 */ /* 0x000fe200000e06ff */
[----:B0-----:R-:W-:-:S04]  /*17a0*/  LEA R4, P0, R5, UR8, 0x3 ;  /* 0x0000000805047c11 */ /* 0x001fc8000f8018ff */
[----:B------:R-:W-:Y:S02]  /*17b0*/  LEA.HI.X R5, R5, UR9, R8, 0x3, P0 ;  /* 0x0000000905057c11 */ /* 0x000fe400080f1c08 */
[----:B------:R-:W-:-:S05]  /*17c0*/  IADD3 R4, P0, PT, R4, 0x1000, RZ ;  /* 0x0000100004047810 */ /* 0x000fca0007f1e0ff */
[----:B------:R-:W-:Y:S01]  /*17d0*/  IMAD.X R5, RZ, RZ, R5, P0 ;  /* 0x000000ffff057224 */ /* 0x000fe200000e0605 */
[----:B------:R-:W-:Y:S01]  /*17e0*/  PLOP3.LUT P0, PT, PT, PT, PT, 0x80, 0x8 ;  /* 0x000000000008781c */ /* 0x000fe20003f0f070 */
[----:B------:R-:W-:-:S12]  /*17f0*/  @!P1 BRA `(.L_x_26) ;  /* 0x0000000000bc9947 */ /* 0x000fd80003800000 */
[----:B------:R-:W-:Y:S01]  /*1800*/  PLOP3.LUT P0, PT, PT, PT, PT, 0x8, 0x80 ;  /* 0x000000000080781c */ /* 0x000fe20003f0e170 */
[----:B------:R-:W-:-:S12]  /*1810*/  VIADD R45, R41, 0xfffff400 ;  /* 0xfffff400292d7836 */ /* 0x000fd80000000000 */
.L_x_27:
[C---:B------:R-:W-:Y:S01]  /*1820*/  IMAD.WIDE.U32 R38, R43.reuse, 0x8, R2 ;  /* 0x000000082b267825 */ /* 0x040fe200078e0002 */
[----:B------:R-:W2:Y:S04]  /*1830*/  LDG.E.64.CONSTANT R8, desc[UR6][R4.64+-0x800] ;  /* 0xfff8000604087981 */ /* 0x000ea8000c1e9b00 */
[----:B------:R-:W3:Y:S04]  /*1840*/  LDG.E.64.CONSTANT R10, desc[UR6][R4.64] ;  /* 0x00000006040a7981 */ /* 0x000ee8000c1e9b00 */
[----:B------:R-:W4:Y:S01]  /*1850*/  LDG.E.64.CONSTANT R38, desc[UR6][R38.64] ;  /* 0x0000000626267981 */ /* 0x000f22000c1e9b00 */
[----:B------:R-:W-:-:S03]  /*1860*/  VIADD R15, R43, 0x400 ;  /* 0x000004002b0f7836 */ /* 0x000fc60000000000 */
[----:B------:R-:W5:Y:S01]  /*1870*/  LDG.E.64.CONSTANT R12, desc[UR6][R4.64+0x800] ;  /* 0x00080006040c7981 */ /* 0x000f62000c1e9b00 */
[----:B------:R-:W-:-:S03]  /*1880*/  IMAD.WIDE.U32 R14, R15, 0x8, R2 ;  /* 0x000000080f0e7825 */ /* 0x000fc600078e0002 */
[----:B------:R-:W5:Y:S04]  /*1890*/  LDG.E.64.CONSTANT R16, desc[UR6][R4.64+0x1800] ;  /* 0x0018000604107981 */ /* 0x000f68000c1e9b00 */
[----:B------:R-:W5:Y:S04]  /*18a0*/  LDG.E.64.CONSTANT R14, desc[UR6][R14.64] ;  /* 0x000000060e0e7981 */ /* 0x000f68000c1e9b00 */
[----:B------:R-:W5:Y:S01]  /*18b0*/  LDG.E.64.CONSTANT R18, desc[UR6][R4.64+0x2000] ;  /* 0x0020000604127981 */ /* 0x000f62000c1e9b00 */
        /* <DEDUP_REMOVED lines=11> */
[----:B------:R-:W5:Y:S04]  /*1970*/  LDG.E.64.CONSTANT R34, desc[UR6][R4.64+0x6000] ;  /* 0x0060000604227981 */ /* 0x000f68000c1e9b00 */
[----:B------:R0:W5:Y:S01]  /*1980*/  LDG.E.64.CONSTANT R36, desc[UR6][R4.64+0x6800] ;  /* 0x0068000604247981 */ /* 0x000162000c1e9b00 */
[----:B------:R-:W-:-:S05]  /*1990*/  VIADD R40, R40, 0x1000 ;  /* 0x0000100028287836 */ /* 0x000fca0000000000 */
[----:B------:R-:W-:Y:S02]  /*19a0*/  ISETP.GE.AND P1, PT, R40, R45, PT ;  /* 0x0000002d2800720c */ /* 0x000fe40003f26270 */
[----:B0-----:R-:W-:Y:S01]  /*19b0*/  IADD3 R4, P2, PT, R4, 0x8000, RZ ;  /* 0x0000800004047810 */ /* 0x001fe20007f5e0ff */
[----:B------:R-:W-:-:S04]  /*19c0*/  VIADD R43, R43, 0x1000 ;  /* 0x000010002b2b7836 */ /* 0x000fc80000000000 */
[----:B------:R-:W-:Y:S01]  /*19d0*/  IMAD.X R5, RZ, RZ, R5, P2 ;  /* 0x000000ffff057224 */ /* 0x000fe200010e0605 */
[----:B----4-:R-:W-:-:S08]  /*19e0*/  DADD R38, R38, R6 ;  /* 0x0000000026267229 */ /* 0x010fd00000000006 */
[----:B--2---:R-:W-:-:S08]  /*19f0*/  DADD R8, R38, R8 ;  /* 0x0000000026087229 */ /* 0x004fd00000000008 */
[----:B---3--:R-:W-:-:S08]  /*1a00*/  DADD R8, R8, R10 ;  /* 0x0000000008087229 */ /* 0x008fd0000000000a */
[----:B-----5:R-:W-:-:S08]  /*1a10*/  DADD R8, R8, R12 ;  /* 0x0000000008087229 */ /* 0x020fd0000000000c */
        /* <DEDUP_REMOVED lines=13> */
.L_x_26:
[----:B------:R-:W-:Y:S05]  /*1af0*/  BSYNC.RECONVERGENT B2 ;  /* 0x0000000000027941 */ /* 0x000fea0003800200 */
.L_x_25:
[----:B------:R-:W-:Y:S01]  /*1b00*/  IMAD.IADD R8, R41, 0x1, -R40 ;  /* 0x0000000129087824 */ /* 0x000fe200078e0a28 */
[----:B------:R-:W-:Y:S04]  /*1b10*/  BSSY.RECONVERGENT B2, `(.L_x_28) ;  /* 0x000001c000027945 */ /* 0x000fe80003800200 */
[----:B------:R-:W-:-:S13]  /*1b20*/  ISETP.GT.AND P1, PT, R8, 0x400, PT ;  /* 0x000004000800780c */ /* 0x000fda0003f24270 */
[----:B------:R-:W-:Y:S05]  /*1b30*/  @!P1 BRA `(.L_x_29) ;  /* 0x0000000000649947 */ /* 0x000fea0003800000 */
        /* <DEDUP_REMOVED lines=9> */
[----:B------:R-:W5:Y:S04]  /*1bd0*/  LDG.E.64.CONSTANT R22, desc[UR6][R4.64+0x2000] ;  /* 0x0020000604167981 */ /* 0x000f68000c1e9b00 */
[----:B------:R0:W5:Y:S01]  /*1be0*/  LDG.E.64.CONSTANT R8, desc[UR6][R4.64+0x2800] ;  /* 0x0028000604087981 */ /* 0x000162000c1e9b00 */
[----:B------:R-:W-:Y:S01]  /*1bf0*/  PLOP3.LUT P0, PT, PT, PT, PT, 0x8, 0x80 ;  /* 0x000000000080781c */ /* 0x000fe20003f0e170 */
[----:B------:R-:W-:-:S02]  /*1c00*/  VIADD R40, R40, 0x800 ;  /* 0x0000080028287836 */ /* 0x000fc40000000000 */
[----:B------:R-:W-:Y:S01]  /*1c10*/  VIADD R43, R43, 0x800 ;  /* 0x000008002b2b7836 */ /* 0x000fe20000000000 */
[----:B----4-:R-:W-:-:S08]  /*1c20*/  DADD R6, R6, R10 ;  /* 0x0000000006067229 */ /* 0x010fd0000000000a */
[----:B--2---:R-:W-:-:S08]  /*1c30*/  DADD R6, R6, R12 ;  /* 0x0000000006067229 */ /* 0x004fd0000000000c */
[----:B---3--:R-:W-:-:S08]  /*1c40*/  DADD R6, R6, R14 ;  /* 0x0000000006067229 */ /* 0x008fd0000000000e */
[----:B-----5:R-:W-:-:S08]  /*1c50*/  DADD R6, R6, R16 ;  /* 0x0000000006067229 */ /* 0x020fd00000000010 */
[----:B------:R-:W-:-:S08]  /*1c60*/  DADD R6, R6, R18 ;  /* 0x0000000006067229 */ /* 0x000fd00000000012 */
[----:B------:R-:W-:Y:S01]  /*1c70*/  DADD R6, R6, R20 ;  /* 0x0000000006067229 */ /* 0x000fe20000000014 */
[----:B------:R-:W-:-:S07]  /*1c80*/  IADD3 R10, P1, PT, R4, 0x4000, RZ ;  /* 0x00004000040a7810 */ /* 0x000fce0007f3e0ff */
[----:B------:R-:W-:Y:S01]  /*1c90*/  DADD R6, R6, R22 ;  /* 0x0000000006067229 */ /* 0x000fe20000000016 */
[----:B0-----:R-:W-:Y:S02]  /*1ca0*/  IMAD.X R5, RZ, RZ, R5, P1 ;  /* 0x000000ffff057224 */ /* 0x001fe400008e0605 */
[----:B------:R-:W-:-:S05]  /*1cb0*/  IMAD.MOV.U32 R4, RZ, RZ, R10 ;  /* 0x000000ffff047224 */ /* 0x000fca00078e000a */
[----:B------:R-:W-:-:S11]  /*1cc0*/  DADD R6, R6, R8 ;  /* 0x0000000006067229 */ /* 0x000fd60000000008 */
.L_x_29:
[----:B------:R-:W-:Y:S05]  /*1cd0*/  BSYNC.RECONVERGENT B2 ;  /* 0x0000000000027941 */ /* 0x000fea0003800200 */
.L_x_28:
[----:B------:R-:W-:-:S13]  /*1ce0*/  ISETP.LT.OR P0, PT, R40, R41, P0 ;  /* 0x000000292800720c */ /* 0x000fda0000701670 */
[----:B------:R-:W-:Y:S05]  /*1cf0*/  @!P0 BRA `(.L_x_21) ;  /* 0x0000000000248947 */ /* 0x000fea0003800000 */
[----:B------:R-:W-:Y:S01]  /*1d00*/  IMAD.WIDE.U32 R2, R43, 0x8, R2 ;  /* 0x000000082b027825 */ /* 0x000fe200078e0002 */
[----:B------:R-:W2:Y:S04]  /*1d10*/  LDG.E.64.CONSTANT R8, desc[UR6][R4.64+-0x800] ;  /* 0xfff8000604087981 */ /* 0x000ea8000c1e9b00 */
[----:B------:R-:W3:Y:S04]  /*1d20*/  LDG.E.64.CONSTANT R10, desc[UR6][R4.64] ;  /* 0x00000006040a7981 */ /* 0x000ee8000c1e9b00 */
[----:B------:R-:W4:Y:S04]  /*1d30*/  LDG.E.64.CONSTANT R2, desc[UR6][R2.64] ;  /* 0x0000000602027981 */ /* 0x000f28000c1e9b00 */
[----:B------:R-:W5:Y:S01]  /*1d40*/  LDG.E.64.CONSTANT R12, desc[UR6][R4.64+0x800] ;  /* 0x00080006040c7981 */ /* 0x000f62000c1e9b00 */
[----:B----4-:R-:W-:-:S08]  /*1d50*/  DADD R6, R6, R2 ;  /* 0x0000000006067229 */ /* 0x010fd00000000002 */
[----:B--2---:R-:W-:-:S08]  /*1d60*/  DADD R6, R6, R8 ;  /* 0x0000000006067229 */ /* 0x004fd00000000008 */
[----:B---3--:R-:W-:-:S08]  /*1d70*/  DADD R6, R6, R10 ;  /* 0x0000000006067229 */ /* 0x008fd0000000000a */
[----:B-----5:R-:W-:-:S11]  /*1d80*/  DADD R6, R6, R12 ;  /* 0x0000000006067229 */ /* 0x020fd6000000000c */
.L_x_21:
[----:B------:R-:W-:Y:S05]  /*1d90*/  BSYNC.RECONVERGENT B1 ;  /* 0x0000000000017941 */ /* 0x000fea0003800200 */
.L_x_19:
[----:B------:R-:W0:Y:S01]  /*1da0*/  S2R R10, SR_LANEID ;  /* 0x00000000000a7919 */ /* 0x000e220000000000 */
[----:B------:R-:W-:Y:S04]  /*1db0*/  SHFL.DOWN PT, R2, R6, 0x1, 0x1f ;  /* 0x08201f0006027f89 */ /* 0x000fe800000e0000 */
[----:B------:R-:W1:Y:S02]  /*1dc0*/  SHFL.DOWN PT, R3, R7, 0x1, 0x1f ;  /* 0x08201f0007037f89 */ /* 0x000e6400000e0000 */
[----:B-1----:R-:W-:Y:S01]  /*1dd0*/  DADD R2, R2, R6 ;  /* 0x0000000002027229 */ /* 0x002fe20000000006 */
[C---:B0-----:R-:W-:Y:S02]  /*1de0*/  ISETP.GT.AND P0, PT, R10.reuse, 0x1e, PT ;  /* 0x0000001e0a00780c */ /* 0x041fe40003f04270 */
[----:B------:R-:W-:-:S07]  /*1df0*/  ISETP.NE.AND P1, PT, R10, RZ, PT ;  /* 0x000000ff0a00720c */ /* 0x000fce0003f25270 */
[----:B------:R-:W-:Y:S02]  /*1e00*/  FSEL R4, R6, R2, P0 ;  /* 0x0000000206047208 */ /* 0x000fe40000000000 */
[----:B------:R-:W-:Y:S02]  /*1e10*/  FSEL R5, R7, R3, P0 ;  /* 0x0000000307057208 */ /* 0x000fe40000000000 */
[----:B------:R-:W-:Y:S01]  /*1e20*/  ISETP.GT.AND P0, PT, R10, 0x1d, PT ;  /* 0x0000001d0a00780c */ /* 0x000fe20003f04270 */
[----:B------:R-:W-:Y:S04]  /*1e30*/  SHFL.DOWN PT, R2, R4, 0x2, 0x1f ;  /* 0x08401f0004027f89 */ /* 0x000fe800000e0000 */
[----:B------:R-:W0:Y:S01]  /*1e40*/  SHFL.DOWN PT, R3, R5, 0x2, 0x1f ;  /* 0x08401f0005037f89 */ /* 0x000e2200000e0000 */
        /* <DEDUP_REMOVED lines=11> */
[----:B------:R-:W-:Y:S01]  /*1f00*/  SHFL.DOWN PT, R2, R6, 0x8, 0x1f ;  /* 0x09001f0006027f89 */ /* 0x000fe200000e0000 */
[----:B------:R-:W-:-:S03]  /*1f10*/  @!P1 MOV R8, 0x400 ;  /* 0x0000040000089802 */ /* 0x000fc60000000f00 */
[----:B------:R-:W0:Y:S01]  /*1f20*/  SHFL.DOWN PT, R3, R7, 0x8, 0x1f ;  /* 0x09001f0007037f89 */ /* 0x000e2200000e0000 */
[----:B-1----:R-:W-:Y:S01]  /*1f30*/  @!P1 LEA R11, R11, R8, 0x18 ;  /* 0x000000080b0b9211 */ /* 0x002fe200078ec0ff */
[----:B0-----:R-:W-:-:S10]  /*1f40*/  DADD R2, R2, R6 ;  /* 0x0000000002027229 */ /* 0x001fd40000000006 */
[----:B------:R-:W-:Y:S02]  /*1f50*/  FSEL R4, R6, R2, P0 ;  /* 0x0000000206047208 */ /* 0x000fe40000000000 */
[----:B------:R-:W-:Y:S02]  /*1f60*/  FSEL R5, R7, R3, P0 ;  /* 0x0000000307057208 */ /* 0x000fe40000000000 */
[----:B------:R-:W-:Y:S01]  /*1f70*/  @!P1 SHF.R.U32.HI R6, RZ, 0x2, R0 ;  /* 0x00000002ff069819 */ /* 0x000fe20000011600 */
[----:B------:R-:W-:Y:S01]  /*1f80*/  SHFL.DOWN PT, R2, R4, 0x10, 0x1f ;  /* 0x0a001f0004027f89 */ /* 0x000fe200000e0000 */
[----:B------:R-:W-:Y:S02]  /*1f90*/  ISETP.NE.AND P0, PT, R0, RZ, PT ;  /* 0x000000ff0000720c */ /* 0x000fe40003f05270 */
[----:B------:R-:W-:Y:S01]  /*1fa0*/  @!P1 LOP3.LUT R6, R6, 0xf8, RZ, 0xc0, !PT ;  /* 0x000000f806069812 */ /* 0x000fe200078ec0ff */
[----:B------:R-:W0:Y:S04]  /*1fb0*/  SHFL.DOWN PT, R3, R5, 0x10, 0x1f ;  /* 0x0a001f0005037f89 */ /* 0x000e2800000e0000 */
        /* <DEDUP_REMOVED lines=8> */
[----:B------:R-:W0:Y:S01]  /*2040*/  S2UR UR5, SR_CgaCtaId ;  /* 0x00000000000579c3 */ /* 0x000e220000008800 */
[----:B------:R-:W-:Y:S02]  /*2050*/  UMOV UR4, 0x400 ;  /* 0x0000040000047882 */ /* 0x000fe40000000000 */
[----:B0-----:R-:W-:-:S09]  /*2060*/  ULEA UR4, UR5, UR4, 0x18 ;  /* 0x0000000405047291 */ /* 0x001fd2000f8ec0ff */
[----:B---3--:R-:W0:Y:S04]  /*2070*/  LDS.128 R8, [UR4+0x10] ;  /* 0x00001004ff087984 */ /* 0x008e280008000c00 */
        /* <DEDUP_REMOVED lines=11> */
.L_x_2:
        /* <DEDUP_REMOVED lines=12> */
.L_x_32:
[----:B------:R-:W-:Y:S05]  /*21f0*/  BSYNC.RECONVERGENT B1 ;  /* 0x0000000000017941 */ /* 0x000fea0003800200 */
.L_x_31:
        /* <DEDUP_REMOVED lines=17> */
.L_x_37:
        /* <DEDUP_REMOVED lines=10> */
.L_x_36:
[----:B------:R-:W-:Y:S05]  /*23b0*/  BSYNC.RECONVERGENT B2 ;  /* 0x0000000000027941 */ /* 0x000fea0003800200 */
.L_x_35:
        /* <DEDUP_REMOVED lines=8> */
.L_x_40:
        /* <DEDUP_REMOVED lines=43> */
.L_x_39:
[----:B------:R-:W-:Y:S05]  /*26f0*/  BSYNC.RECONVERGENT B2 ;  /* 0x0000000000027941 */ /* 0x000fea0003800200 */
.L_x_38:
        /* <DEDUP_REMOVED lines=26> */
.L_x_42:
[----:B------:R-:W-:Y:S05]  /*28a0*/  BSYNC.RECONVERGENT B2 ;  /* 0x0000000000027941 */ /* 0x000fea0003800200 */
.L_x_41:
        /* <DEDUP_REMOVED lines=12> */
.L_x_34:
[----:B------:R-:W-:Y:S05]  /*2970*/  BSYNC.RECONVERGENT B1 ;  /* 0x0000000000017941 */ /* 0x000fea0003800200 */
.L_x_33:
        /* <DEDUP_REMOVED lines=12> */
[----:B------:R-:W-:-:S03]  /*2a40*/  @!P1 SHF.R.U32.HI R4, RZ, 0x2, R5 ;  /* 0x00000002ff049819 */ /* 0x000fc60000011605 */
[----:B------:R-:W0:Y:S01]  /*2a50*/  SHFL.DOWN PT, R7, R9, 0x2, 0x1f ;  /* 0x08401f0009077f89 */ /* 0x000e2200000e0000 */
[----:B------:R-:W-:Y:S01]  /*2a60*/  @!P1 LOP3.LUT R4, R4, 0xf8, RZ, 0xc0, !PT ;  /* 0x000000f804049812 */ /* 0x000fe200078ec0ff */
[----:B0-----:R-:W-:-:S10]  /*2a70*/  DADD R6, R6, R8 ;  /* 0x0000000006067229 */ /* 0x001fd40000000008 */
[----:B------:R-:W-:Y:S02]  /*2a80*/  FSEL R6, R8, R6, P0 ;  /* 0x0000000608067208 */ /* 0x000fe40000000000 */
[----:B------:R-:W-:Y:S02]  /*2a90*/  FSEL R7, R9, R7, P0 ;  /* 0x0000000709077208 */ /* 0x000fe40000000000 */
[----:B------:R-:W-:Y:S01]  /*2aa0*/  ISETP.GT.AND P0, PT, R0, 0x1b, PT ;  /* 0x0000001b0000780c */ /* 0x000fe20003f04270 */
[----:B------:R-:W-:Y:S01]  /*2ab0*/  SHFL.DOWN PT, R2, R6, 0x4, 0x1f ;  /* 0x08801f0006027f89 */ /* 0x000fe200000e0000 */
[----:B------:R-:W-:-:S03]  /*2ac0*/  @!P1 MOV R8, 0x400 ;  /* 0x0000040000089802 */ /* 0x000fc60000000f00 */
[----:B------:R-:W0:Y:S01]  /*2ad0*/  SHFL.DOWN PT, R3, R7, 0x4, 0x1f ;  /* 0x08801f0007037f89 */ /* 0x000e2200000e0000 */
[----:B------:R-:W1:Y:S01]  /*2ae0*/  @!P1 S2R R9, SR_CgaCtaId ;  /* 0x0000000000099919 */ /* 0x000e620000008800 */
[----:B0-----:R-:W-:-:S10]  /*2af0*/  DADD R2, R2, R6 ;  /* 0x0000000002027229 */ /* 0x001fd40000000006 */
[----:B------:R-:W-:Y:S02]  /*2b00*/  FSEL R10, R6, R2, P0 ;  /* 0x00000002060a7208 */ /* 0x000fe40000000000 */
[----:B------:R-:W-:Y:S02]  /*2b10*/  FSEL R11, R7, R3, P0 ;  /* 0x00000003070b7208 */ /* 0x000fe40000000000 */
[----:B------:R-:W-:Y:S01]  /*2b20*/  ISETP.GT.AND P0, PT, R0, 0x17, PT ;  /* 0x000000170000780c */ /* 0x000fe20003f04270 */
[----:B------:R-:W-:Y:S01]  /*2b30*/  SHFL.DOWN PT, R2, R10, 0x8, 0x1f ;  /* 0x09001f000a027f89 */ /* 0x000fe200000e0000 */
[----:B-1----:R-:W-:-:S03]  /*2b40*/  @!P1 LEA R9, R9, R8, 0x18 ;  /* 0x0000000809099211 */ /* 0x002fc600078ec0ff */
[----:B------:R-:W0:Y:S02]  /*2b50*/  SHFL.DOWN PT, R3, R11, 0x8, 0x1f ;  /* 0x09001f000b037f89 */ /* 0x000e2400000e0000 */
[----:B------:R-:W-:Y:S01]  /*2b60*/  @!P1 IMAD.IADD R9, R4, 0x1, R9 ;  /* 0x0000000104099824 */ /* 0x000fe200078e0209 */
[----:B0-----:R-:W-:-:S10]  /*2b70*/  DADD R2, R2, R10 ;  /* 0x0000000002027229 */ /* 0x001fd4000000000a */
[----:B------:R-:W-:Y:S02]  /*2b80*/  FSEL R6, R10, R2, P0 ;  /* 0x000000020a067208 */ /* 0x000fe40000000000 */
[----:B------:R-:W-:Y:S02]  /*2b90*/  FSEL R7, R11, R3, P0 ;  /* 0x000000030b077208 */ /* 0x000fe40000000000 */
[----:B------:R-:W-:Y:S01]  /*2ba0*/  ISETP.NE.AND P0, PT, R5, RZ, PT ;  /* 0x000000ff0500720c */ /* 0x000fe20003f05270 */
[----:B------:R-:W-:Y:S04]  /*2bb0*/  SHFL.DOWN PT, R2, R6, 0x10, 0x1f ;  /* 0x0a001f0006027f89 */ /* 0x000fe800000e0000 */
[----:B------:R-:W0:Y:S02]  /*2bc0*/  SHFL.DOWN PT, R3, R7, 0x10, 0x1f ;  /* 0x0a001f0007037f89 */ /* 0x000e2400000e0000 */
        /* <DEDUP_REMOVED lines=10> */
[----:B--2---:R-:W0:Y:S04]  /*2c70*/  LDS.128 R8, [UR4+0x10] ;  /* 0x00001004ff087984 */ /* 0x004e280008000c00 */
        /* <DEDUP_REMOVED lines=11> */
.L_x_43:
[----:B------:R-:W-:-:S04]  /*2d30*/  LOP3.LUT R0, R5, 0x3e0, RZ, 0xc0, !PT ;  /* 0x000003e005007812 */ /* 0x000fc800078ec0ff */
[----:B------:R-:W-:Y:S01]  /*2d40*/  LOP3.LUT R9, RZ, R0, RZ, 0x33, !PT ;  /* 0x00000000ff097212 */ /* 0x000fe200078e33ff */
[----:B------:R-:W-:Y:S02]  /*2d50*/  VIADD R7, R0, 0x20 ;  /* 0x0000002000077836 */ /* 0x000fe40000000000 */
[----:B------:R-:W0:Y:S02]  /*2d60*/  S2R R0, SR_LANEID ;  /* 0x0000000000007919 */ /* 0x000e240000000000 */
        /* <DEDUP_REMOVED lines=8> */
[----:B-1----:R-:W-:-:S10]  /*2df0*/  DADD R6, R6, R2 ;  /* 0x0000000006067229 */ /* 0x002fd40000000002 */
[----:B------:R-:W-:Y:S02]  /*2e00*/  FSEL R8, R6, R2, !P0 ;  /* 0x0000000206087208 */ /* 0x000fe40004000000 */
[----:B------:R-:W-:Y:S02]  /*2e10*/  FSEL R9, R7, R3, !P0 ;  /* 0x0000000307097208 */ /* 0x000fe40004000000 */
[----:B------:R-:W-:Y:S01]  /*2e20*/  ISETP.GT.AND P0, PT, R10, R11, PT ;  /* 0x0000000b0a00720c */ /* 0x000fe20003f04270 */
[----:B------:R-:W-:Y:S01]  /*2e30*/  SHFL.DOWN PT, R6, R8, 0x2, R11 ;  /* 0x0840000008067989 */ /* 0x000fe200000e000b */
[----:B------:R-:W-:-:S03]  /*2e40*/  VIADD R10, R0, 0x4 ;  /* 0x00000004000a7836 */ /* 0x000fc60000000000 */
[----:B------:R-:W0:Y:S02]  /*2e50*/  SHFL.DOWN PT, R7, R9, 0x2, R11 ;  /* 0x0840000009077989 */ /* 0x000e2400000e000b */
[----:B0-----:R-:W-:-:S10]  /*2e60*/  DADD R6, R6, R8 ;  /* 0x0000000006067229 */ /* 0x001fd40000000008 */
[----:B------:R-:W-:Y:S02]  /*2e70*/  FSEL R6, R8, R6, P0 ;  /* 0x0000000608067208 */ /* 0x000fe40000000000 */
[----:B------:R-:W-:Y:S02]  /*2e80*/  FSEL R7, R9, R7, P0 ;  /* 0x0000000709077208 */ /* 0x000fe40000000000 */
[----:B------:R-:W-:Y:S01]  /*2e90*/  ISETP.GT.AND P0, PT, R10, R11, PT ;  /* 0x0000000b0a00720c */ /* 0x000fe20003f04270 */
[----:B------:R-:W-:Y:S04]  /*2ea0*/  SHFL.DOWN PT, R2, R6, 0x4, R11 ;  /* 0x0880000006027989 */ /* 0x000fe800000e000b */
[----:B------:R-:W0:Y:S01]  /*2eb0*/  SHFL.DOWN PT, R3, R7, 0x4, R11 ;  /* 0x0880000007037989 */ /* 0x000e2200000e000b */
[----:B------:R-:W1:Y:S01]  /*2ec0*/  @!P1 S2R R10, SR_CgaCtaId ;  /* 0x00000000000a9919 */ /* 0x000e620000008800 */
[----:B0-----:R-:W-:-:S10]  /*2ed0*/  DADD R2, R2, R6 ;  /* 0x0000000002027229 */ /* 0x001fd40000000006 */
[----:B------:R-:W-:Y:S01]  /*2ee0*/  FSEL R8, R6, R2, P0 ;  /* 0x0000000206087208 */ /* 0x000fe20000000000 */
[C---:B------:R-:W-:Y:S01]  /*2ef0*/  VIADD R6, R0.reuse, 0x8 ;  /* 0x0000000800067836 */ /* 0x040fe20000000000 */
[----:B------:R-:W-:Y:S01]  /*2f00*/  FSEL R9, R7, R3, P0 ;  /* 0x0000000307097208 */ /* 0x000fe20000000000 */
[----:B------:R-:W-:Y:S02]  /*2f10*/  VIADD R0, R0, 0x10 ;  /* 0x0000001000007836 */ /* 0x000fe40000000000 */
[----:B------:R-:W-:Y:S01]  /*2f20*/  SHFL.DOWN PT, R2, R8, 0x8, R11 ;  /* 0x0900000008027989 */ /* 0x000fe200000e000b */
[----:B------:R-:W-:-:S03]  /*2f30*/  ISETP.GT.AND P0, PT, R6, R11, PT ;  /* 0x0000000b0600720c */ /* 0x000fc60003f04270 */
[----:B------:R-:W0:Y:S02]  /*2f40*/  SHFL.DOWN PT, R3, R9, 0x8, R11 ;  /* 0x0900000009037989 */ /* 0x000e2400000e000b */
[----:B0-----:R-:W-:-:S10]  /*2f50*/  DADD R2, R2, R8 ;  /* 0x0000000002027229 */ /* 0x001fd40000000008 */
[----:B------:R-:W-:Y:S02]  /*2f60*/  FSEL R6, R8, R2, P0 ;  /* 0x0000000208067208 */ /* 0x000fe40000000000 */
[----:B------:R-:W-:Y:S02]  /*2f70*/  FSEL R7, R9, R3, P0 ;  /* 0x0000000309077208 */ /* 0x000fe40000000000 */
[----:B------:R-:W-:Y:S01]  /*2f80*/  ISETP.GT.AND P0, PT, R0, R11, PT ;  /* 0x0000000b0000720c */ /* 0x000fe20003f04270 */
[----:B------:R-:W-:Y:S01]  /*2f90*/  SHFL.DOWN PT, R2, R6, 0x10, R11 ;  /* 0x0a00000006027989 */ /* 0x000fe200000e000b */
[----:B------:R-:W-:Y:S02]  /*2fa0*/  @!P1 MOV R9, 0x400 ;  /* 0x0000040000099802 */ /* 0x000fe40000000f00 */
[----:B------:R-:W-:Y:S01]  /*2fb0*/  @!P1 SHF.R.U32.HI R8, RZ, 0x2, R5 ;  /* 0x00000002ff089819 */ /* 0x000fe20000011605 */
[----:B------:R-:W0:Y:S01]  /*2fc0*/  SHFL.DOWN PT, R3, R7, 0x10, R11 ;  /* 0x0a00000007037989 */ /* 0x000e2200000e000b */
[----:B-1----:R-:W-:-:S02]  /*2fd0*/  @!P1 LEA R9, R10, R9, 0x18 ;  /* 0x000000090a099211 */ /* 0x002fc400078ec0ff */
[----:B------:R-:W-:-:S05]  /*2fe0*/  @!P1 LOP3.LUT R8, R8, 0xf8, RZ, 0xc0, !PT ;  /* 0x000000f808089812 */ /* 0x000fca00078ec0ff */
[----:B------:R-:W-:Y:S01]  /*2ff0*/  @!P1 IMAD.IADD R9, R8, 0x1, R9 ;  /* 0x0000000108099824 */ /* 0x000fe200078e0209 */
[----:B0-----:R-:W-:-:S10]  /*3000*/  DADD R2, R2, R6 ;  /* 0x0000000002027229 */ /* 0x001fd40000000006 */
[----:B------:R-:W-:Y:S02]  /*3010*/  FSEL R0, R6, R2, P0 ;  /* 0x0000000206007208 */ /* 0x000fe40000000000 */
[----:B------:R-:W-:Y:S02]  /*3020*/  FSEL R3, R7, R3, P0 ;  /* 0x0000000307037208 */ /* 0x000fe40000000000 */
[----:B------:R-:W-:Y:S01]  /*3030*/  ISETP.NE.AND P0, PT, R5, RZ, PT ;  /* 0x000000ff0500720c */ /* 0x000fe20003f05270 */
[----:B------:R-:W-:Y:S02]  /*3040*/  IMAD.MOV.U32 R6, RZ, RZ, R0 ;  /* 0x000000ffff067224 */ /* 0x000fe400078e0000 */
[----:B------:R-:W-:-:S05]  /*3050*/  IMAD.MOV.U32 R7, RZ, RZ, R3 ;  /* 0x000000ffff077224 */ /* 0x000fca00078e0003 */
[----:B------:R1:W-:Y:S01]  /*3060*/  @!P1 STS.64 [R9+0x8], R6 ;  /* 0x0000080609009388 */ /* 0x0003e20000000a00 */
[----:B------:R-:W-:Y:S06]  /*3070*/  BAR.SYNC.DEFER_BLOCKING 0x0 ;  /* 0x0000000000007b1d */ /* 0x000fec0000010000 */
[----:B------:R-:W-:Y:S05]  /*3080*/  @P0 BRA `(.L_x_17) ;  /* 0x0000001000500947 */ /* 0x000fea0003800000 */
[----:B------:R-:W0:Y:S01]  /*3090*/  S2UR UR5, SR_CgaCtaId ;  /* 0x00000000000579c3 */ /* 0x000e220000008800 */
[----:B------:R-:W-:Y:S01]  /*30a0*/  UMOV UR4, 0x400 ;  /* 0x0000040000047882 */ /* 0x000fe20000000000 */
[----:B------:R-:W-:Y:S01]  /*30b0*/  ISETP.GT.AND P1, PT, R4, 0x20, PT ;  /* 0x000000200400780c */ /* 0x000fe20003f24270 */
[----:B0-----:R-:W-:-:S09]  /*30c0*/  ULEA UR4, UR5, UR4, 0x18 ;  /* 0x0000000405047291 */ /* 0x001fd2000f8ec0ff */
[----:B------:R-:W0:Y:S04]  /*30d0*/  LDS.128 R12, [UR4+0x10] ;  /* 0x00001004ff0c7984 */ /* 0x000e280008000c00 */
[----:B-1----:R-:W1:Y:S01]  /*30e0*/  LDS.128 R8, [UR4+0x20] ;  /* 0x00002004ff087984 */ /* 0x002e620008000c00 */
        /* <DEDUP_REMOVED lines=30> */
.L_x_30:
[----:B------:R-:W0:Y:S01]  /*32d0*/  S2R R0, SR_TID.X ;  /* 0x0000000000007919 */ /* 0x000e220000002100 */
[----:B------:R-:W0:Y:S02]  /*32e0*/  LDC.64 R6, c[0x0][0x380] ;  /* 0x0000e000ff067b82 */ /* 0x000e240000000a00 */
[----:B0-----:R-:W-:-:S05]  /*32f0*/  IMAD.WIDE.U32 R6, R0, 0x8, R6 ;  /* 0x0000000800067825 */ /* 0x001fca00078e0006 */
[----:B------:R-:W2:Y:S04]  /*3300*/  LDG.E.64.CONSTANT R20, desc[UR6][R6.64] ;  /* 0x0000000606147981 */ /* 0x000ea8000c1e9b00 */
[----:B------:R-:W2:Y:S04]  /*3310*/  LDG.E.64.CONSTANT R2, desc[UR6][R6.64+0x800] ;  /* 0x0008000606027981 */ /* 0x000ea8000c1e9b00 */
[----:B------:R-:W3:Y:S04]  /*3320*/  LDG.E.64.CONSTANT R8, desc[UR6][R6.64+0x1000] ;  /* 0x0010000606087981 */ /* 0x000ee8000c1e9b00 */
[----:B------:R-:W4:Y:S04]  /*3330*/  LDG.E.64.CONSTANT R10, desc[UR6][R6.64+0x1800] ;  /* 0x00180006060a7981 */ /* 0x000f28000c1e9b00 */
[----:B------:R-:W5:Y:S04]  /*3340*/  LDG.E.64.CONSTANT R12, desc[UR6][R6.64+0x2000] ;  /* 0x00200006060c7981 */ /* 0x000f68000c1e9b00 */
[----:B------:R-:W5:Y:S04]  /*3350*/  LDG.E.64.CONSTANT R14, desc[UR6][R6.64+0x2800] ;  /* 0x00280006060e7981 */ /* 0x000f68000c1e9b00 */
[----:B------:R-:W5:Y:S04]  /*3360*/  LDG.E.64.CONSTANT R16, desc[UR6][R6.64+0x3000] ;  /* 0x0030000606107981 */ /* 0x000f68000c1e9b00 */
[----:B------:R-:W5:Y:S01]  /*3370*/  LDG.E.64.CONSTANT R18, desc[UR6][R6.64+0x3800] ;  /* 0x0038000606127981 */ /* 0x000f62000c1e9b00 */
[----:B------:R-:W-:Y:S01]  /*3380*/  ISETP.GE.U32.AND P0, PT, R4, 0x1000, PT ;  /* 0x000010000400780c */ /* 0x000fe20003f06070 */
[----:B--2---:R-:W-:-:S08]  /*3390*/  DADD R2, R20, R2 ;  /* 0x0000000014027229 */ /* 0x004fd00000000002 */
[----:B---3--:R-:W-:Y:S01]  /*33a0*/  DADD R2, R8, R2 ;  /* 0x0000000008027229 */ /* 0x008fe20000000002 */
[----:B------:R-:W-:-:S07]  /*33b0*/  IMAD.MOV.U32 R9, RZ, RZ, 0x800 ;  /* 0x00000800ff097424 */ /* 0x000fce00078e00ff */
[----:B----4-:R-:W-:-:S08]  /*33c0*/  DADD R2, R10, R2 ;  /* 0x000000000a027229 */ /* 0x010fd00000000002 */
[----:B-----5:R-:W-:-:S08]  /*33d0*/  DADD R2, R12, R2 ;  /* 0x000000000c027229 */ /* 0x020fd00000000002 */
[----:B------:R-:W-:-:S08]  /*33e0*/  DADD R2, R14, R2 ;  /* 0x000000000e027229 */ /* 0x000fd00000000002 */
[----:B------:R-:W-:-:S08]  /*33f0*/  DADD R2, R16, R2 ;  /* 0x0000000010027229 */ /* 0x000fd00000000002 */
[----:B------:R-:W-:Y:S01]  /*3400*/  DADD R2, R18, R2 ;  /* 0x0000000012027229 */ /* 0x000fe20000000002 */
[----:B------:R-:W-:Y:S10]  /*3410*/  @!P0 BRA `(.L_x_44) ;  /* 0x00000000006c8947 */ /* 0x000ff40003800000 */
[----:B------:R-:W0:Y:S01]  /*3420*/  LDC R26, c[0x0][0x390] ;  /* 0x0000e400ff1a7b82 */ /* 0x000e220000000800 */
[----:B------:R-:W-:Y:S02]  /*3430*/  VIADD R8, R4, 0xfffff800 ;  /* 0xfffff80004087836 */ /* 0x000fe40000000000 */
[----:B------:R-:W-:-:S07]  /*3440*/  IMAD.MOV.U32 R9, RZ, RZ, 0x800 ;  /* 0x00000800ff097424 */ /* 0x000fce00078e00ff */
.L_x_46:
[----:B------:R-:W-:-:S05]  /*3450*/  IMAD.WIDE R12, R9, 0x8, R6 ;  /* 0x00000008090c7825 */ /* 0x000fca00078e0206 */
[----:B------:R-:W2:Y:S04]  /*3460*/  LDG.E.64.CONSTANT R4, desc[UR6][R12.64] ;  /* 0x000000060c047981 */ /* 0x000ea8000c1e9b00 */
[----:B------:R-:W3:Y:S04]  /*3470*/  LDG.E.64.CONSTANT R14, desc[UR6][R12.64+0x800] ;  /* 0x000800060c0e7981 */ /* 0x000ee8000c1e9b00 */
[----:B------:R-:W4:Y:S04]  /*3480*/  LDG.E.64.CONSTANT R16, desc[UR6][R12.64+0x1000] ;  /* 0x001000060c107981 */ /* 0x000f28000c1e9b00 */
[----:B------:R-:W5:Y:S04]  /*3490*/  LDG.E.64.CONSTANT R18, desc[UR6][R12.64+0x1800] ;  /* 0x001800060c127981 */ /* 0x000f68000c1e9b00 */
[----:B------:R-:W5:Y:S04]  /*34a0*/  LDG.E.64.CONSTANT R20, desc[UR6][R12.64+0x2000] ;  /* 0x002000060c147981 */ /* 0x000f68000c1e9b00 */
[----:B------:R-:W5:Y:S04]  /*34b0*/  LDG.E.64.CONSTANT R22, desc[UR6][R12.64+0x2800] ;  /* 0x002800060c167981 */ /* 0x000f68000c1e9b00 */
[----:B------:R-:W5:Y:S04]  /*34c0*/  LDG.E.64.CONSTANT R24, desc[UR6][R12.64+0x3000] ;  /* 0x003000060c187981 */ /* 0x000f68000c1e9b00 */
[----:B------:R-:W5:Y:S01]  /*34d0*/  LDG.E.64.CONSTANT R10, desc[UR6][R12.64+0x3800] ;  /* 0x003800060c0a7981 */ /* 0x000f62000c1e9b00 */
[----:B--2---:R-:W-:-:S08]  /*34e0*/  DADD R4, R4, R2 ;  /* 0x0000000004047229 */ /* 0x004fd00000000002 */
[----:B---3--:R-:W-:-:S08]  /*34f0*/  DADD R4, R14, R4 ;  /* 0x000000000e047229 */ /* 0x008fd00000000004 */
[----:B----4-:R-:W-:-:S08]  /*3500*/  DADD R4, R16, R4 ;  /* 0x0000000010047229 */ /* 0x010fd00000000004 */
[----:B-----5:R-:W-:-:S08]  /*3510*/  DADD R4, R18, R4 ;  /* 0x0000000012047229 */ /* 0x020fd00000000004 */
[----:B------:R-:W-:-:S08]  /*3520*/  DADD R4, R20, R4 ;  /* 0x0000000014047229 */ /* 0x000fd00000000004 */
[----:B------:R-:W-:Y:S01]  /*3530*/  DADD R22, R22, R4 ;  /* 0x0000000016167229 */ /* 0x000fe20000000004 */
[----:B0-----:R-:W-:-:S04]  /*3540*/  IMAD.MOV.U32 R4, RZ, RZ, R26 ;  /* 0x000000ffff047224 */ /* 0x001fc800078e001a */
[----:B------:R-:W-:-:S03]  /*3550*/  IMAD.IADD R2, R4, 0x1, -R9 ;  /* 0x0000000104027824 */ /* 0x000fc600078e0a09 */
[----:B------:R-:W-:Y:S02]  /*3560*/  DADD R22, R24, R22 ;  /* 0x0000000018167229 */ /* 0x000fe40000000016 */
[----:B------:R-:W-:-:S06]  /*3570*/  ISETP.GE.AND P0, PT, R2, 0x800, PT ;  /* 0x000008000200780c */ /* 0x000fcc0003f06270 */
[----:B------:R-:W-:-:S07]  /*3580*/  DADD R2, R10, R22 ;  /* 0x000000000a027229 */ /* 0x000fce0000000016 */
[----:B------:R-:W-:Y:S05]  /*3590*/  @!P0 BRA `(.L_x_45) ;  /* 0x00000008002c8947 */ /* 0x000fea0003800000 */
[----:B------:R-:W-:-:S05]  /*35a0*/  VIADD R9, R9, 0x800 ;  /* 0x0000080009097836 */ /* 0x000fca0000000000 */
[----:B------:R-:W-:-:S13]  /*35b0*/  ISETP.GT.AND P0, PT, R9, R8, PT ;  /* 0x000000080900720c */ /* 0x000fda0003f04270 */
[----:B------:R-:W-:Y:S05]  /*35c0*/  @!P0 BRA `(.L_x_46) ;  /* 0xfffffffc00a08947 */ /* 0x000fea000383ffff */
.L_x_44:
[----:B------:R-:W-:-:S13]  /*35d0*/  ISETP.GE.AND P0, PT, R9, R4, PT ;  /* 0x000000040900720c */ /* 0x000fda0003f06270 */
[----:B------:R-:W-:Y:S05]  /*35e0*/  @P0 BRA `(.L_x_45) ;  /* 0x0000000800180947 */ /* 0x000fea0003800000 */
[----:B------:R-:W-:Y:S01]  /*35f0*/  IMAD.IADD R39, R4, 0x1, -R9 ;  /* 0x0000000104277824 */ /* 0x000fe200078e0a09 */
[----:B------:R-:W-:Y:S04]  /*3600*/  BSSY.RECONVERGENT B1, `(.L_x_45) ;  /* 0x0000084000017945 */ /* 0x000fe80003800200 */
[----:B------:R-:W-:-:S13]  /*3610*/  ISETP.GE.AND P0, PT, R0, R39, PT ;  /* 0x000000270000720c */ /* 0x000fda0003f06270 */
[----:B------:R-:W-:Y:S05]  /*3620*/  @P0 BRA `(.L_x_47) ;  /* 0x0000000800040947 */ /* 0x000fea0003800000 */
[----:B------:R-:W-:Y:S01]  /*3630*/  LOP3.LUT R5, RZ, R0, RZ, 0x33, !PT ;  /* 0x00000000ff057212 */ /* 0x000fe200078e33ff */
[----:B------:R-:W-:Y:S01]  /*3640*/  BSSY.RECONVERGENT B2, `(.L_x_48) ;  /* 0x0000015000027945 */ /* 0x000fe20003800200 */
[----:B------:R-:W-:Y:S02]  /*3650*/  IMAD.MOV.U32 R38, RZ, RZ, R0 ;  /* 0x000000ffff267224 */ /* 0x000fe400078e0000 */
[----:B------:R-:W-:-:S04]  /*3660*/  IADD3 R4, PT, PT, -R9, R4, R5 ;  /* 0x0000000409047210 */ /* 0x000fc80007ffe105 */
[C---:B------:R-:W-:Y:S02]  /*3670*/  LOP3.LUT R5, R4.reuse, 0x300, RZ, 0xc0, !PT ;  /* 0x0000030004057812 */ /* 0x040fe400078ec0ff */
[----:B------:R-:W-:Y:S02]  /*3680*/  ISETP.GE.U32.AND P1, PT, R4, 0x300, PT ;  /* 0x000003000400780c */ /* 0x000fe40003f26070 */
[----:B------:R-:W-:-:S13]  /*3690*/  ISETP.NE.AND P0, PT, R5, 0x300, PT ;  /* 0x000003000500780c */ /* 0x000fda0003f05270 */
[----:B------:R-:W-:Y:S05]  /*36a0*/  @!P0 BRA `(.L_x_49) ;  /* 0x0000000000388947 */ /* 0x000fea0003800000 */
[----:B------:R-:W0:Y:S01]  /*36b0*/  LDC.64 R6, c[0x0][0x380] ;  /* 0x0000e000ff067b82 */ /* 0x000e220000000a00 */
[----:B------:R-:W-:Y:S01]  /*36c0*/  LEA.HI R4, R4, 0x1, RZ, 0x18 ;  /* 0x0000000104047811 */ /* 0x000fe200078fc0ff */
[----:B------:R-:W-:Y:S02]  /*36d0*/  IMAD.IADD R11, R0, 0x1, R9 ;  /* 0x00000001000b7824 */ /* 0x000fe400078e0209 */
[----:B------:R-:W-:Y:S01]  /*36e0*/  IMAD.MOV.U32 R38, RZ, RZ, R0 ;  /* 0x000000ffff267224 */ /* 0x000fe200078e0000 */
[----:B------:R-:W-:-:S05]  /*36f0*/  LOP3.LUT R4, R4, 0x3, RZ, 0xc0, !PT ;  /* 0x0000000304047812 */ /* 0x000fca00078ec0ff */
[----:B------:R-:W-:-:S07]  /*3700*/  IMAD.MOV R8, RZ, RZ, -R4 ;  /* 0x000000ffff087224 */ /* 0x000fce00078e0a04 */
.L_x_50:
[----:B0-----:R-:W-:-:S06]  /*3710*/  IMAD.WIDE.U32 R4, R11, 0x8, R6 ;  /* 0x000000080b047825 */ /* 0x001fcc00078e0006 */
[----:B------:R-:W2:Y:S01]  /*3720*/  LDG.E.64.CONSTANT R4, desc[UR6][R4.64] ;  /* 0x0000000604047981 */ /* 0x000ea2000c1e9b00 */
[----:B------:R-:W-:Y:S02]  /*3730*/  VIADD R8, R8, 0x1 ;  /* 0x0000000108087836 */ /* 0x000fe40000000000 */
[----:B------:R-:W-:Y:S02]  /*3740*/  VIADD R38, R38, 0x100 ;  /* 0x0000010026267836 */ /* 0x000fe40000000000 */
[----:B------:R-:W-:Y:S01]  /*3750*/  VIADD R11, R11, 0x100 ;  /* 0x000001000b0b7836 */ /* 0x000fe20000000000 */
[----:B------:R-:W-:Y:S01]  /*3760*/  ISETP.NE.AND P0, PT, R8, RZ, PT ;  /* 0x000000ff0800720c */ /* 0x000fe20003f05270 */
[----:B--2---:R-:W-:-:S12]  /*3770*/  DADD R2, R4, R2 ;  /* 0x0000000004027229 */ /* 0x004fd80000000002 */
[----:B------:R-:W-:Y:S05]  /*3780*/  @P0 BRA `(.L_x_50) ;  /* 0xfffffffc00e00947 */ /* 0x000fea000383ffff */
.L_x_49:
[----:B------:R-:W-:Y:S05]  /*3790*/  BSYNC.RECONVERGENT B2 ;  /* 0x0000000000027941 */ /* 0x000fea0003800200 */
.L_x_48:
[----:B------:R-:W-:Y:S05]  /*37a0*/  @!P1 BRA `(.L_x_47) ;  /* 0x0000000400a49947 */ /* 0x000fea0003800000 */
[----:B------:R-:W0:Y:S01]  /*37b0*/  LDCU.64 UR4, c[0x0][0x380] ;  /* 0x00007000ff0477ac */ /* 0x000e220008000a00 */
[----:B------:R-:W-:Y:S01]  /*37c0*/  IMAD.IADD R7, R39, 0x1, -R38 ;  /* 0x0000000127077824 */ /* 0x000fe200078e0a26 */
[C---:B------:R-:W-:Y:S01]  /*37d0*/  IADD3 R5, P0, PT, R38.reuse, R9, RZ ;  /* 0x0000000926057210 */ /* 0x040fe20007f1e0ff */
[----:B------:R-:W-:Y:S01]  /*37e0*/  BSSY.RECONVERGENT B2, `(.L_x_51) ;  /* 0x000003a000027945 */ /* 0x000fe20003800200 */
[----:B------:R-:W-:Y:S02]  /*37f0*/  IMAD.IADD R40, R38, 0x1, R9 ;  /* 0x0000000126287824 */ /* 0x000fe400078e0209 */
        /* <DEDUP_REMOVED lines=10> */
.L_x_53:
[----:B------:R-:W0:Y:S01]  /*38a0*/  LDC.64 R30, c[0x0][0x380] ;  /* 0x0000e000ff1e7b82 */ /* 0x000e220000000a00 */
[----:B------:R-:W2:Y:S04]  /*38b0*/  LDG.E.64.CONSTANT R8, desc[UR6][R4.64+-0x800] ;  /* 0xfff8000604087981 */ /* 0x000ea8000c1e9b00 */
[----:B------:R-:W3:Y:S01]  /*38c0*/  LDG.E.64.CONSTANT R10, desc[UR6][R4.64] ;  /* 0x00000006040a7981 */ /* 0x000ee2000c1e9b00 */
[----:B------:R-:W-:-:S03]  /*38d0*/  VIADD R15, R40, 0x400 ;  /* 0x00000400280f7836 */ /* 0x000fc60000000000 */
[----:B------:R-:W4:Y:S04]  /*38e0*/  LDG.E.64.CONSTANT R12, desc[UR6][R4.64+0x800] ;  /* 0x00080006040c7981 */ /* 0x000f28000c1e9b00 */
[----:B------:R-:W5:Y:S04]  /*38f0*/  LDG.E.64.CONSTANT R16, desc[UR6][R4.64+0x1800] ;  /* 0x0018000604107981 */ /* 0x000f68000c1e9b00 */
[----:B------:R-:W5:Y:S01]  /*3900*/  LDG.E.64.CONSTANT R18, desc[UR6][R4.64+0x2000] ;  /* 0x0020000604127981 */ /* 0x000f62000c1e9b00 */
[----:B------:R-:W-:-:S03]  /*3910*/  VIADD R23, R40, 0x800 ;  /* 0x0000080028177836 */ /* 0x000fc60000000000 */
[----:B------:R-:W5:Y:S01]  /*3920*/  LDG.E.64.CONSTANT R20, desc[UR6][R4.64+0x2800] ;  /* 0x0028000604147981 */ /* 0x000f62000c1e9b00 */
[----:B0-----:R-:W-:-:S03]  /*3930*/  IMAD.WIDE.U32 R6, R40, 0x8, R30 ;  /* 0x0000000828067825 */ /* 0x001fc600078e001e */
[----:B------:R-:W5:Y:S04]  /*3940*/  LDG.E.64.CONSTANT R24, desc[UR6][R4.64+0x3800] ;  /* 0x0038000604187981 */ /* 0x000f68000c1e9b00 */
[----:B------:R-:W5:Y:S04]  /*3950*/  LDG.E.64.CONSTANT R26, desc[UR6][R4.64+0x4000] ;  /* 0x00400006041a7981 */ /* 0x000f68000c1e9b00 */
[----:B------:R-:W2:Y:S01]  /*3960*/  LDG.E.64.CONSTANT R6, desc[UR6][R6.64] ;  /* 0x0000000606067981 */ /* 0x000ea2000c1e9b00 */
[----:B------:R-:W-:-:S03]  /*3970*/  IMAD.WIDE.U32 R14, R15, 0x8, R30 ;  /* 0x000000080f0e7825 */ /* 0x000fc600078e001e */
[----:B------:R-:W5:Y:S04]  /*3980*/  LDG.E.64.CONSTANT R28, desc[UR6][R4.64+0x4800] ;  /* 0x00480006041c7981 */ /* 0x000f68000c1e9b00 */
[----:B------:R-:W5:Y:S01]  /*3990*/  LDG.E.64.CONSTANT R14, desc[UR6][R14.64] ;  /* 0x000000060e0e7981 */ /* 0x000f62000c1e9b00 */
[----:B------:R-:W-:-:S03]  /*39a0*/  IMAD.WIDE.U32 R22, R23, 0x8, R30 ;  /* 0x0000000817167825 */ /* 0x000fc600078e001e */
[----:B------:R-:W5:Y:S04]  /*39b0*/  LDG.E.64.CONSTANT R34, desc[UR6][R4.64+0x6000] ;  /* 0x0060000604227981 */ /* 0x000f68000c1e9b00 */
[----:B------:R-:W5:Y:S01]  /*39c0*/  LDG.E.64.CONSTANT R22, desc[UR6][R22.64] ;  /* 0x0000000616167981 */ /* 0x000f62000c1e9b00 */
[----:B------:R-:W-:-:S03]  /*39d0*/  VIADD R33, R40, 0xc00 ;  /* 0x00000c0028217836 */ /* 0x000fc60000000000 */
[----:B------:R-:W5:Y:S01]  /*39e0*/  LDG.E.64.CONSTANT R36, desc[UR6][R4.64+0x6800] ;  /* 0x0068000604247981 */ /* 0x000f62000c1e9b00 */
[----:B------:R-:W-:-:S03]  /*39f0*/  IMAD.WIDE.U32 R30, R33, 0x8, R30 ;  /* 0x00000008211e7825 */ /* 0x000fc600078e001e */
[----:B------:R0:W5:Y:S04]  /*3a00*/  LDG.E.64.CONSTANT R32, desc[UR6][R4.64+0x5800] ;  /* 0x0058000604207981 */ /* 0x000168000c1e9b00 */
[----:B------:R-:W5:Y:S01]  /*3a10*/  LDG.E.64.CONSTANT R30, desc[UR6][R30.64] ;  /* 0x000000061e1e7981 */ /* 0x000f62000c1e9b00 */
[----:B------:R-:W-:-:S05]  /*3a20*/  VIADD R38, R38, 0x1000 ;  /* 0x0000100026267836 */ /* 0x000fca0000000000 */
[----:B------:R-:W-:Y:S02]  /*3a30*/  ISETP.GE.AND P1, PT, R38, R41, PT ;  /* 0x000000292600720c */ /* 0x000fe40003f26270 */
[----:B0-----:R-:W-:Y:S01]  /*3a40*/  IADD3 R4, P2, PT, R4, 0x8000, RZ ;  /* 0x0000800004047810 */ /* 0x001fe20007f5e0ff */
[----:B------:R-:W-:-:S04]  /*3a50*/  VIADD R40, R40, 0x1000 ;  /* 0x0000100028287836 */ /* 0x000fc80000000000 */
[----:B------:R-:W-:Y:S01]  /*3a60*/  IMAD.X R5, RZ, RZ, R5, P2 ;  /* 0x000000ffff057224 */ /* 0x000fe200010e0605 */
[----:B--2---:R-:W-:-:S08]  /*3a70*/  DADD R6, R6, R2 ;  /* 0x0000000006067229 */ /* 0x004fd00000000002 */
[----:B------:R-:W-:-:S08]  /*3a80*/  DADD R6, R6, R8 ;  /* 0x0000000006067229 */ /* 0x000fd00000000008 */
[----:B---3--:R-:W-:-:S08]  /*3a90*/  DADD R6, R6, R10 ;  /* 0x0000000006067229 */ /* 0x008fd0000000000a */
[----:B----4-:R-:W-:-:S08]  /*3aa0*/  DADD R6, R6, R12 ;  /* 0x0000000006067229 */ /* 0x010fd0000000000c */
        /* <DEDUP_REMOVED lines=13> */
.L_x_52:
[----:B------:R-:W-:Y:S05]  /*3b80*/  BSYNC.RECONVERGENT B2 ;  /* 0x0000000000027941 */ /* 0x000fea0003800200 */
.L_x_51:
[----:B------:R-:W-:Y:S01]  /*3b90*/  IMAD.IADD R6, R39, 0x1, -R38 ;  /* 0x0000000127067824 */ /* 0x000fe200078e0a26 */
[----:B------:R-:W-:Y:S04]  /*3ba0*/  BSSY.RECONVERGENT B2, `(.L_x_54) ;  /* 0x000001d000027945 */ /* 0x000fe80003800200 */
[----:B------:R-:W-:-:S13]  /*3bb0*/  ISETP.GT.AND P1, PT, R6, 0x400, PT ;  /* 0x000004000600780c */ /* 0x000fda0003f24270 */
[----:B------:R-:W-:Y:S05]  /*3bc0*/  @!P1 BRA `(.L_x_55) ;  /* 0x0000000000689947 */ /* 0x000fea0003800000 */
[----:B------:R-:W0:Y:S01]  /*3bd0*/  LDC.64 R14, c[0x0][0x380] ;  /* 0x0000e000ff0e7b82 */ /* 0x000e220000000a00 */
[----:B------:R-:W2:Y:S04]  /*3be0*/  LDG.E.64.CONSTANT R8, desc[UR6][R4.64+-0x800] ;  /* 0xfff8000604087981 */ /* 0x000ea8000c1e9b00 */
[----:B------:R-:W3:Y:S01]  /*3bf0*/  LDG.E.64.CONSTANT R10, desc[UR6][R4.64] ;  /* 0x00000006040a7981 */ /* 0x000ee2000c1e9b00 */
[----:B------:R-:W-:-:S03]  /*3c00*/  VIADD R17, R40, 0x400 ;  /* 0x0000040028117836 */ /* 0x000fc60000000000 */
[----:B------:R-:W4:Y:S04]  /*3c10*/  LDG.E.64.CONSTANT R12, desc[UR6][R4.64+0x800] ;  /* 0x00080006040c7981 */ /* 0x000f28000c1e9b00 */
[----:B------:R-:W5:Y:S04]  /*3c20*/  LDG.E.64.CONSTANT R18, desc[UR6][R4.64+0x2000] ;  /* 0x0020000604127981 */ /* 0x000f68000c1e9b00 */
[----:B------:R1:W5:Y:S01]  /*3c30*/  LDG.E.64.CONSTANT R20, desc[UR6][R4.64+0x2800] ;  /* 0x0028000604147981 */ /* 0x000362000c1e9b00 */
[----:B0-----:R-:W-:-:S06]  /*3c40*/  IMAD.WIDE.U32 R6, R40, 0x8, R14 ;  /* 0x0000000828067825 */ /* 0x001fcc00078e000e */
[----:B------:R-:W2:Y:S01]  /*3c50*/  LDG.E.64.CONSTANT R6, desc[UR6][R6.64] ;  /* 0x0000000606067981 */ /* 0x000ea2000c1e9b00 */
[----:B------:R-:W-:-:S03]  /*3c60*/  IMAD.WIDE.U32 R14, R17, 0x8, R14 ;  /* 0x00000008110e7825 */ /* 0x000fc600078e000e */
[----:B------:R-:W5:Y:S04]  /*3c70*/  LDG.E.64.CONSTANT R16, desc[UR6][R4.64+0x1800] ;  /* 0x0018000604107981 */ /* 0x000f68000c1e9b00 */
[----:B------:R-:W5:Y:S01]  /*3c80*/  LDG.E.64.CONSTANT R14, desc[UR6][R14.64] ;  /* 0x000000060e0e7981 */ /* 0x000f62000c1e9b00 */
[----:B------:R-:W-:Y:S01]  /*3c90*/  PLOP3.LUT P0, PT, PT, PT, PT, 0x8, 0x80 ;  /* 0x000000000080781c */ /* 0x000fe20003f0e170 */
[----:B------:R-:W-:Y:S02]  /*3ca0*/  VIADD R38, R38, 0x800 ;  /* 0x0000080026267836 */ /* 0x000fe40000000000 */
[----:B------:R-:W-:Y:S01]  /*3cb0*/  VIADD R40, R40, 0x800 ;  /* 0x0000080028287836 */ /* 0x000fe20000000000 */
[----:B--2---:R-:W-:-:S08]  /*3cc0*/  DADD R2, R2, R6 ;  /* 0x0000000002027229 */ /* 0x004fd00000000006 */
[----:B------:R-:W-:-:S08]  /*3cd0*/  DADD R2, R2, R8 ;  /* 0x0000000002027229 */ /* 0x000fd00000000008 */
[----:B---3--:R-:W-:-:S08]  /*3ce0*/  DADD R2, R2, R10 ;  /* 0x0000000002027229 */ /* 0x008fd0000000000a */
[----:B----4-:R-:W-:-:S08]  /*3cf0*/  DADD R2, R2, R12 ;  /* 0x0000000002027229 */ /* 0x010fd0000000000c */
[----:B-----5:R-:W-:-:S08]  /*3d00*/  DADD R2, R2, R14 ;  /* 0x0000000002027229 */ /* 0x020fd0000000000e */
[----:B------:R-:W-:Y:S01]  /*3d10*/  DADD R2, R2, R16 ;  /* 0x0000000002027229 */ /* 0x000fe20000000010 */
[----:B------:R-:W-:-:S07]  /*3d20*/  IADD3 R6, P1, PT, R4, 0x4000, RZ ;  /* 0x0000400004067810 */ /* 0x000fce0007f3e0ff */
[----:B------:R-:W-:Y:S01]  /*3d30*/  DADD R2, R2, R18 ;  /* 0x0000000002027229 */ /* 0x000fe20000000012 */
[----:B-1----:R-:W-:Y:S02]  /*3d40*/  IMAD.X R5, RZ, RZ, R5, P1 ;  /* 0x000000ffff057224 */ /* 0x002fe400008e0605 */
[----:B------:R-:W-:-:S05]  /*3d50*/  IMAD.MOV.U32 R4, RZ, RZ, R6 ;  /* 0x000000ffff047224 */ /* 0x000fca00078e0006 */
[----:B------:R-:W-:-:S11]  /*3d60*/  DADD R2, R2, R20 ;  /* 0x0000000002027229 */ /* 0x000fd60000000014 */
.L_x_55:
[----:B------:R-:W-:Y:S05]  /*3d70*/  BSYNC.RECONVERGENT B2 ;  /* 0x0000000000027941 */ /* 0x000fea0003800200 */
.L_x_54:
[----:B------:R-:W-:-:S13]  /*3d80*/  ISETP.LT.OR P0, PT, R38, R39, P0 ;  /* 0x000000272600720c */ /* 0x000fda0000701670 */
[----:B------:R-:W-:Y:S05]  /*3d90*/  @!P0 BRA `(.L_x_47) ;  /* 0x0000000000288947 */ /* 0x000fea0003800000 */
[----:B------:R-:W0:Y:S01]  /*3da0*/  LDC.64 R6, c[0x0][0x380] ;  /* 0x0000e000ff067b82 */ /* 0x000e220000000a00 */
[----:B------:R-:W2:Y:S04]  /*3db0*/  LDG.E.64.CONSTANT R8, desc[UR6][R4.64] ;  /* 0x0000000604087981 */ /* 0x000ea8000c1e9b00 */
[----:B------:R-:W3:Y:S01]  /*3dc0*/  LDG.E.64.CONSTANT R10, desc[UR6][R4.64+0x800] ;  /* 0x00080006040a7981 */ /* 0x000ee2000c1e9b00 */
[----:B0-----:R-:W-:-:S03]  /*3dd0*/  IMAD.WIDE.U32 R40, R40, 0x8, R6 ;  /* 0x0000000828287825 */ /* 0x001fc600078e0006 */
[----:B------:R-:W4:Y:S04]  /*3de0*/  LDG.E.64.CONSTANT R6, desc[UR6][R4.64+-0x800] ;  /* 0xfff8000604067981 */ /* 0x000f28000c1e9b00 */
[----:B------:R-:W5:Y:S02]  /*3df0*/  LDG.E.64.CONSTANT R40, desc[UR6][R40.64] ;  /* 0x0000000628287981 */ /* 0x000f64000c1e9b00 */
[----:B-----5:R-:W-:-:S08]  /*3e00*/  DADD R2, R2, R40 ;  /* 0x0000000002027229 */ /* 0x020fd00000000028 */
[----:B----4-:R-:W-:-:S08]  /*3e10*/  DADD R2, R2, R6 ;  /* 0x0000000002027229 */ /* 0x010fd00000000006 */
[----:B--2---:R-:W-:-:S08]  /*3e20*/  DADD R2, R2, R8 ;  /* 0x0000000002027229 */ /* 0x004fd00000000008 */
[----:B---3--:R-:W-:-:S11]  /*3e30*/  DADD R2, R2, R10 ;  /* 0x0000000002027229 */ /* 0x008fd6000000000a */
.L_x_47:
[----:B------:R-:W-:Y:S05]  /*3e40*/  BSYNC.RECONVERGENT B1 ;  /* 0x0000000000017941 */ /* 0x000fea0003800200 */
.L_x_45:
        /* <DEDUP_REMOVED lines=16> */
[----:B------:R-:W-:Y:S01]  /*3f50*/  SHFL.DOWN PT, R2, R4, 0x4, 0x1f ;  /* 0x08801f0004027f89 */ /* 0x000fe200000e0000 */
[----:B------:R-:W-:Y:S02]  /*3f60*/  @!P1 MOV R7, 0x400 ;  /* 0x0000040000079802 */ /* 0x000fe40000000f00 */
[----:B------:R-:W-:Y:S01]  /*3f70*/  @!P1 SHF.R.U32.HI R6, RZ, 0x2, R0 ;  /* 0x00000002ff069819 */ /* 0x000fe20000011600 */
[----:B------:R-:W0:Y:S01]  /*3f80*/  SHFL.DOWN PT, R3, R5, 0x4, 0x1f ;  /* 0x08801f0005037f89 */ /* 0x000e2200000e0000 */
[----:B-1----:R-:W-:-:S02]  /*3f90*/  @!P1 LEA R7, R12, R7, 0x18 ;  /* 0x000000070c079211 */ /* 0x002fc400078ec0ff */
[----:B------:R-:W-:Y:S01]  /*3fa0*/  @!P1 LOP3.LUT R6, R6, 0xf8, RZ, 0xc0, !PT ;  /* 0x000000f806069812 */ /* 0x000fe200078ec0ff */
        /* <DEDUP_REMOVED lines=8> */
[----:B------:R-:W-:Y:S01]  /*4030*/  FSEL R5, R9, R3, P0 ;  /* 0x0000000309057208 */ /* 0x000fe20000000000 */
[----:B------:R-:W-:Y:S01]  /*4040*/  @!P1 IMAD.IADD R9, R6, 0x1, R7 ;  /* 0x0000000106099824 */ /* 0x000fe200078e0207 */
        /* <DEDUP_REMOVED lines=23> */
[----:B0-----:R-:W-:-:S11]  /*41c0*/  DADD R6, R8, R6 ;  /* 0x0000000008067229 */ /* 0x001fd60000000006 */
.L_x_17:
[----:B------:R-:W-:Y:S05]  /*41d0*/  BSYNC.RECONVERGENT B0 ;  /* 0x0000000000007941 */ /* 0x000fea0003800200 */
.L_x_1:
[----:B------:R-:W-:Y:S05]  /*41e0*/  @P0 EXIT ;  /* 0x000000000000094d */ /* 0x000fea0003800000 */
[----:B------:R-:W1:Y:S01]  /*41f0*/  LDCU.64 UR4, c[0x0][0x398] ;  /* 0x00007300ff0477ac */ /* 0x000e620008000a00 */
[----:B0-23--:R-:W0:Y:S01]  /*4200*/  LDC.64 R2, c[0x0][0x388] ;  /* 0x0000e200ff027b82 */ /* 0x00de220000000a00 */
[----:B-1--4-:R-:W-:-:S07]  /*4210*/  DADD R6, R6, UR4 ;  /* 0x0000000406067e29 */ /* 0x012fce0008000000 */
[----:B0-----:R-:W-:Y:S01]  /*4220*/  STG.E.64 desc[UR6][R2.64], R6 ;  /* 0x0000000602007986 */ /* 0x001fe2000c101b06 */
[----:B------:R-:W-:Y:S05]  /*4230*/  EXIT ;  /* 0x000000000000794d */ /* 0x000fea0003800000 */
.L_x_56:
[----:B------:R-:W-:-:S00]  /*4240*/  BRA `(.L_x_56) ;  /* 0xfffffffc00fc7947 */ /* 0x000fc0000383ffff */
[----:B------:R-:W-:-:S00]  /*4250*/  NOP ;  /* 0x0000000000007918 */ /* 0x000fc00000000000 */
        /* <DEDUP_REMOVED lines=10> */
.L_x_171:


//--------------------- .text._ZN3cub18CUB_300001_SM_10006detail6reduce18DeviceReduceKernelINS2_10policy_hubIdy5SumOpE10Policy1000EPdyS5_dN4cuda3std3__410__identityEEEvT0_PT3_T1_NS0_13GridEvenShareISG_EET2_T4_ --------------------------
	.section	.text._ZN3cub18CUB_300001_SM_10006detail6reduce18DeviceReduceKernelINS2_10policy_hubIdy5SumOpE10Policy1000EPdyS5_dN4cuda3std3__410__identityEEEvT0_PT3_T1_NS0_13GridEvenShareISG_EET2_T4_,"ax",@progbits
	.align	128
        .global         _ZN3cub18CUB_300001_SM_10006detail6reduce18DeviceReduceKernelINS2_10policy_hubIdy5SumOpE10Policy1000EPdyS5_dN4cuda3std3__410__identityEEEvT0_PT3_T1_NS0_13GridEvenShareISG_EET2_T4_
        .type           _ZN3cub18CUB_300001_SM_10006detail6reduce18DeviceReduceKernelINS2_10policy_hubIdy5SumOpE10Policy1000EPdyS5_dN4cuda3std3__410__identityEEEvT0_PT3_T1_NS0_13GridEvenShareISG_EET2_T4_,@function
        .size           _ZN3cub18CUB_300001_SM_10006detail6reduce18DeviceReduceKernelINS2_10policy_hubIdy5SumOpE10Policy1000EPdyS5_dN4cuda3std3__410__identityEEEvT0_PT3_T1_NS0_13GridEvenShareISG_EET2_T4_,(.L_x_172 - _ZN3cub18CUB_300001_SM_10006detail6reduce18DeviceReduceKernelINS2_10policy_hubIdy5SumOpE10Policy1000EPdyS5_dN4cuda3std3__410__identityEEEvT0_PT3_T1_NS0_13GridEvenShareISG_EET2_T4_)
        .other          _ZN3cub18CUB_300001_SM_10006detail6reduce18DeviceReduceKernelINS2_10policy_hubIdy5SumOpE10Policy1000EPdyS5_dN4cuda3std3__410__identityEEEvT0_PT3_T1_NS0_13GridEvenShareISG_EET2_T4_,@"STO_CUDA_ENTRY STV_DEFAULT"
_ZN3cub18CUB_300001_SM_10006detail6reduce18DeviceReduceKernelINS2_10policy_hubIdy5SumOpE10Policy1000EPdyS5_dN4cuda3std3__410__identityEEEvT0_PT3_T1_NS0_13GridEvenShareISG_EET2_T4_:
.text._ZN3cub18CUB_300001_SM_10006detail6reduce18DeviceReduceKernelINS2_10policy_hubIdy5SumOpE10Policy1000EPdyS5_dN4cuda3std3__410__identityEEEvT0_PT3_T1_NS0_13GridEvenShareISG_EET2_T4_:
[----:B------:R-:W-:Y:S01]  /*0000*/  LDC R1, c[0x0][0x37c] ;  /* 0x0000df00ff017b82 */ /* 0x000fe20000000800 */
[----:B------:R-:W0:Y:S07]  /*0010*/  LDCU UR10, c[0x0][0x380] ;  /* 0x00007000ff0a77ac */ /* 0x000e2e0008000800 */
[----:B------:R-:W1:Y:S01]  /*0020*/  S2UR UR17, SR_CTAID.X ;  /* 0x00000000001179c3 */ /* 0x000e620000002500 */
[----:B------:R-:W-:Y:S01]  /*0030*/  BSSY.RECONVERGENT B0, `(.L_x_57) ;  /* 0x000048f000007945 */ /* 0x000fe20003800200 */
[----:B------:R-:W2:Y:S01]  /*0040*/  LDCU UR5, c[0x0][0x3c0] ;  /* 0x00007800ff0577ac */ /* 0x000ea20008000800 */
[----:B------:R-:W3:Y:S01]  /*0050*/  LDCU.64 UR14, c[0x0][0x358] ;  /* 0x00006b00ff0e77ac */ /* 0x000ee20008000a00 */
[----:B0-----:R-:W-:-:S02]  /*0060*/  ULOP3.LUT UP0, URZ, UR10, 0x1f, URZ, 0xc0, !UPT ;  /* 0x0000001f0aff7892 */ /* 0x001fc4000f80c0ff */
[----:B--2---:R-:W-:Y:S02]  /*0070*/  USHF.L.U32 UR5, UR5, 0xb, URZ ;  /* 0x0000000b05057899 */ /* 0x004fe400080006ff */
[----:B-1----:R-:W-:Y:S02]  /*0080*/  USHF.L.U32 UR4, UR17, 0xb, URZ ;  /* 0x0000000b11047899 */ /* 0x002fe400080006ff */
[----:B------:R-:W-:-:S03]  /*0090*/  USHF.R.S32.HI UR6, URZ, 0x1f, UR5 ;  /* 0x0000001fff067899 */ /* 0x000fc60008011405 */
[----:B---3--:R-:W-:Y:S09]  /*00a0*/  BRA.U UP0, `(.L_x_58) ;  /* 0x0000002100fc7547 */ /* 0x008ff2000b800000 */
[----:B------:R-:W0:Y:S02]  /*00b0*/  LDCU.64 UR12, c[0x0][0x3b8] ;  /* 0x00007700ff0c77ac */ /* 0x000e240008000a00 */
[----:B0-----:R-:W-:-:S04]  /*00c0*/  UIADD3 UR7, UP0, UPT, -UR4, UR12, URZ ;  /* 0x0000000c04077290 */ /* 0x001fc8000ff1e1ff */
[----:B------:R-:W-:Y:S02]  /*00d0*/  UIADD3.X UR8, UPT, UPT, UR13, -0x1, URZ, UP0, !UPT ;  /* 0xffffffff0d087890 */ /* 0x000fe400087fe4ff */
[----:B------:R-:W-:-:S04]  /*00e0*/  UISETP.GT.U32.AND UP0, UPT, UR7, 0x7ff, UPT ;  /* 0x000007ff0700788c */ /* 0x000fc8000bf04070 */
[----:B------:R-:W-:-:S09]  /*00f0*/  UISETP.GT.U32.AND.EX UP0, UPT, UR8, URZ, UPT, UP0 ;  /* 0x000000ff0800728c */ /* 0x000fd2000bf04100 */
[----:B------:R-:W-:Y:S05]  /*0100*/  BRA.U UP0, `(.L_x_59) ;  /* 0x0000001100dc7547 */ /* 0x000fea000b800000 */
[----:B------:R-:W0:Y:S01]  /*0110*/  S2R R0, SR_TID.X ;  /* 0x0000000000007919 */ /* 0x000e220000002100 */
[----:B------:R-:W-:Y:S01]  /*0120*/  UIADD3 UR6, UPT, UPT, -UR4, UR12, URZ ;  /* 0x0000000c04067290 */ /* 0x000fe2000fffe1ff */
[----:B------:R-:W-:Y:S01]  /*0130*/  BSSY.RECONVERGENT B1, `(.L_x_60) ;  /* 0x000000b000017945 */ /* 0x000fe20003800200 */
[----:B------:R-:W1:Y:S01]  /*0140*/  LDCU UR7, c[0x0][0x384] ;  /* 0x00007080ff0777ac */ /* 0x000e620008000800 */
[----:B------:R-:W-:-:S03]  /*0150*/  CS2R R12, SRZ ;  /* 0x00000000000c7805 */ /* 0x000fc6000001ff00 */
[----:B0-----:R-:W-:Y:S01]  /*0160*/  ISETP.GE.AND P0, PT, R0, UR6, PT ;  /* 0x0000000600007c0c */ /* 0x001fe2000bf06270 */
[----:B------:R-:W-:-:S12]  /*0170*/  IMAD.MOV.U32 R25, RZ, RZ, R0 ;  /* 0x000000ffff197224 */ /* 0x000fd800078e0000 */
[----:B-1----:R-:W-:Y:S05]  /*0180*/  @P0 BRA `(.L_x_61) ;  /* 0x0000000000140947 */ /* 0x002fea0003800000 */
[----:B------:R-:W0:Y:S01]  /*0190*/  LDC.64 R12, c[0x0][0x380] ;  /* 0x0000e000ff0c7b82 */ /* 0x000e220000000a00 */
[----:B------:R-:W-:-:S04]  /*01a0*/  VIADD R3, R0, UR4 ;  /* 0x0000000400037c36 */ /* 0x000fc80008000000 */
[----:B0-----:R-:W-:-:S06]  /*01b0*/  IMAD.WIDE.U32 R12, R3, 0x8, R12 ;  /* 0x00000008030c7825 */ /* 0x001fcc00078e000c */
[----:B------:R-:W5:Y:S01]  /*01c0*/  LDG.E.64.CONSTANT R12, desc[UR14][R12.64] ;  /* 0x0000000e0c0c7981 */ /* 0x000f62000c1e9b00 */
[----:B------:R-:W-:-:S07]  /*01d0*/  VIADD R25, R0, 0x100 ;  /* 0x0000010000197836 */ /* 0x000fce0000000000 */
.L_x_61:
[----:B------:R-:W-:Y:S05]  /*01e0*/  BSYNC.RECONVERGENT B1 ;  /* 0x0000000000017941 */ /* 0x000fea0003800200 */
.L_x_60:
[----:B------:R-:W-:Y:S01]  /*01f0*/  ISETP.GE.AND P0, PT, R25, UR6, PT ;  /* 0x0000000619007c0c */ /* 0x000fe2000bf06270 */
[----:B------:R-:W-:-:S12]  /*0200*/  BSSY.RECONVERGENT B1, `(.L_x_62) ;  /* 0x000008d000017945 */ /* 0x000fd80003800200 */
[----:B------:R-:W-:Y:S05]  /*0210*/  @P0 BRA `(.L_x_63) ;  /* 0x00000008002c0947 */ /* 0x000fea0003800000 */
[----:B------:R-:W-:Y:S01]  /*0220*/  LOP3.LUT R2, RZ, R25, RZ, 0x33, !PT ;  /* 0x00000019ff027212 */ /* 0x000fe200078e33ff */
[----:B------:R-:W-:Y:S04]  /*0230*/  BSSY.RECONVERGENT B2, `(.L_x_64) ;  /* 0x0000019000027945 */ /* 0x000fe80003800200 */
[----:B------:R-:W-:-:S04]  /*0240*/  VIADD R2, R2, UR12 ;  /* 0x0000000c02027c36 */ /* 0x000fc80008000000 */
[C---:B------:R-:W-:Y:S01]  /*0250*/  VIADD R4, R2.reuse, -UR4 ;  /* 0x8000000402047c36 */ /* 0x040fe20008000000 */
[----:B------:R-:W-:-:S04]  /*0260*/  LOP3.LUT R3, R2, 0x300, RZ, 0xc0, !PT ;  /* 0x0000030002037812 */ /* 0x000fc800078ec0ff */
[----:B------:R-:W-:Y:S02]  /*0270*/  ISETP.NE.AND P1, PT, R3, 0x300, PT ;  /* 0x000003000300780c */ /* 0x000fe40003f25270 */
[----:B------:R-:W-:-:S11]  /*0280*/  ISETP.GE.U32.AND P0, PT, R4, 0x300, PT ;  /* 0x000003000400780c */ /* 0x000fd60003f06070 */
[----:B------:R-:W-:Y:S05]  /*0290*/  @!P1 BRA `(.L_x_65) ;  /* 0x0000000000489947 */ /* 0x000fea0003800000 */
[----:B------:R-:W0:Y:S01]  /*02a0*/  LDCU UR5, c[0x0][0x384] ;  /* 0x00007080ff0577ac */ /* 0x000e220008000800 */
[----:B------:R-:W-:Y:S02]  /*02b0*/  IADD3 R6, P1, PT, R25, UR4, RZ ;  /* 0x0000000419067c10 */ /* 0x000fe4000ff3e0ff */
[----:B------:R-:W-:Y:S02]  /*02c0*/  LEA.HI R2, R2, 0x1, RZ, 0x18 ;  /* 0x0000000102027811 */ /* 0x000fe400078fc0ff */
[----:B------:R-:W-:Y:S01]  /*02d0*/  LEA R5, P2, R6, UR10, 0x3 ;  /* 0x0000000a06057c11 */ /* 0x000fe2000f8418ff */
[----:B------:R-:W-:Y:S01]  /*02e0*/  IMAD.X R3, RZ, RZ, RZ, P1 ;  /* 0x000000ffff037224 */ /* 0x000fe200008e06ff */
[----:B------:R-:W-:-:S05]  /*02f0*/  LOP3.LUT R2, R2, 0x3, RZ, 0xc0, !PT ;  /* 0x0000000302027812 */ /* 0x000fca00078ec0ff */
[----:B------:R-:W-:Y:S01]  /*0300*/  IMAD.MOV R4, RZ, RZ, -R2 ;  /* 0x000000ffff047224 */ /* 0x000fe200078e0a02 */
[----:B0-----:R-:W-:-:S07]  /*0310*/  LEA.HI.X R6, R6, UR5, R3, 0x3, P2 ;  /* 0x0000000506067c11 */ /* 0x001fce00090f1c03 */
.L_x_66:
        /* <DEDUP_REMOVED lines=10> */
.L_x_65:
[----:B------:R-:W-:Y:S05]  /*03c0*/  BSYNC.RECONVERGENT B2 ;  /* 0x0000000000027941 */ /* 0x000fea0003800200 */
.L_x_64:
[----:B------:R-:W-:Y:S05]  /*03d0*/  @!P0 BRA `(.L_x_63) ;  /* 0x0000000400bc8947 */ /* 0x000fea0003800000 */
[----:B------:R-:W-:Y:S01]  /*03e0*/  IADD3 R2, PT, PT, -R25, UR6, RZ ;  /* 0x0000000619027c10 */ /* 0x000fe2000fffe1ff */
[----:B------:R-:W-:Y:S01]  /*03f0*/  BSSY.RECONVERGENT B2, `(.L_x_67) ;  /* 0x000003d000027945 */ /* 0x000fe20003800200 */
[----:B------:R-:W-:Y:S02]  /*0400*/  PLOP3.LUT P0, PT, PT, PT, PT, 0x80, 0x8 ;  /* 0x000000000008781c */ /* 0x000fe40003f0f070 */
[----:B------:R-:W-:-:S13]  /*0410*/  ISETP.GT.AND P1, PT, R2, 0xc00, PT ;  /* 0x00000c000200780c */ /* 0x000fda0003f24270 */
[----:B------:R-:W-:Y:S05]  /*0420*/  @!P1 BRA `(.L_x_68) ;  /* 0x0000000000e49947 */ /* 0x000fea0003800000 */
[----:B------:R-:W-:Y:S01]  /*0430*/  IMAD.U32 R24, RZ, RZ, UR6 ;  /* 0x00000006ff187e24 */ /* 0x000fe2000f8e00ff */
[----:B------:R-:W-:-:S03]  /*0440*/  PLOP3.LUT P0, PT, PT, PT, PT, 0x8, 0x80 ;  /* 0x000000000080781c */ /* 0x000fc60003f0e170 */
[----:B------:R-:W-:-:S10]  /*0450*/  VIADD R24, R24, 0xfffff400 ;  /* 0xfffff40018187836 */ /* 0x000fd40000000000 */
.L_x_69:
[----:B------:R-:W-:-:S04]  /*0460*/  IADD3 R2, P1, PT, R25, UR4, RZ ;  /* 0x0000000419027c10 */ /* 0x000fc8000ff3e0ff */
[----:B------:R-:W-:Y:S02]  /*0470*/  LEA.HI.X.SX32 R3, R25, RZ, 0x1, P1 ;  /* 0x000000ff19037211 */ /* 0x000fe400008f0eff */
[----:B------:R-:W-:-:S04]  /*0480*/  LEA R22, P1, R2, UR10, 0x3 ;  /* 0x0000000a02167c11 */ /* 0x000fc8000f8218ff */
[----:B------:R-:W-:-:S05]  /*0490*/  LEA.HI.X R23, R2, UR7, R3, 0x3, P1 ;  /* 0x0000000702177c11 */ /* 0x000fca00088f1c03 */
[----:B------:R-:W2:Y:S04]  /*04a0*/  LDG.E.64.CONSTANT R18, desc[UR14][R22.64] ;  /* 0x0000000e16127981 */ /* 0x000ea8000c1e9b00 */
[----:B------:R-:W3:Y:S04]  /*04b0*/  LDG.E.64.CONSTANT R14, desc[UR14][R22.64+0x800] ;  /* 0x0008000e160e7981 */ /* 0x000ee8000c1e9b00 */
[----:B------:R-:W4:Y:S01]  /*04c0*/  LDG.E.64.CONSTANT R16, desc[UR14][R22.64+0x1000] ;  /* 0x0010000e16107981 */ /* 0x000f22000c1e9b00 */
[----:B------:R-:W-:-:S03]  /*04d0*/  VIADD R2, R25, 0x400 ;  /* 0x0000040019027836 */ /* 0x000fc60000000000 */
[----:B------:R0:W4:Y:S02]  /*04e0*/  LDG.E.64.CONSTANT R8, desc[UR14][R22.64+0x1800] ;  /* 0x0018000e16087981 */ /* 0x000124000c1e9b00 */
[----:B------:R-:W-:-:S04]  /*04f0*/  IADD3 R3, P1, PT, R2, UR4, RZ ;  /* 0x0000000402037c10 */ /* 0x000fc8000ff3e0ff */
[----:B------:R-:W-:Y:S02]  /*0500*/  LEA.HI.X.SX32 R2, R2, RZ, 0x1, P1 ;  /* 0x000000ff02027211 */ /* 0x000fe400008f0eff */
[----:B------:R-:W-:-:S04]  /*0510*/  LEA R20, P1, R3, UR10, 0x3 ;  /* 0x0000000a03147c11 */ /* 0x000fc8000f8218ff */
[----:B------:R-:W-:-:S05]  /*0520*/  LEA.HI.X R21, R3, UR7, R2, 0x3, P1 ;  /* 0x0000000703157c11 */ /* 0x000fca00088f1c02 */
[----:B------:R-:W4:Y:S04]  /*0530*/  LDG.E.64.CONSTANT R6, desc[UR14][R20.64] ;  /* 0x0000000e14067981 */ /* 0x000f28000c1e9b00 */
[----:B------:R-:W4:Y:S01]  /*0540*/  LDG.E.64.CONSTANT R4, desc[UR14][R20.64+0x800] ;  /* 0x0008000e14047981 */ /* 0x000f22000c1e9b00 */
[----:B------:R-:W-:-:S03]  /*0550*/  VIADD R10, R25, 0x800 ;  /* 0x00000800190a7836 */ /* 0x000fc60000000000 */
[----:B------:R-:W4:Y:S02]  /*0560*/  LDG.E.64.CONSTANT R2, desc[UR14][R20.64+0x1000] ;  /* 0x0010000e14027981 */ /* 0x000f24000c1e9b00 */
[----:B------:R-:W-:-:S04]  /*0570*/  IADD3 R27, P1, PT, R10, UR4, RZ ;  /* 0x000000040a1b7c10 */ /* 0x000fc8000ff3e0ff */
[----:B------:R-:W-:Y:S02]  /*0580*/  LEA.HI.X.SX32 R28, R10, RZ, 0x1, P1 ;  /* 0x000000ff0a1c7211 */ /* 0x000fe400008f0eff */
[C---:B------:R-:W-:Y:S01]  /*0590*/  LEA R26, P1, R27.reuse, UR10, 0x3 ;  /* 0x0000000a1b1a7c11 */ /* 0x040fe2000f8218ff */
[----:B------:R1:W4:Y:S03]  /*05a0*/  LDG.E.64.CONSTANT R10, desc[UR14][R20.64+0x1800] ;  /* 0x0018000e140a7981 */ /* 0x000326000c1e9b00 */
[----:B------:R-:W-:Y:S01]  /*05b0*/  LEA.HI.X R27, R27, UR7, R28, 0x3, P1 ;  /* 0x000000071b1b7c11 */ /* 0x000fe200088f1c1c */
[----:B0-----:R-:W-:-:S05]  /*05c0*/  VIADD R22, R25, 0xc00 ;  /* 0x00000c0019167836 */ /* 0x001fca0000000000 */
[----:B------:R-:W-:-:S04]  /*05d0*/  IADD3 R28, P1, PT, R22, UR4, RZ ;  /* 0x00000004161c7c10 */ /* 0x000fc8000ff3e0ff */
[----:B------:R-:W-:Y:S02]  /*05e0*/  LEA.HI.X.SX32 R29, R22, RZ, 0x1, P1 ;  /* 0x000000ff161d7211 */ /* 0x000fe400008f0eff */
[C---:B-1----:R-:W-:Y:S01]  /*05f0*/  LEA R20, P1, R28.reuse, UR10, 0x3 ;  /* 0x0000000a1c147c11 */ /* 0x042fe2000f8218ff */
[----:B------:R-:W4:Y:S03]  /*0600*/  LDG.E.64.CONSTANT R22, desc[UR14][R26.64+0x1800] ;  /* 0x0018000e1a167981 */ /* 0x000f26000c1e9b00 */
[----:B------:R-:W-:-:S05]  /*0610*/  LEA.HI.X R21, R28, UR7, R29, 0x3, P1 ;  /* 0x000000071c157c11 */ /* 0x000fca00088f1c1d */
[----:B------:R-:W4:Y:S01]  /*0620*/  LDG.E.64.CONSTANT R28, desc[UR14][R20.64+0x1800] ;  /* 0x0018000e141c7981 */ /* 0x000f22000c1e9b00 */
[----:B--2--5:R-:W-:-:S03]  /*0630*/  DADD R18, R18, R12 ;  /* 0x0000000012127229 */ /* 0x024fc6000000000c */
[----:B------:R-:W2:Y:S05]  /*0640*/  LDG.E.64.CONSTANT R12, desc[UR14][R26.64] ;  /* 0x0000000e1a0c7981 */ /* 0x000eaa000c1e9b00 */
[----:B---3--:R-:W-:Y:S01]  /*0650*/  DADD R18, R18, R14 ;  /* 0x0000000012127229 */ /* 0x008fe2000000000e */
[----:B------:R-:W3:Y:S07]  /*0660*/  LDG.E.64.CONSTANT R14, desc[UR14][R26.64+0x800] ;  /* 0x0008000e1a0e7981 */ /* 0x000eee000c1e9b00 */
[----:B----4-:R-:W-:-:S02]  /*0670*/  DADD R16, R18, R16 ;  /* 0x0000000012107229 */ /* 0x010fc40000000010 */
[----:B------:R-:W4:Y:S06]  /*0680*/  LDG.E.64.CONSTANT R18, desc[UR14][R26.64+0x1000] ;  /* 0x0010000e1a127981 */ /* 0x000f2c000c1e9b00 */
[----:B------:R-:W-:Y:S01]  /*0690*/  DADD R16, R16, R8 ;  /* 0x0000000010107229 */ /* 0x000fe20000000008 */
[----:B------:R-:W4:Y:S07]  /*06a0*/  LDG.E.64.CONSTANT R8, desc[UR14][R20.64] ;  /* 0x0000000e14087981 */ /* 0x000f2e000c1e9b00 */
[----:B------:R-:W-:Y:S01]  /*06b0*/  DADD R16, R16, R6 ;  /* 0x0000000010107229 */ /* 0x000fe20000000006 */
[----:B------:R-:W4:Y:S07]  /*06c0*/  LDG.E.64.CONSTANT R6, desc[UR14][R20.64+0x800] ;  /* 0x0008000e14067981 */ /* 0x000f2e000c1e9b00 */
[----:B------:R-:W-:Y:S01]  /*06d0*/  DADD R16, R16, R4 ;  /* 0x0000000010107229 */ /* 0x000fe20000000004 */
[----:B------:R-:W4:Y:S07]  /*06e0*/  LDG.E.64.CONSTANT R4, desc[UR14][R20.64+0x1000] ;  /* 0x0010000e14047981 */ /* 0x000f2e000c1e9b00 */
[----:B------:R-:W-:-:S08]  /*06f0*/  DADD R2, R16, R2 ;  /* 0x0000000010027229 */ /* 0x000fd00000000002 */
[----:B------:R-:W-:Y:S01]  /*0700*/  DADD R2, R2, R10 ;  /* 0x0000000002027229 */ /* 0x000fe2000000000a */
[----:B------:R-:W-:-:S05]  /*0710*/  VIADD R25, R25, 0x1000 ;  /* 0x0000100019197836 */ /* 0x000fca0000000000 */
[----:B------:R-:W-:Y:S02]  /*0720*/  ISETP.GE.AND P1, PT, R25, R24, PT ;  /* 0x000000181900720c */ /* 0x000fe40003f26270 */
[----:B--2---:R-:W-:-:S08]  /*0730*/  DADD R2, R2, R12 ;  /* 0x0000000002027229 */ /* 0x004fd0000000000c */
[----:B---3--:R-:W-:-:S08]  /*0740*/  DADD R2, R2, R14 ;  /* 0x0000000002027229 */ /* 0x008fd0000000000e */
[----:B----4-:R-:W-:-:S08]  /*0750*/  DADD R2, R2, R18 ;  /* 0x0000000002027229 */ /* 0x010fd00000000012 */
[----:B------:R-:W-:-:S08]  /*0760*/  DADD R2, R2, R22 ;  /* 0x0000000002027229 */ /* 0x000fd00000000016 */
[----:B------:R-:W-:-:S08]  /*0770*/  DADD R2, R2, R8 ;  /* 0x0000000002027229 */ /* 0x000fd00000000008 */
[----:B------:R-:W-:-:S08]  /*0780*/  DADD R2, R2, R6 ;  /* 0x0000000002027229 */ /* 0x000fd00000000006 */
[----:B------:R-:W-:-:S08]  /*0790*/  DADD R2, R2, R4 ;  /* 0x0000000002027229 */ /* 0x000fd00000000004 */
[----:B------:R-:W-:Y:S01]  /*07a0*/  DADD R12, R2, R28 ;  /* 0x00000000020c7229 */ /* 0x000fe2000000001c */
[----:B------:R-:W-:Y:S10]  /*07b0*/  @!P1 BRA `(.L_x_69) ;  /* 0xfffffffc00289947 */ /* 0x000ff4000383ffff */
.L_x_68:
[----:B------:R-:W-:Y:S05]  /*07c0*/  BSYNC.RECONVERGENT B2 ;  /* 0x0000000000027941 */ /* 0x000fea0003800200 */
.L_x_67:
[----:B------:R-:W-:Y:S01]  /*07d0*/  IADD3 R2, PT, PT, -R25, UR6, RZ ;  /* 0x0000000619027c10 */ /* 0x000fe2000fffe1ff */
[----:B------:R-:W-:Y:S03]  /*07e0*/  BSSY.RECONVERGENT B2, `(.L_x_70) ;  /* 0x000001f000027945 */ /* 0x000fe60003800200 */
[----:B------:R-:W-:-:S13]  /*07f0*/  ISETP.GT.AND P1, PT, R2, 0x400, PT ;  /* 0x000004000200780c */ /* 0x000fda0003f24270 */
[----:B------:R-:W-:Y:S05]  /*0800*/  @!P1 BRA `(.L_x_71) ;  /* 0x0000000000709947 */ /* 0x000fea0003800000 */
[----:B------:R-:W0:Y:S01]  /*0810*/  LDCU UR5, c[0x0][0x384] ;  /* 0x00007080ff0577ac */ /* 0x000e220008000800 */
[----:B------:R-:W-:-:S04]  /*0820*/  IADD3 R3, P0, PT, R25, UR4, RZ ;  /* 0x0000000419037c10 */ /* 0x000fc8000ff1e0ff */
[----:B------:R-:W-:Y:S02]  /*0830*/  LEA.HI.X.SX32 R2, R25, RZ, 0x1, P0 ;  /* 0x000000ff19027211 */ /* 0x000fe400000f0eff */
[----:B------:R-:W-:-:S04]  /*0840*/  LEA R20, P0, R3, UR10, 0x3 ;  /* 0x0000000a03147c11 */ /* 0x000fc8000f8018ff */
[----:B0-----:R-:W-:-:S05]  /*0850*/  LEA.HI.X R21, R3, UR5, R2, 0x3, P0 ;  /* 0x0000000503157c11 */ /* 0x001fca00080f1c02 */
[----:B------:R-:W2:Y:S04]  /*0860*/  LDG.E.64.CONSTANT R18, desc[UR14][R20.64] ;  /* 0x0000000e14127981 */ /* 0x000ea8000c1e9b00 */
[----:B------:R-:W3:Y:S01]  /*0870*/  LDG.E.64.CONSTANT R16, desc[UR14][R20.64+0x800] ;  /* 0x0008000e14107981 */ /* 0x000ee2000c1e9b00 */
[----:B------:R-:W-:-:S03]  /*0880*/  VIADD R2, R25, 0x400 ;  /* 0x0000040019027836 */ /* 0x000fc60000000000 */
[----:B------:R-:W4:Y:S02]  /*0890*/  LDG.E.64.CONSTANT R10, desc[UR14][R20.64+0x1000] ;  /* 0x0010000e140a7981 */ /* 0x000f24000c1e9b00 */
[C---:B------:R-:W-:Y:S02]  /*08a0*/  IADD3 R3, P0, PT, R2.reuse, UR4, RZ ;  /* 0x0000000402037c10 */ /* 0x040fe4000ff1e0ff */
[----:B------:R-:W4:Y:S02]  /*08b0*/  LDG.E.64.CONSTANT R14, desc[UR14][R20.64+0x1800] ;  /* 0x0018000e140e7981 */ /* 0x000f24000c1e9b00 */
[----:B------:R-:W-:Y:S02]  /*08c0*/  LEA.HI.X.SX32 R2, R2, RZ, 0x1, P0 ;  /* 0x000000ff02027211 */ /* 0x000fe400000f0eff */
[----:B------:R-:W-:-:S04]  /*08d0*/  LEA R22, P0, R3, UR10, 0x3 ;  /* 0x0000000a03167c11 */ /* 0x000fc8000f8018ff */
[----:B------:R-:W-:-:S05]  /*08e0*/  LEA.HI.X R23, R3, UR5, R2, 0x3, P0 ;  /* 0x0000000503177c11 */ /* 0x000fca00080f1c02 */
        /* <DEDUP_REMOVED lines=14> */
.L_x_71:
[----:B------:R-:W-:Y:S05]  /*09d0*/  BSYNC.RECONVERGENT B2 ;  /* 0x0000000000027941 */ /* 0x000fea0003800200 */
.L_x_70:
[----:B------:R-:W-:-:S13]  /*09e0*/  ISETP.LT.OR P0, PT, R25, UR6, P0 ;  /* 0x0000000619007c0c */ /* 0x000fda0008701670 */
[----:B------:R-:W-:Y:S05]  /*09f0*/  @!P0 BRA `(.L_x_63) ;  /* 0x0000000000348947 */ /* 0x000fea0003800000 */
[----:B------:R-:W0:Y:S01]  /*0a00*/  LDCU UR5, c[0x0][0x384] ;  /* 0x00007080ff0577ac */ /* 0x000e220008000800 */
[----:B------:R-:W-:-:S04]  /*0a10*/  IADD3 R3, P0, PT, R25, UR4, RZ ;  /* 0x0000000419037c10 */ /* 0x000fc8000ff1e0ff */
[----:B------:R-:W-:Y:S02]  /*0a20*/  LEA.HI.X.SX32 R4, R25, RZ, 0x1, P0 ;  /* 0x000000ff19047211 */ /* 0x000fe400000f0eff */
[----:B------:R-:W-:-:S04]  /*0a30*/  LEA R2, P0, R3, UR10, 0x3 ;  /* 0x0000000a03027c11 */ /* 0x000fc8000f8018ff */
[----:B0-----:R-:W-:-:S05]  /*0a40*/  LEA.HI.X R3, R3, UR5, R4, 0x3, P0 ;  /* 0x0000000503037c11 */ /* 0x001fca00080f1c04 */
        /* <DEDUP_REMOVED lines=8> */
.L_x_63:
[----:B------:R-:W-:Y:S05]  /*0ad0*/  BSYNC.RECONVERGENT B1 ;  /* 0x0000000000017941 */ /* 0x000fea0003800200 */
.L_x_62:
[----:B------:R-:W-:-:S09]  /*0ae0*/  UISETP.GE.AND UP0, UPT, UR6, 0x100, UPT ;  /* 0x000001000600788c */ /* 0x000fd2000bf06270 */
[----:B------:R-:W-:Y:S05]  /*0af0*/  BRA.U !UP0, `(.L_x_72) ;  /* 0x0000000108e47547 */ /* 0x000fea000b800000 */
        /* <DEDUP_REMOVED lines=27> */
[----:B-1----:R-:W-:-:S05]  /*0cb0*/  @!P1 LEA R8, R13, R8, 0x18 ;  /* 0x000000080d089211 */ /* 0x002fca00078ec0ff */
        /* <DEDUP_REMOVED lines=17> */
[----:B------:R-:W0:Y:S04]  /*0dd0*/  LDS.128 R12, [UR4+0x10] ;  /* 0x00001004ff0c7984 */ /* 0x000e280008000c00 */
[----:B---3--:R-:W1:Y:S04]  /*0de0*/  LDS.128 R8, [UR4+0x20] ;  /* 0x00002004ff087984 */ /* 0x008e680008000c00 */
        /* <DEDUP_REMOVED lines=10> */
.L_x_72:
[----:B------:R-:W-:-:S05]  /*0e90*/  LOP3.LUT R2, R0, 0x3e0, RZ, 0xc0, !PT ;  /* 0x000003e000027812 */ /* 0x000fca00078ec0ff */
[----:B------:R-:W-:Y:S01]  /*0ea0*/  VIADD R3, R2, 0x20 ;  /* 0x0000002002037836 */ /* 0x000fe20000000000 */
[----:B------:R-:W-:-:S04]  /*0eb0*/  LOP3.LUT R2, RZ, R2, RZ, 0x33, !PT ;  /* 0x00000002ff027212 */ /* 0x000fc800078e33ff */
[----:B------:R-:W-:Y:S01]  /*0ec0*/  ISETP.GT.AND P0, PT, R3, UR6, PT ;  /* 0x0000000603007c0c */ /* 0x000fe2000bf04270 */
[----:B------:R-:W-:-:S05]  /*0ed0*/  VIADD R2, R2, UR6 ;  /* 0x0000000602027c36 */ /* 0x000fca0008000000 */
[----:B------:R-:W-:Y:S02]  /*0ee0*/  SEL R5, R2, 0x1f, P0 ;  /* 0x0000001f02057807 */ /* 0x000fe40000000000 */
[----:B------:R-:W0:Y:S03]  /*0ef0*/  S2R R2, SR_LANEID ;  /* 0x0000000000027919 */ /* 0x000e260000000000 */
[----:B-----5:R-:W-:Y:S04]  /*0f00*/  SHFL.DOWN PT, R6, R12, 0x1, R5 ;  /* 0x082000000c067989 */ /* 0x020fe800000e0005 */
[----:B------:R-:W1:Y:S02]  /*0f10*/  SHFL.DOWN PT, R7, R13, 0x1, R5 ;  /* 0x082000000d077989 */ /* 0x000e6400000e0005 */
[----:B-1----:R-:W-:Y:S01]  /*0f20*/  DADD R6, R6, R12 ;  /* 0x0000000006067229 */ /* 0x002fe2000000000c */
[C---:B0-----:R-:W-:Y:S01]  /*0f30*/  ISETP.GE.AND P0, PT, R2.reuse, R5, PT ;  /* 0x000000050200720c */ /* 0x041fe20003f06270 */
[C---:B------:R-:W-:Y:S01]  /*0f40*/  VIADD R4, R2.reuse, 0x2 ;  /* 0x0000000202047836 */ /* 0x040fe20000000000 */
[----:B------:R-:W-:-:S07]  /*0f50*/  ISETP.NE.AND P1, PT, R2, RZ, PT ;  /* 0x000000ff0200720c */ /* 0x000fce0003f25270 */
[----:B------:R-:W-:Y:S02]  /*0f60*/  FSEL R8, R6, R12, !P0 ;  /* 0x0000000c06087208 */ /* 0x000fe40004000000 */
[----:B------:R-:W-:Y:S02]  /*0f70*/  FSEL R9, R7, R13, !P0 ;  /* 0x0000000d07097208 */ /* 0x000fe40004000000 */
[----:B------:R-:W-:Y:S01]  /*0f80*/  ISETP.GT.AND P0, PT, R4, R5, PT ;  /* 0x000000050400720c */ /* 0x000fe20003f04270 */
[----:B------:R-:W-:Y:S01]  /*0f90*/  SHFL.DOWN PT, R6, R8, 0x2, R5 ;  /* 0x0840000008067989 */ /* 0x000fe200000e0005 */
[----:B------:R-:W-:Y:S01]  /*0fa0*/  VIADD R4, R2, 0x4 ;  /* 0x0000000402047836 */ /* 0x000fe20000000000 */
[----:B------:R-:W-:Y:S02]  /*0fb0*/  @!P1 SHF.R.U32.HI R3, RZ, 0x2, R0 ;  /* 0x00000002ff039819 */ /* 0x000fe40000011600 */
[----:B------:R-:W0:Y:S01]  /*0fc0*/  SHFL.DOWN PT, R7, R9, 0x2, R5 ;  /* 0x0840000009077989 */ /* 0x000e2200000e0005 */
[----:B------:R-:W1:Y:S01]  /*0fd0*/  @!P1 S2R R13, SR_CgaCtaId ;  /* 0x00000000000d9919 */ /* 0x000e620000008800 */
[----:B0-----:R-:W-:-:S10]  /*0fe0*/  DADD R6, R6, R8 ;  /* 0x0000000006067229 */ /* 0x001fd40000000008 */
[----:B------:R-:W-:Y:S02]  /*0ff0*/  FSEL R10, R8, R6, P0 ;  /* 0x00000006080a7208 */ /* 0x000fe40000000000 */
[----:B------:R-:W-:Y:S02]  /*1000*/  FSEL R11, R9, R7, P0 ;  /* 0x00000007090b7208 */ /* 0x000fe40000000000 */
[----:B------:R-:W-:Y:S01]  /*1010*/  ISETP.GT.AND P0, PT, R4, R5, PT ;  /* 0x000000050400720c */ /* 0x000fe20003f04270 */
[----:B------:R-:W-:Y:S01]  /*1020*/  SHFL.DOWN PT, R6, R10, 0x4, R5 ;  /* 0x088000000a067989 */ /* 0x000fe200000e0005 */
[C---:B------:R-:W-:Y:S02]  /*1030*/  VIADD R4, R2.reuse, 0x8 ;  /* 0x0000000802047836 */ /* 0x040fe40000000000 */
[----:B------:R-:W-:Y:S01]  /*1040*/  VIADD R2, R2, 0x10 ;  /* 0x0000001002027836 */ /* 0x000fe20000000000 */
[----:B------:R-:W0:Y:S02]  /*1050*/  SHFL.DOWN PT, R7, R11, 0x4, R5 ;  /* 0x088000000b077989 */ /* 0x000e2400000e0005 */
[----:B0-----:R-:W-:-:S10]  /*1060*/  DADD R6, R6, R10 ;  /* 0x0000000006067229 */ /* 0x001fd4000000000a */
[----:B------:R-:W-:Y:S02]  /*1070*/  FSEL R8, R10, R6, P0 ;  /* 0x000000060a087208 */ /* 0x000fe40000000000 */
[----:B------:R-:W-:Y:S02]  /*1080*/  FSEL R9, R11, R7, P0 ;  /* 0x000000070b097208 */ /* 0x000fe40000000000 */
[----:B------:R-:W-:Y:S01]  /*1090*/  ISETP.GT.AND P0, PT, R4, R5, PT ;  /* 0x000000050400720c */ /* 0x000fe20003f04270 */
[----:B------:R-:W-:Y:S01]  /*10a0*/  SHFL.DOWN PT, R6, R8, 0x8, R5 ;  /* 0x0900000008067989 */ /* 0x000fe200000e0005 */
[----:B------:R-:W-:-:S03]  /*10b0*/  @!P1 MOV R4, 0x400 ;  /* 0x0000040000049802 */ /* 0x000fc60000000f00 */
[----:B------:R-:W0:Y:S01]  /*10c0*/  SHFL.DOWN PT, R7, R9, 0x8, R5 ;  /* 0x0900000009077989 */ /* 0x000e2200000e0005 */
[----:B-1----:R-:W-:Y:S02]  /*10d0*/  @!P1 LEA R13, R13, R4, 0x18 ;  /* 0x000000040d0d9211 */ /* 0x002fe400078ec0ff */
[----:B------:R-:W-:-:S05]  /*10e0*/  @!P1 LOP3.LUT R4, R3, 0xf8, RZ, 0xc0, !PT ;  /* 0x000000f803049812 */ /* 0x000fca00078ec0ff */
[----:B------:R-:W-:Y:S01]  /*10f0*/  @!P1 IMAD.IADD R13, R4, 0x1, R13 ;  /* 0x00000001040d9824 */ /* 0x000fe200078e020d */
[----:B0-----:R-:W-:-:S10]  /*1100*/  DADD R6, R6, R8 ;  /* 0x0000000006067229 */ /* 0x001fd40000000008 */
[----:B------:R-:W-:Y:S02]  /*1110*/  FSEL R10, R8, R6, P0 ;  /* 0x00000006080a7208 */ /* 0x000fe40000000000 */
[----:B------:R-:W-:Y:S02]  /*1120*/  FSEL R11, R9, R7, P0 ;  /* 0x00000007090b7208 */ /* 0x000fe40000000000 */
[----:B------:R-:W-:Y:S01]  /*1130*/  ISETP.GT.AND P0, PT, R2, R5, PT ;  /* 0x000000050200720c */ /* 0x000fe20003f04270 */
[----:B------:R-:W-:Y:S04]  /*1140*/  SHFL.DOWN PT, R6, R10, 0x10, R5 ;  /* 0x0a0000000a067989 */ /* 0x000fe800000e0005 */
[----:B------:R-:W0:Y:S02]  /*1150*/  SHFL.DOWN PT, R7, R11, 0x10, R5 ;  /* 0x0a0000000b077989 */ /* 0x000e2400000e0005 */
[----:B0-----:R-:W-:-:S10]  /*1160*/  DADD R6, R6, R10 ;  /* 0x0000000006067229 */ /* 0x001fd4000000000a */
        /* <DEDUP_REMOVED lines=8> */
[----:B------:R-:W-:-:S06]  /*11f0*/  UISETP.GT.AND UP0, UPT, UR6, 0x20, UPT ;  /* 0x000000200600788c */ /* 0x000fcc000bf04270 */
[----:B------:R-:W-:Y:S01]  /*1200*/  PLOP3.LUT P1, PT, PT, PT, UP0, 0x80, 0x8 ;  /* 0x000000000008781c */ /* 0x000fe20003f2f008 */
[----:B------:R-:W-:Y:S02]  /*1210*/  UISETP.GT.AND UP0, UPT, UR6, 0x40, UPT ;  /* 0x000000400600788c */ /* 0x000fe4000bf04270 */
[----:B0-----:R-:W-:-:S09]  /*1220*/  ULEA UR4, UR5, UR4, 0x18 ;  /* 0x0000000405047291 */ /* 0x001fd2000f8ec0ff */
[----:B------:R-:W0:Y:S04]  /*1230*/  LDS.128 R8, [UR4+0x10] ;  /* 0x00001004ff087984 */ /* 0x000e280008000c00 */
[----:B------:R-:W1:Y:S01]  /*1240*/  LDS.128 R4, [UR4+0x20] ;  /* 0x00002004ff047984 */ /* 0x000e620008000c00 */
[----:B0-----:R-:W-:-:S10]  /*1250*/  DADD R8, R2, R8 ;  /* 0x0000000002087229 */ /* 0x001fd40000000008 */
[----:B--2---:R-:W-:Y:S02]  /*1260*/  FSEL R2, R8, R2, P1 ;  /* 0x0000000208027208 */ /* 0x004fe40000800000 */
[----:B------:R-:W-:Y:S02]  /*1270*/  FSEL R3, R9, R3, P1 ;  /* 0x0000000309037208 */ /* 0x000fe40000800000 */
[----:B------:R-:W-:Y:S01]  /*1280*/  PLOP3.LUT P1, PT, PT, PT, UP0, 0x80, 0x8 ;  /* 0x000000000008781c */ /* 0x000fe20003f2f008 */
[----:B------:R-:W-:-:S03]  /*1290*/  UISETP.GT.AND UP0, UPT, UR6, 0x60, UPT ;  /* 0x000000600600788c */ /* 0x000fc6000bf04270 */
[----:B------:R-:W-:-:S10]  /*12a0*/  DADD R10, R2, R10 ;  /* 0x00000000020a7229 */ /* 0x000fd4000000000a */
[----:B------:R-:W-:Y:S02]  /*12b0*/  FSEL R2, R10, R2, P1 ;  /* 0x000000020a027208 */ /* 0x000fe40000800000 */
[----:B------:R-:W-:Y:S02]  /*12c0*/  FSEL R3, R11, R3, P1 ;  /* 0x000000030b037208 */ /* 0x000fe40000800000 */
[----:B------:R-:W0:Y:S01]  /*12d0*/  LDS.128 R8, [UR4+0x30] ;  /* 0x00003004ff087984 */ /* 0x000e220008000c00 */
[----:B------:R-:W-:Y:S01]  /*12e0*/  PLOP3.LUT P1, PT, PT, PT, UP0, 0x80, 0x8 ;  /* 0x000000000008781c */ /* 0x000fe20003f2f008 */
[----:B------:R-:W-:Y:S02]  /*12f0*/  UISETP.GT.AND UP0, UPT, UR6, 0x80, UPT ;  /* 0x000000800600788c */ /* 0x000fe4000bf04270 */
[----:B-1----:R-:W-:-:S10]  /*1300*/  DADD R4, R4, R2 ;  /* 0x0000000004047229 */ /* 0x002fd40000000002 */
[----:B------:R-:W-:Y:S02]  /*1310*/  FSEL R2, R4, R2, P1 ;  /* 0x0000000204027208 */ /* 0x000fe40000800000 */
[----:B------:R-:W-:Y:S02]  /*1320*/  FSEL R3, R5, R3, P1 ;  /* 0x0000000305037208 */ /* 0x000fe40000800000 */
[----:B------:R-:W-:Y:S01]  /*1330*/  PLOP3.LUT P1, PT, PT, PT, UP0, 0x80, 0x8 ;  /* 0x000000000008781c */ /* 0x000fe20003f2f008 */
[----:B------:R-:W-:-:S03]  /*1340*/  UISETP.GT.AND UP0, UPT, UR6, 0xa0, UPT ;  /* 0x000000a00600788c */ /* 0x000fc6000bf04270 */
[----:B------:R-:W-:-:S10]  /*1350*/  DADD R6, R2, R6 ;  /* 0x0000000002067229 */ /* 0x000fd40000000006 */
[----:B------:R-:W-:Y:S02]  /*1360*/  FSEL R4, R6, R2, P1 ;  /* 0x0000000206047208 */ /* 0x000fe40000800000 */
[----:B------:R-:W-:Y:S02]  /*1370*/  FSEL R5, R7, R3, P1 ;  /* 0x0000000307057208 */ /* 0x000fe40000800000 */
[----:B------:R-:W1:Y:S01]  /*1380*/  LDS.64 R2, [UR4+0x40] ;  /* 0x00004004ff027984 */ /* 0x000e620008000a00 */
[----:B------:R-:W-:Y:S01]  /*1390*/  PLOP3.LUT P1, PT, PT, PT, UP0, 0x80, 0x8 ;  /* 0x000000000008781c */ /* 0x000fe20003f2f008 */
[----:B------:R-:W-:Y:S02]  /*13a0*/  UISETP.GT.AND UP0, UPT, UR6, 0xc0, UPT ;  /* 0x000000c00600788c */ /* 0x000fe4000bf04270 */
[----:B0-----:R-:W-:-:S10]  /*13b0*/  DADD R8, R8, R4 ;  /* 0x0000000008087229 */ /* 0x001fd40000000004 */
[----:B------:R-:W-:Y:S02]  /*13c0*/  FSEL R4, R8, R4, P1 ;  /* 0x0000000408047208 */ /* 0x000fe40000800000 */
[----:B------:R-:W-:Y:S02]  /*13d0*/  FSEL R5, R9, R5, P1 ;  /* 0x0000000509057208 */ /* 0x000fe40000800000 */
[----:B------:R-:W-:Y:S01]  /*13e0*/  PLOP3.LUT P1, PT, PT, PT, UP0, 0x80, 0x8 ;  /* 0x000000000008781c */ /* 0x000fe20003f2f008 */
[----:B------:R-:W-:-:S03]  /*13f0*/  UISETP.GT.AND UP0, UPT, UR6, 0xe0, UPT ;  /* 0x000000e00600788c */ /* 0x000fc6000bf04270 */
[----:B------:R-:W-:-:S10]  /*1400*/  DADD R10, R4, R10 ;  /* 0x00000000040a7229 */ /* 0x000fd4000000000a */
[----:B------:R-:W-:Y:S02]  /*1410*/  FSEL R4, R10, R4, P1 ;  /* 0x000000040a047208 */ /* 0x000fe40000800000 */
[----:B------:R-:W-:Y:S02]  /*1420*/  FSEL R5, R11, R5, P1 ;  /* 0x000000050b057208 */ /* 0x000fe40000800000 */
[----:B------:R-:W-:-:S04]  /*1430*/  PLOP3.LUT P1, PT, PT, PT, UP0, 0x80, 0x8 ;  /* 0x000000000008781c */ /* 0x000fc80003f2f008 */
[----:B-1----:R-:W-:-:S10]  /*1440*/  DADD R2, R2, R4 ;  /* 0x0000000002027229 */ /* 0x002fd40000000004 */
[----:B------:R-:W-:Y:S02]  /*1450*/  FSEL R2, R2, R4, P1 ;  /* 0x0000000402027208 */ /* 0x000fe40000800000 */
[----:B------:R-:W-:Y:S01]  /*1460*/  FSEL R3, R3, R5, P1 ;  /* 0x0000000503037208 */ /* 0x000fe20000800000 */
[----:B------:R-:W-:Y:S06]  /*1470*/  BRA `(.L_x_73) ;  /* 0x0000003400287947 */ /* 0x000fec0003800000 */
.L_x_59:
[----:B------:R-:W0:Y:S01]  /*1480*/  S2R R0, SR_TID.X ;  /* 0x0000000000007919 */ /* 0x000e220000002100 */
[----:B------:R-:W1:Y:S01]  /*1490*/  LDC.64 R16, c[0x0][0x380] ;  /* 0x0000e000ff107b82 */ /* 0x000e620000000a00 */
[----:B0-----:R-:W-:-:S04]  /*14a0*/  IMAD.SHL.U32 R2, R0, 0x4, RZ ;  /* 0x0000000400027824 */ /* 0x001fc800078e00ff */
[----:B------:R-:W-:-:S04]  /*14b0*/  VIADD R3, R2, UR4 ;  /* 0x0000000402037c36 */ /* 0x000fc80008000000 */
[----:B-1----:R-:W-:-:S05]  /*14c0*/  IMAD.WIDE.U32 R16, R3, 0x8, R16 ;  /* 0x0000000803107825 */ /* 0x002fca00078e0010 */
[----:B------:R-:W2:Y:S04]  /*14d0*/  LDG.E.128.CONSTANT R20, desc[UR14][R16.64] ;  /* 0x0000000e10147981 */ /* 0x000ea8000c1e9d00 */
[----:B------:R-:W3:Y:S04]  /*14e0*/  LDG.E.128.CONSTANT R8, desc[UR14][R16.64+0x10] ;  /* 0x0000100e10087981 */ /* 0x000ee8000c1e9d00 */
[----:B------:R-:W4:Y:S04]  /*14f0*/  LDG.E.128.CONSTANT R4, desc[UR14][R16.64+0x2000] ;  /* 0x0020000e10047981 */ /* 0x000f28000c1e9d00 */
[----:B------:R-:W5:Y:S01]  /*1500*/  LDG.E.128.CONSTANT R12, desc[UR14][R16.64+0x2010] ;  /* 0x0020100e100c7981 */ /* 0x000f62000c1e9d00 */
[----:B------:R-:W-:-:S04]  /*1510*/  UISETP.GE.U32.AND UP0, UPT, UR7, UR5, UPT ;  /* 0x000000050700728c */ /* 0x000fc8000bf06070 */
[----:B------:R-:W-:Y:S01]  /*1520*/  UISETP.GE.U32.AND.EX UP0, UPT, UR8, UR6, UPT, UP0 ;  /* 0x000000060800728c */ /* 0x000fe2000bf06100 */
[----:B--2---:R-:W-:-:S08]  /*1530*/  DADD R20, R20, R22 ;  /* 0x0000000014147229 */ /* 0x004fd00000000016 */
[----:B---3--:R-:W-:-:S08]  /*1540*/  DADD R8, R8, R20 ;  /* 0x0000000008087229 */ /* 0x008fd00000000014 */
[----:B------:R-:W-:-:S08]  /*1550*/  DADD R8, R10, R8 ;  /* 0x000000000a087229 */ /* 0x000fd00000000008 */
[----:B----4-:R-:W-:-:S08]  /*1560*/  DADD R4, R4, R8 ;  /* 0x0000000004047229 */ /* 0x010fd00000000008 */
[----:B------:R-:W-:-:S08]  /*1570*/  DADD R4, R6, R4 ;  /* 0x0000000006047229 */ /* 0x000fd00000000004 */
[----:B-----5:R-:W-:-:S08]  /*1580*/  DADD R4, R12, R4 ;  /* 0x000000000c047229 */ /* 0x020fd00000000004 */
[----:B------:R-:W-:Y:S01]  /*1590*/  DADD R2, R14, R4 ;  /* 0x000000000e027229 */ /* 0x000fe20000000004 */
[----:B------:R-:W-:Y:S10]  /*15a0*/  BRA.U !UP0, `(.L_x_74) ;  /* 0x0000000908cc7547 */ /* 0x000ff4000b800000 */
[----:B------:R-:W-:Y:S02]  /*15b0*/  UIADD3 UR7, UP0, UPT, UR5, UR4, URZ ;  /* 0x0000000405077290 */ /* 0x000fe4000ff1e0ff */
[----:B------:R-:W-:Y:S01]  /*15c0*/  UIADD3 UR11, UP1, UPT, UR12, -0x800, URZ ;  /* 0xfffff8000c0b7890 */ /* 0x000fe2000ff3e0ff */
[----:B------:R-:W0:Y:S03]  /*15d0*/  LDCU UR9, c[0x0][0x384] ;  /* 0x00007080ff0977ac */ /* 0x000e260008000800 */
[----:B------:R-:W-:Y:S01]  /*15e0*/  IADD3 R0, P0, PT, R0, UR7, RZ ;  /* 0x0000000700007c10 */ /* 0x000fe2000ff1e0ff */
[----:B------:R-:W-:Y:S02]  /*15f0*/  UIADD3.X UR8, UPT, UPT, URZ, UR6, URZ, UP0, !UPT ;  /* 0x00000006ff087290 */ /* 0x000fe400087fe4ff */
[----:B------:R-:W-:Y:S02]  /*1600*/  UIADD3.X UR16, UPT, UPT, UR13, -0x1, URZ, UP1, !UPT ;  /* 0xffffffff0d107890 */ /* 0x000fe40008ffe4ff */
[----:B------:R-:W-:-:S02]  /*1610*/  UISETP.GT.U32.AND UP0, UPT, UR7, UR11, UPT ;  /* 0x0000000b0700728c */ /* 0x000fc4000bf04070 */
[----:B------:R-:W-:Y:S01]  /*1620*/  IMAD.X R23, RZ, RZ, UR8, P0 ;  /* 0x00000008ff177e24 */ /* 0x000fe200080e06ff */
[C---:B------:R-:W-:Y:S01]  /*1630*/  LEA R22, P0, R0.reuse, UR10, 0x3 ;  /* 0x0000000a00167c11 */ /* 0x040fe2000f8018ff */
[----:B------:R-:W-:Y:S02]  /*1640*/  UISETP.GT.U32.AND.EX UP0, UPT, UR8, UR16, UPT, UP0 ;  /* 0x000000100800728c */ /* 0x000fe4000bf04100 */
[----:B------:R-:W-:Y:S01]  /*1650*/  IMAD.U32 R24, RZ, RZ, UR8 ;  /* 0x00000008ff187e24 */ /* 0x000fe2000f8e00ff */
[----:B------:R-:W-:Y:S01]  /*1660*/  UMOV UR6, UR7 ;  /* 0x0000000700067c82 */ /* 0x000fe20008000000 */
[----:B------:R-:W-:Y:S01]  /*1670*/  UMOV UR4, URZ ;  /* 0x000000ff00047c82 */ /* 0x000fe20008000000 */
[----:B0-----:R-:W-:Y:S01]  /*1680*/  LEA.HI.X R23, R0, UR9, R23, 0x3, P0 ;  /* 0x0000000900177c11 */ /* 0x001fe200080f1c17 */
[----:B------:R-:W-:Y:S01]  /*1690*/  IMAD.U32 R0, RZ, RZ, UR7 ;  /* 0x00000007ff007e24 */ /* 0x000fe2000f8e00ff */
[----:B------:R-:W-:Y:S02]  /*16a0*/  UMOV UR7, UR8 ;  /* 0x0000000800077c82 */ /* 0x000fe40008000000 */
[----:B------:R-:W-:Y:S05]  /*16b0*/  BRA.U UP0, `(.L_x_75) ;  /* 0x0000000100a07547 */ /* 0x000fea000b800000 */
[----:B------:R-:W0:Y:S01]  /*16c0*/  LDCU.64 UR8, c[0x0][0x380] ;  /* 0x00007000ff0877ac */ /* 0x000e220008000a00 */
[----:B------:R-:W1:Y:S01]  /*16d0*/  LDCU.64 UR12, c[0x0][0x3b8] ;  /* 0x00007700ff0c77ac */ /* 0x000e620008000a00 */
[----:B------:R-:W-:Y:S01]  /*16e0*/  NOP ;  /* 0x0000000000007918 */ /* 0x000fe20000000000 */
.L_x_76:
[----:B------:R-:W2:Y:S01]  /*16f0*/  S2R R4, SR_TID.X ;  /* 0x0000000000047919 */ /* 0x000ea20000002100 */
[----:B0-----:R-:W-:Y:S01]  /*1700*/  UMOV UR10, UR8 ;  /* 0x00000008000a7c82 */ /* 0x001fe20008000000 */
[----:B--2---:R-:W-:-:S05]  /*1710*/  IMAD.SHL.U32 R5, R4, 0x4, RZ ;  /* 0x0000000404057824 */ /* 0x004fca00078e00ff */
[----:B------:R-:W-:-:S05]  /*1720*/  IADD3 R4, P0, PT, R5, R0, RZ ;  /* 0x0000000005047210 */ /* 0x000fca0007f1e0ff */
[----:B------:R-:W-:Y:S01]  /*1730*/  IMAD.X R5, RZ, RZ, R24, P0 ;  /* 0x000000ffff057224 */ /* 0x000fe200000e0618 */
[----:B------:R-:W-:-:S04]  /*1740*/  LEA R20, P0, R4, UR10, 0x3 ;  /* 0x0000000a04147c11 */ /* 0x000fc8000f8018ff */
[----:B------:R-:W-:-:S05]  /*1750*/  LEA.HI.X R21, R4, UR9, R5, 0x3, P0 ;  /* 0x0000000904157c11 */ /* 0x000fca00080f1c05 */
[----:B------:R-:W2:Y:S04]  /*1760*/  LDG.E.128.CONSTANT R4, desc[UR14][R20.64] ;  /* 0x0000000e14047981 */ /* 0x000ea8000c1e9d00 */
[----:B------:R-:W3:Y:S04]  /*1770*/  LDG.E.128.CONSTANT R8, desc[UR14][R20.64+0x10] ;  /* 0x0000100e14087981 */ /* 0x000ee8000c1e9d00 */
[----:B------:R-:W4:Y:S04]  /*1780*/  LDG.E.128.CONSTANT R12, desc[UR14][R20.64+0x2000] ;  /* 0x0020000e140c7981 */ /* 0x000f28000c1e9d00 */
[----:B------:R-:W5:Y:S01]  /*1790*/  LDG.E.128.CONSTANT R16, desc[UR14][R20.64+0x2010] ;  /* 0x0020100e14107981 */ /* 0x000f62000c1e9d00 */
[----:B------:R-:W-:-:S02]  /*17a0*/  USHF.R.S32.HI UR18, URZ, 0x1f, UR5 ;  /* 0x0000001fff127899 */ /* 0x000fc40008011405 */
[----:B------:R-:W-:Y:S02]  /*17b0*/  UIADD3 UR6, UP0, UPT, UR5, UR6, URZ ;  /* 0x0000000605067290 */ /* 0x000fe4000ff1e0ff */
[----:B------:R-:W-:Y:S02]  /*17c0*/  USHF.L.U64.HI UR19, UR5, 0x3, UR18 ;  /* 0x0000000305137899 */ /* 0x000fe40008010212 */
[----:B------:R-:W-:Y:S01]  /*17d0*/  UIADD3.X UR7, UPT, UPT, UR18, UR7, URZ, UP0, !UPT ;  /* 0x0000000712077290 */ /* 0x000fe200087fe4ff */
[----:B--2---:R-:W-:Y:S01]  /*17e0*/  DADD R4, R4, R2 ;  /* 0x0000000004047229 */ /* 0x004fe20000000002 */
[----:B-1----:R-:W-:Y:S01]  /*17f0*/  IADD3 R2, P1, PT, -R0, UR12, RZ ;  /* 0x0000000c00027c10 */ /* 0x002fe2000ff3e1ff */
[----:B------:R-:W-:-:S03]  /*1800*/  IMAD.U32 R3, RZ, RZ, UR5 ;  /* 0x00000005ff037e24 */ /* 0x000fc6000f8e00ff */
[----:B------:R-:W-:-:S03]  /*1810*/  ISETP.GE.U32.AND P0, PT, R2, UR5, PT ;  /* 0x0000000502007c0c */ /* 0x000fc6000bf06070 */
[----:B------:R-:W-:Y:S01]  /*1820*/  DADD R4, R6, R4 ;  /* 0x0000000006047229 */ /* 0x000fe20000000004 */
[----:B------:R-:W-:Y:S02]  /*1830*/  IADD3.X R2, PT, PT, ~R24, UR13, RZ, P1, !PT ;  /* 0x0000000d18027c10 */ /* 0x000fe40008ffe5ff */
[----:B------:R-:W-:Y:S02]  /*1840*/  LEA R22, P1, R3, R22, 0x3 ;  /* 0x0000001603167211 */ /* 0x000fe400078218ff */
[----:B------:R-:W-:Y:S02]  /*1850*/  ISETP.GE.U32.AND.EX P0, PT, R2, UR18, PT, P0 ;  /* 0x0000001202007c0c */ /* 0x000fe4000bf06100 */
[----:B------:R-:W-:Y:S01]  /*1860*/  IADD3.X R23, PT, PT, R23, UR19, RZ, P1, !PT ;  /* 0x0000001317177c10 */ /* 0x000fe20008ffe4ff */
[----:B---3--:R-:W-:-:S08]  /*1870*/  DADD R4, R8, R4 ;  /* 0x0000000008047229 */ /* 0x008fd00000000004 */
[----:B------:R-:W-:-:S08]  /*1880*/  DADD R4, R10, R4 ;  /* 0x000000000a047229 */ /* 0x000fd00000000004 */
[----:B----4-:R-:W-:-:S08]  /*1890*/  DADD R4, R12, R4 ;  /* 0x000000000c047229 */ /* 0x010fd00000000004 */
[----:B------:R-:W-:-:S08]  /*18a0*/  DADD R4, R14, R4 ;  /* 0x000000000e047229 */ /* 0x000fd00000000004 */
[----:B-----5:R-:W-:-:S08]  /*18b0*/  DADD R4, R16, R4 ;  /* 0x0000000010047229 */ /* 0x020fd00000000004 */
[----:B------:R-:W-:Y:S01]  /*18c0*/  DADD R2, R18, R4 ;  /* 0x0000000012027229 */ /* 0x000fe20000000004 */
[----:B------:R-:W-:Y:S10]  /*18d0*/  @!P0 BRA `(.L_x_74) ;  /* 0x0000000800008947 */ /* 0x000ff40003800000 */
[----:B------:R-:W-:Y:S01]  /*18e0*/  IADD3 R0, P0, PT, R0, UR5, RZ ;  /* 0x0000000500007c10 */ /* 0x000fe2000ff1e0ff */
[----:B------:R-:W-:-:S03]  /*18f0*/  UIADD3 UR4, UPT, UPT, UR4, 0x1, URZ ;  /* 0x0000000104047890 */ /* 0x000fc6000fffe0ff */
[----:B------:R-:W-:Y:S02]  /*1900*/  IADD3.X R24, PT, PT, R24, UR18, RZ, P0, !PT ;  /* 0x0000001218187c10 */ /* 0x000fe400087fe4ff */
[----:B------:R-:W-:-:S04]  /*1910*/  ISETP.GT.U32.AND P0, PT, R0, UR11, PT ;  /* 0x0000000b00007c0c */ /* 0x000fc8000bf04070 */
[----:B------:R-:W-:-:S13]  /*1920*/  ISETP.GT.U32.AND.EX P0, PT, R24, UR16, PT, P0 ;  /* 0x0000001018007c0c */ /* 0x000fda000bf04100 */
[----:B------:R-:W-:Y:S05]  /*1930*/  @!P0 BRA `(.L_x_76) ;  /* 0xfffffffc006c8947 */ /* 0x000fea000383ffff */
.L_x_75:
[----:B------:R-:W-:-:S04]  /*1940*/  ISETP.GE.U32.AND P0, PT, R0, UR12, PT ;  /* 0x0000000c00007c0c */ /* 0x000fc8000bf06070 */
[----:B------:R-:W-:-:S13]  /*1950*/  ISETP.GE.U32.AND.EX P0, PT, R24, UR13, PT, P0 ;  /* 0x0000000d18007c0c */ /* 0x000fda000bf06100 */
[----:B------:R-:W-:Y:S05]  /*1960*/  @P0 BRA `(.L_x_74) ;  /* 0x0000000400dc0947 */ /* 0x000fea0003800000 */
[----:B------:R-:W0:Y:S01]  /*1970*/  S2R R21, SR_TID.X ;  /* 0x0000000000157919 */ /* 0x000e220000002100 */
[----:B------:R-:W-:Y:S01]  /*1980*/  IADD3 R0, PT, PT, -R0, UR12, RZ ;  /* 0x0000000c00007c10 */ /* 0x000fe2000fffe1ff */
[----:B------:R-:W-:Y:S03]  /*1990*/  BSSY.RECONVERGENT B1, `(.L_x_74) ;  /* 0x0000074000017945 */ /* 0x000fe60003800200 */
[----:B0-----:R-:W-:-:S13]  /*19a0*/  ISETP.GE.AND P0, PT, R21, R0, PT ;  /* 0x000000001500720c */ /* 0x001fda0003f06270 */
[----:B------:R-:W-:Y:S05]  /*19b0*/  @P0 BRA `(.L_x_77) ;  /* 0x0000000400c40947 */ /* 0x000fea0003800000 */
[----:B------:R-:W0:Y:S01]  /*19c0*/  LDC R6, c[0x0][0x3c0] ;  /* 0x0000f000ff067b82 */ /* 0x000e220000000800 */
[----:B------:R-:W-:Y:S01]  /*19d0*/  LOP3.LUT R4, RZ, R21, RZ, 0x33, !PT ;  /* 0x00000015ff047212 */ /* 0x000fe200078e33ff */
[----:B------:R-:W-:Y:S01]  /*19e0*/  USHF.L.U32 UR8, UR17, 0xb, URZ ;  /* 0x0000000b11087899 */ /* 0x000fe200080006ff */
[----:B------:R-:W-:Y:S03]  /*19f0*/  BSSY.RECONVERGENT B2, `(.L_x_78) ;  /* 0x0000017000027945 */ /* 0x000fe60003800200 */
[----:B------:R-:W-:Y:S02]  /*1a00*/  VIADD R4, R4, UR12 ;  /* 0x0000000c04047c36 */ /* 0x000fe40008000000 */
[----:B------:R-:W-:-:S03]  /*1a10*/  IMAD.U32 R5, RZ, RZ, UR8 ;  /* 0x00000008ff057e24 */ /* 0x000fc6000f8e00ff */
[C---:B------:R-:W-:Y:S02]  /*1a20*/  LOP3.LUT R7, R4.reuse, 0x300, RZ, 0xc0, !PT ;  /* 0x0000030004077812 */ /* 0x040fe400078ec0ff */
[C---:B------:R-:W-:Y:S02]  /*1a30*/  IADD3 R5, PT, PT, R4.reuse, -UR5, -R5 ;  /* 0x8000000504057c10 */ /* 0x040fe4000fffe805 */
[----:B------:R-:W-:Y:S02]  /*1a40*/  ISETP.NE.AND P1, PT, R7, 0x300, PT ;  /* 0x000003000700780c */ /* 0x000fe40003f25270 */
[----:B------:R-:W-:Y:S01]  /*1a50*/  LEA.HI R4, R4, 0x1, RZ, 0x18 ;  /* 0x0000000104047811 */ /* 0x000fe200078fc0ff */
[----:B0-----:R-:W-:-:S04]  /*1a60*/  IMAD R6, R6, UR4, RZ ;  /* 0x0000000406067c24 */ /* 0x001fc8000f8e02ff */
[----:B------:R-:W-:-:S05]  /*1a70*/  IMAD R5, R6, -0x800, R5 ;  /* 0xfffff80006057824 */ /* 0x000fca00078e0205 */
[----:B------:R-:W-:Y:S01]  /*1a80*/  ISETP.GE.U32.AND P0, PT, R5, 0x300, PT ;  /* 0x000003000500780c */ /* 0x000fe20003f06070 */
[----:B------:R-:W-:-:S12]  /*1a90*/  @!P1 BRA `(.L_x_79) ;  /* 0x0000000000309947 */ /* 0x000fd80003800000 */
[----:B------:R-:W-:-:S05]  /*1aa0*/  LOP3.LUT R4, R4, 0x3, RZ, 0xc0, !PT ;  /* 0x0000000304047812 */ /* 0x000fca00078ec0ff */
[----:B------:R-:W-:-:S07]  /*1ab0*/  IMAD.MOV R6, RZ, RZ, -R4 ;  /* 0x000000ffff067224 */ /* 0x000fce00078e0a04 */
.L_x_80:
        /* <DEDUP_REMOVED lines=8> */
[----:B--2---:R-:W-:-:S11]  /*1b40*/  DADD R2, R4, R2 ;  /* 0x0000000004027229 */ /* 0x004fd60000000002 */
[----:B------:R-:W-:Y:S05]  /*1b50*/  @P1 BRA `(.L_x_80) ;  /* 0xfffffffc00d81947 */ /* 0x000fea000383ffff */
.L_x_79:
[----:B------:R-:W-:Y:S05]  /*1b60*/  BSYNC.RECONVERGENT B2 ;  /* 0x0000000000027941 */ /* 0x000fea0003800200 */
.L_x_78:
[----:B------:R-:W-:Y:S05]  /*1b70*/  @!P0 BRA `(.L_x_77) ;  /* 0x0000000400548947 */ /* 0x000fea0003800000 */
[----:B------:R-:W-:Y:S01]  /*1b80*/  IMAD.IADD R7, R0, 0x1, -R21 ;  /* 0x0000000100077824 */ /* 0x000fe200078e0a15 */
[----:B------:R-:W-:Y:S01]  /*1b90*/  IADD3 R5, P0, PT, R21, UR6, RZ ;  /* 0x0000000615057c10 */ /* 0x000fe2000ff1e0ff */
[----:B------:R-:W-:Y:S03]  /*1ba0*/  BSSY.RECONVERGENT B2, `(.L_x_81) ;  /* 0x000002e000027945 */ /* 0x000fe60003800200 */
[----:B------:R-:W-:Y:S01]  /*1bb0*/  ISETP.GT.AND P1, PT, R7, 0xc00, PT ;  /* 0x00000c000700780c */ /* 0x000fe20003f24270 */
[----:B------:R-:W-:Y:S01]  /*1bc0*/  IMAD.X R6, RZ, RZ, UR7, P0 ;  /* 0x00000007ff067e24 */ /* 0x000fe200080e06ff */
[----:B------:R-:W-:-:S04]  /*1bd0*/  LEA R4, P0, R5, UR10, 0x3 ;  /* 0x0000000a05047c11 */ /* 0x000fc8000f8018ff */
[----:B------:R-:W-:Y:S02]  /*1be0*/  LEA.HI.X R5, R5, UR9, R6, 0x3, P0 ;  /* 0x0000000905057c11 */ /* 0x000fe400080f1c06 */
[----:B------:R-:W-:-:S05]  /*1bf0*/  PLOP3.LUT P0, PT, PT, PT, PT, 0x80, 0x8 ;  /* 0x000000000008781c */ /* 0x000fca0003f0f070 */
[----:B------:R-:W-:Y:S08]  /*1c00*/  @!P1 BRA `(.L_x_82) ;  /* 0x00000000009c9947 */ /* 0x000ff00003800000 */
[----:B------:R-:W-:Y:S01]  /*1c10*/  PLOP3.LUT P0, PT, PT, PT, PT, 0x8, 0x80 ;  /* 0x000000000080781c */ /* 0x000fe20003f0e170 */
[----:B------:R-:W-:-:S12]  /*1c20*/  VIADD R20, R0, 0xfffff400 ;  /* 0xfffff40000147836 */ /* 0x000fd80000000000 */
.L_x_83:
[----:B------:R-:W2:Y:S04]  /*1c30*/  LDG.E.64.CONSTANT R18, desc[UR14][R4.64] ;  /* 0x0000000e04127981 */ /* 0x000ea8000c1e9b00 */
[----:B------:R-:W3:Y:S04]  /*1c40*/  LDG.E.64.CONSTANT R24, desc[UR14][R4.64+0x800] ;  /* 0x0008000e04187981 */ /* 0x000ee8000c1e9b00 */
[----:B------:R-:W4:Y:S04]  /*1c50*/  LDG.E.64.CONSTANT R22, desc[UR14][R4.64+0x1000] ;  /* 0x0010000e04167981 */ /* 0x000f28000c1e9b00 */
[----:B------:R-:W5:Y:S04]  /*1c60*/  LDG.E.64.CONSTANT R6, desc[UR14][R4.64+0x1800] ;  /* 0x0018000e04067981 */ /* 0x000f68000c1e9b00 */
[----:B------:R-:W5:Y:S04]  /*1c70*/  LDG.E.64.CONSTANT R8, desc[UR14][R4.64+0x2000] ;  /* 0x0020000e04087981 */ /* 0x000f68000c1e9b00 */
[----:B------:R-:W5:Y:S04]  /*1c80*/  LDG.E.64.CONSTANT R10, desc[UR14][R4.64+0x2800] ;  /* 0x0028000e040a7981 */ /* 0x000f68000c1e9b00 */
[----:B------:R-:W5:Y:S04]  /*1c90*/  LDG.E.64.CONSTANT R12, desc[UR14][R4.64+0x3000] ;  /* 0x0030000e040c7981 */ /* 0x000f68000c1e9b00 */
[----:B------:R-:W5:Y:S04]  /*1ca0*/  LDG.E.64.CONSTANT R14, desc[UR14][R4.64+0x3800] ;  /* 0x0038000e040e7981 */ /* 0x000f68000c1e9b00 */
[----:B------:R-:W5:Y:S01]  /*1cb0*/  LDG.E.64.CONSTANT R16, desc[UR14][R4.64+0x4000] ;  /* 0x0040000e04107981 */ /* 0x000f62000c1e9b00 */
[----:B--2---:R-:W-:-:S03]  /*1cc0*/  DADD R2, R18, R2 ;  /* 0x0000000012027229 */ /* 0x004fc60000000002 */
[----:B------:R-:W2:Y:S05]  /*1cd0*/  LDG.E.64.CONSTANT R18, desc[UR14][R4.64+0x4800] ;  /* 0x0048000e04127981 */ /* 0x000eaa000c1e9b00 */
[----:B---3--:R-:W-:Y:S02]  /*1ce0*/  DADD R24, R2, R24 ;  /* 0x0000000002187229 */ /* 0x008fe40000000018 */
[----:B------:R-:W3:Y:S06]  /*1cf0*/  LDG.E.64.CONSTANT R2, desc[UR14][R4.64+0x5000] ;  /* 0x0050000e04027981 */ /* 0x000eec000c1e9b00 */
[----:B----4-:R-:W-:Y:S01]  /*1d00*/  DADD R24, R24, R22 ;  /* 0x0000000018187229 */ /* 0x010fe20000000016 */
[----:B------:R-:W4:Y:S07]  /*1d10*/  LDG.E.64.CONSTANT R22, desc[UR14][R4.64+0x5800] ;  /* 0x0058000e04167981 */ /* 0x000f2e000c1e9b00 */
[----:B-----5:R-:W-:Y:S01]  /*1d20*/  DADD R24, R24, R6 ;  /* 0x0000000018187229 */ /* 0x020fe20000000006 */
[----:B------:R-:W5:Y:S07]  /*1d30*/  LDG.E.64.CONSTANT R6, desc[UR14][R4.64+0x6000] ;  /* 0x0060000e04067981 */ /* 0x000f6e000c1e9b00 */
[----:B------:R-:W-:Y:S01]  /*1d40*/  DADD R24, R24, R8 ;  /* 0x0000000018187229 */ /* 0x000fe20000000008 */
[----:B------:R-:W5:Y:S07]  /*1d50*/  LDG.E.64.CONSTANT R8, desc[UR14][R4.64+0x6800] ;  /* 0x0068000e04087981 */ /* 0x000f6e000c1e9b00 */
[----:B------:R-:W-:Y:S01]  /*1d60*/  DADD R24, R24, R10 ;  /* 0x0000000018187229 */ /* 0x000fe2000000000a */
[----:B------:R-:W5:Y:S07]  /*1d70*/  LDG.E.64.CONSTANT R10, desc[UR14][R4.64+0x7000] ;  /* 0x0070000e040a7981 */ /* 0x000f6e000c1e9b00 */
[----:B------:R-:W-:Y:S01]  /*1d80*/  DADD R24, R24, R12 ;  /* 0x0000000018187229 */ /* 0x000fe2000000000c */
[----:B------:R0:W5:Y:S01]  /*1d90*/  LDG.E.64.CONSTANT R12, desc[UR14][R4.64+0x7800] ;  /* 0x0078000e040c7981 */ /* 0x000162000c1e9b00 */
[----:B------:R-:W-:-:S06]  /*1da0*/  VIADD R21, R21, 0x1000 ;  /* 0x0000100015157836 */ /* 0x000fcc0000000000 */
[----:B------:R-:W-:Y:S01]  /*1db0*/  DADD R14, R24, R14 ;  /* 0x00000000180e7229 */ /* 0x000fe2000000000e */
[----:B------:R-:W-:Y:S02]  /*1dc0*/  ISETP.GE.AND P1, PT, R21, R20, PT ;  /* 0x000000141500720c */ /* 0x000fe40003f26270 */
[----:B0-----:R-:W-:-:S05]  /*1dd0*/  IADD3 R4, P2, PT, R4, 0x8000, RZ ;  /* 0x0000800004047810 */ /* 0x001fca0007f5e0ff */
[----:B------:R-:W-:Y:S01]  /*1de0*/  DADD R14, R14, R16 ;  /* 0x000000000e0e7229 */ /* 0x000fe20000000010 */
[----:B------:R-:W-:-:S07]  /*1df0*/  IMAD.X R5, RZ, RZ, R5, P2 ;  /* 0x000000ffff057224 */ /* 0x000fce00010e0605 */
[----:B--2---:R-:W-:-:S08]  /*1e00*/  DADD R14, R14, R18 ;  /* 0x000000000e0e7229 */ /* 0x004fd00000000012 */
[----:B---3--:R-:W-:-:S08]  /*1e10*/  DADD R2, R14, R2 ;  /* 0x000000000e027229 */ /* 0x008fd00000000002 */
[----:B----4-:R-:W-:-:S08]  /*1e20*/  DADD R2, R2, R22 ;  /* 0x0000000002027229 */ /* 0x010fd00000000016 */
[----:B-----5:R-:W-:-:S08]  /*1e30*/  DADD R2, R2, R6 ;  /* 0x0000000002027229 */ /* 0x020fd00000000006 */
[----:B------:R-:W-:-:S08]  /*1e40*/  DADD R2, R2, R8 ;  /* 0x0000000002027229 */ /* 0x000fd00000000008 */
[----:B------:R-:W-:-:S08]  /*1e50*/  DADD R2, R2, R10 ;  /* 0x0000000002027229 */ /* 0x000fd0000000000a */
[----:B------:R-:W-:Y:S01]  /*1e60*/  DADD R2, R2, R12 ;  /* 0x0000000002027229 */ /* 0x000fe2000000000c */
[----:B------:R-:W-:Y:S10]  /*1e70*/  @!P1 BRA `(.L_x_83) ;  /* 0xfffffffc006c9947 */ /* 0x000ff4000383ffff */
.L_x_82:
[----:B------:R-:W-:Y:S05]  /*1e80*/  BSYNC.RECONVERGENT B2 ;  /* 0x0000000000027941 */ /* 0x000fea0003800200 */
.L_x_81:
[----:B------:R-:W-:Y:S01]  /*1e90*/  IMAD.IADD R6, R0, 0x1, -R21 ;  /* 0x0000000100067824 */ /* 0x000fe200078e0a15 */
[----:B------:R-:W-:Y:S04]  /*1ea0*/  BSSY.RECONVERGENT B2, `(.L_x_84) ;  /* 0x0000018000027945 */ /* 0x000fe80003800200 */
[----:B------:R-:W-:-:S13]  /*1eb0*/  ISETP.GT.AND P1, PT, R6, 0x400, PT ;  /* 0x000004000600780c */ /* 0x000fda0003f24270 */
[----:B------:R-:W-:Y:S05]  /*1ec0*/  @!P1 BRA `(.L_x_85) ;  /* 0x0000000000549947 */ /* 0x000fea0003800000 */
[----:B------:R-:W2:Y:S04]  /*1ed0*/  LDG.E.64.CONSTANT R16, desc[UR14][R4.64] ;  /* 0x0000000e04107981 */ /* 0x000ea8000c1e9b00 */
[----:B------:R-:W3:Y:S04]  /*1ee0*/  LDG.E.64.CONSTANT R18, desc[UR14][R4.64+0x800] ;  /* 0x0008000e04127981 */ /* 0x000ee8000c1e9b00 */
[----:B------:R-:W4:Y:S04]  /*1ef0*/  LDG.E.64.CONSTANT R22, desc[UR14][R4.64+0x1000] ;  /* 0x0010000e04167981 */ /* 0x000f28000c1e9b00 */
[----:B------:R-:W5:Y:S04]  /*1f00*/  LDG.E.64.CONSTANT R14, desc[UR14][R4.64+0x1800] ;  /* 0x0018000e040e7981 */ /* 0x000f68000c1e9b00 */
[----:B------:R-:W5:Y:S04]  /*1f10*/  LDG.E.64.CONSTANT R12, desc[UR14][R4.64+0x2000] ;  /* 0x0020000e040c7981 */ /* 0x000f68000c1e9b00 */
[----:B------:R-:W5:Y:S04]  /*1f20*/  LDG.E.64.CONSTANT R10, desc[UR14][R4.64+0x2800] ;  /* 0x0028000e040a7981 */ /* 0x000f68000c1e9b00 */
[----:B------:R-:W5:Y:S04]  /*1f30*/  LDG.E.64.CONSTANT R8, desc[UR14][R4.64+0x3000] ;  /* 0x0030000e04087981 */ /* 0x000f68000c1e9b00 */
[----:B------:R0:W5:Y:S01]  /*1f40*/  LDG.E.64.CONSTANT R6, desc[UR14][R4.64+0x3800] ;  /* 0x0038000e04067981 */ /* 0x000162000c1e9b00 */
[----:B------:R-:W-:Y:S01]  /*1f50*/  PLOP3.LUT P0, PT, PT, PT, PT, 0x8, 0x80 ;  /* 0x000000000080781c */ /* 0x000fe20003f0e170 */
[----:B------:R-:W-:Y:S01]  /*1f60*/  VIADD R21, R21, 0x800 ;  /* 0x0000080015157836 */ /* 0x000fe20000000000 */
[----:B--2---:R-:W-:-:S08]  /*1f70*/  DADD R16, R2, R16 ;  /* 0x0000000002107229 */ /* 0x004fd00000000010 */
[----:B---3--:R-:W-:-:S08]  /*1f80*/  DADD R16, R16, R18 ;  /* 0x0000000010107229 */ /* 0x008fd00000000012 */
[----:B----4-:R-:W-:-:S08]  /*1f90*/  DADD R16, R16, R22 ;  /* 0x0000000010107229 */ /* 0x010fd00000000016 */
[----:B-----5:R-:W-:-:S08]  /*1fa0*/  DADD R14, R16, R14 ;  /* 0x00000000100e7229 */ /* 0x020fd0000000000e */
[----:B------:R-:W-:-:S08]  /*1fb0*/  DADD R12, R14, R12 ;  /* 0x000000000e0c7229 */ /* 0x000fd0000000000c */
[----:B------:R-:W-:-:S08]  /*1fc0*/  DADD R10, R12, R10 ;  /* 0x000000000c0a7229 */ /* 0x000fd0000000000a */
[----:B------:R-:W-:Y:S01]  /*1fd0*/  DADD R8, R10, R8 ;  /* 0x000000000a087229 */ /* 0x000fe20000000008 */
[----:B------:R-:W-:-:S05]  /*1fe0*/  IADD3 R10, P1, PT, R4, 0x4000, RZ ;  /* 0x00004000040a7810 */ /* 0x000fca0007f3e0ff */
[----:B0-----:R-:W-:Y:S02]  /*1ff0*/  IMAD.X R5, RZ, RZ, R5, P1 ;  /* 0x000000ffff057224 */ /* 0x001fe400008e0605 */
[----:B------:R-:W-:Y:S01]  /*2000*/  DADD R2, R8, R6 ;  /* 0x0000000008027229 */ /* 0x000fe20000000006 */
[----:B------:R-:W-:-:S10]  /*2010*/  IMAD.MOV.U32 R4, RZ, RZ, R10 ;  /* 0x000000ffff047224 */ /* 0x000fd400078e000a */
.L_x_85:
[----:B------:R-:W-:Y:S05]  /*2020*/  BSYNC.RECONVERGENT B2 ;  /* 0x0000000000027941 */ /* 0x000fea0003800200 */
.L_x_84:
[----:B------:R-:W-:-:S13]  /*2030*/  ISETP.LT.OR P0, PT, R21, R0, P0 ;  /* 0x000000001500720c */ /* 0x000fda0000701670 */
[----:B------:R-:W-:Y:S05]  /*2040*/  @!P0 BRA `(.L_x_77) ;  /* 0x0000000000208947 */ /* 0x000fea0003800000 */
[----:B------:R-:W2:Y:S04]  /*2050*/  LDG.E.64.CONSTANT R6, desc[UR14][R4.64] ;  /* 0x0000000e04067981 */ /* 0x000ea8000c1e9b00 */
[----:B------:R-:W3:Y:S04]  /*2060*/  LDG.E.64.CONSTANT R8, desc[UR14][R4.64+0x800] ;  /* 0x0008000e04087981 */ /* 0x000ee8000c1e9b00 */
[----:B------:R-:W4:Y:S04]  /*2070*/  LDG.E.64.CONSTANT R10, desc[UR14][R4.64+0x1000] ;  /* 0x0010000e040a7981 */ /* 0x000f28000c1e9b00 */
[----:B------:R-:W5:Y:S01]  /*2080*/  LDG.E.64.CONSTANT R12, desc[UR14][R4.64+0x1800] ;  /* 0x0018000e040c7981 */ /* 0x000f62000c1e9b00 */
[----:B--2---:R-:W-:-:S08]  /*2090*/  DADD R6, R2, R6 ;  /* 0x0000000002067229 */ /* 0x004fd00000000006 */
[----:B---3--:R-:W-:-:S08]  /*20a0*/  DADD R6, R6, R8 ;  /* 0x0000000006067229 */ /* 0x008fd00000000008 */
[----:B----4-:R-:W-:-:S08]  /*20b0*/  DADD R6, R6, R10 ;  /* 0x0000000006067229 */ /* 0x010fd0000000000a */
[----:B-----5:R-:W-:-:S11]  /*20c0*/  DADD R2, R6, R12 ;  /* 0x0000000006027229 */ /* 0x020fd6000000000c */
.L_x_77:
[----:B------:R-:W-:Y:S05]  /*20d0*/  BSYNC.RECONVERGENT B1 ;  /* 0x0000000000017941 */ /* 0x000fea0003800200 */
.L_x_74:
[----:B------:R-:W0:Y:S01]  /*20e0*/  S2R R0, SR_LANEID ;  /* 0x0000000000007919 */ /* 0x000e220000000000 */
[----:B------:R-:W-:Y:S04]  /*20f0*/  SHFL.DOWN PT, R4, R2, 0x1, 0x1f ;  /* 0x08201f0002047f89 */ /* 0x000fe800000e0000 */
[----:B------:R-:W1:Y:S01]  /*2100*/  SHFL.DOWN PT, R5, R3, 0x1, 0x1f ;  /* 0x08201f0003057f89 */ /* 0x000e6200000e0000 */
[----:B------:R-:W2:Y:S01]  /*2110*/  S2R R11, SR_TID.X ;  /* 0x00000000000b7919 */ /* 0x000ea20000002100 */
        /* <DEDUP_REMOVED lines=15> */
[----:B--2---:R-:W-:Y:S01]  /*2210*/  @!P1 SHF.R.U32.HI R6, RZ, 0x2, R11 ;  /* 0x00000002ff069819 */ /* 0x004fe2000001160b */
[----:B------:R-:W0:Y:S01]  /*2220*/  SHFL.DOWN PT, R3, R5, 0x4, 0x1f ;  /* 0x08801f0005037f89 */ /* 0x000e2200000e0000 */
[----:B-1----:R-:W-:-:S02]  /*2230*/  @!P1 LEA R7, R10, R7, 0x18 ;  /* 0x000000070a079211 */ /* 0x002fc400078ec0ff */
[----:B------:R-:W-:-:S05]  /*2240*/  @!P1 LOP3.LUT R6, R6, 0xf8, RZ, 0xc0, !PT ;  /* 0x000000f806069812 */ /* 0x000fca00078ec0ff */
[----:B------:R-:W-:Y:S01]  /*2250*/  @!P1 IMAD.IADD R7, R6, 0x1, R7 ;  /* 0x0000000106079824 */ /* 0x000fe200078e0207 */
        /* <DEDUP_REMOVED lines=17> */
[----:B------:R-:W-:-:S03]  /*2370*/  FSEL R5, R5, R3, P1 ;  /* 0x0000000305057208 */ /* 0x000fc60000800000 */
[----:B0-----:R-:W-:Y:S02]  /*2380*/  IMAD.MOV.U32 R2, RZ, RZ, R0 ;  /* 0x000000ffff027224 */ /* 0x001fe400078e0000 */
[----:B------:R-:W-:Y:S01]  /*2390*/  IMAD.MOV.U32 R3, RZ, RZ, R5 ;  /* 0x000000ffff037224 */ /* 0x000fe200078e0005 */
[----:B------:R-:W-:Y:S06]  /*23a0*/  @P0 BRA `(.L_x_73) ;  /* 0x00000024005c0947 */ /* 0x000fec0003800000 */
[----:B------:R-:W0:Y:S01]  /*23b0*/  S2UR UR5, SR_CgaCtaId ;  /* 0x00000000000579c3 */ /* 0x000e220000008800 */
[----:B------:R-:W-:Y:S02]  /*23c0*/  UMOV UR4, 0x400 ;  /* 0x0000040000047882 */ /* 0x000fe40000000000 */
[----:B0-----:R-:W-:-:S09]  /*23d0*/  ULEA UR4, UR5, UR4, 0x18 ;  /* 0x0000000405047291 */ /* 0x001fd2000f8ec0ff */
[----:B------:R-:W0:Y:S04]  /*23e0*/  LDS.128 R12, [UR4+0x10] ;  /* 0x00001004ff0c7984 */ /* 0x000e280008000c00 */
        /* <DEDUP_REMOVED lines=11> */
.L_x_58:
[----:B------:R-:W0:Y:S01]  /*24a0*/  LDCU.64 UR12, c[0x0][0x3b8] ;  /* 0x00007700ff0c77ac */ /* 0x000e220008000a00 */
[----:B------:R-:W-:-:S04]  /*24b0*/  USHF.L.U32 UR6, UR17, 0xb, URZ ;  /* 0x0000000b11067899 */ /* 0x000fc800080006ff */
        /* <DEDUP_REMOVED lines=15> */
[----:B0-----:R-:W-:-:S05]  /*25b0*/  IMAD.WIDE.U32 R2, R5, 0x8, R2 ;  /* 0x0000000805027825 */ /* 0x001fca00078e0002 */
[----:B------:R0:W5:Y:S01]  /*25c0*/  LDG.E.64.CONSTANT R12, desc[UR14][R2.64] ;  /* 0x0000000e020c7981 */ /* 0x000162000c1e9b00 */
[----:B------:R-:W-:-:S07]  /*25d0*/  VIADD R25, R0, 0x100 ;  /* 0x0000010000197836 */ /* 0x000fce0000000000 */
.L_x_88:
[----:B------:R-:W-:Y:S05]  /*25e0*/  BSYNC.RECONVERGENT B1 ;  /* 0x0000000000017941 */ /* 0x000fea0003800200 */
.L_x_87:
[----:B------:R-:W-:Y:S01]  /*25f0*/  ISETP.GE.AND P0, PT, R25, UR7, PT ;  /* 0x0000000719007c0c */ /* 0x000fe2000bf06270 */
[----:B------:R-:W-:-:S12]  /*2600*/  BSSY.RECONVERGENT B1, `(.L_x_89) ;  /* 0x000008d000017945 */ /* 0x000fd80003800200 */
[----:B------:R-:W-:Y:S05]  /*2610*/  @P0 BRA `(.L_x_90) ;  /* 0x00000008002c0947 */ /* 0x000fea0003800000 */
[----:B0-----:R-:W-:Y:S01]  /*2620*/  LOP3.LUT R2, RZ, R25, RZ, 0x33, !PT ;  /* 0x00000019ff027212 */ /* 0x001fe200078e33ff */
        /* <DEDUP_REMOVED lines=15> */
.L_x_93:
        /* <DEDUP_REMOVED lines=10> */
.L_x_92:
[----:B------:R-:W-:Y:S05]  /*27c0*/  BSYNC.RECONVERGENT B2 ;  /* 0x0000000000027941 */ /* 0x000fea0003800200 */
.L_x_91:
        /* <DEDUP_REMOVED lines=9> */
.L_x_96:
        /* <DEDUP_REMOVED lines=54> */
.L_x_95:
[----:B------:R-:W-:Y:S05]  /*2bc0*/  BSYNC.RECONVERGENT B2 ;  /* 0x0000000000027941 */ /* 0x000fea0003800200 */
.L_x_94:
        /* <DEDUP_REMOVED lines=32> */
.L_x_98:
[----:B------:R-:W-:Y:S05]  /*2dd0*/  BSYNC.RECONVERGENT B2 ;  /* 0x0000000000027941 */ /* 0x000fea0003800200 */
.L_x_97:
        /* <DEDUP_REMOVED lines=15> */
.L_x_90:
[----:B------:R-:W-:Y:S05]  /*2ed0*/  BSYNC.RECONVERGENT B1 ;  /* 0x0000000000017941 */ /* 0x000fea0003800200 */
.L_x_89:
[----:B------:R-:W-:-:S09]  /*2ee0*/  UISETP.GE.AND UP0, UPT, UR7, 0x100, UPT ;  /* 0x000001000700788c */ /* 0x000fd2000bf06270 */
[----:B------:R-:W-:Y:S05]  /*2ef0*/  BRA.U !UP0, `(.L_x_99) ;  /* 0x0000000108e47547 */ /* 0x000fea000b800000 */
[----:B0-----:R-:W0:Y:S01]  /*2f00*/  S2R R2, SR_LANEID ;  /* 0x0000000000027919 */ /* 0x001e220000000000 */
        /* <DEDUP_REMOVED lines=45> */
[----:B-1----:R-:W1:Y:S04]  /*31e0*/  LDS.128 R8, [UR4+0x20] ;  /* 0x00002004ff087984 */ /* 0x002e680008000c00 */
        /* <DEDUP_REMOVED lines=10> */
.L_x_99:
[----:B0-----:R-:W-:-:S05]  /*3290*/  LOP3.LUT R2, R0, 0x3e0, RZ, 0xc0, !PT ;  /* 0x000003e000027812 */ /* 0x001fca00078ec0ff */
        /* <DEDUP_REMOVED lines=11> */
[C---:B------:R-:W-:Y:S01]  /*3350*/  ISETP.NE.AND P1, PT, R2.reuse, RZ, PT ;  /* 0x000000ff0200720c */ /* 0x040fe20003f25270 */
[----:B------:R-:W-:-:S06]  /*3360*/  VIADD R10, R2, 0x4 ;  /* 0x00000004020a7836 */ /* 0x000fcc0000000000 */
[----:B------:R-:W-:Y:S02]  /*3370*/  FSEL R6, R4, R12, !P0 ;  /* 0x0000000c04067208 */ /* 0x000fe40004000000 */
[----:B------:R-:W-:Y:S02]  /*3380*/  FSEL R7, R5, R13, !P0 ;  /* 0x0000000d05077208 */ /* 0x000fe40004000000 */
[----:B------:R-:W-:Y:S01]  /*3390*/  ISETP.GT.AND P0, PT, R8, R3, PT ;  /* 0x000000030800720c */ /* 0x000fe20003f04270 */
[----:B------:R-:W-:Y:S04]  /*33a0*/  SHFL.DOWN PT, R4, R6, 0x2, R3 ;  /* 0x0840000006047989 */ /* 0x000fe800000e0003 */
        /* <DEDUP_REMOVED lines=30> */
[----:B------:R-:W-:-:S03]  /*3590*/  ISETP.NE.AND P0, PT, R0, RZ, PT ;  /* 0x000000ff0000720c */ /* 0x000fc60003f05270 */
[----:B------:R-:W-:-:S05]  /*35a0*/  IMAD.MOV.U32 R3, RZ, RZ, R5 ;  /* 0x000000ffff037224 */ /* 0x000fca00078e0005 */
[----:B------:R0:W-:Y:S01]  /*35b0*/  @!P1 STS.64 [R7+0x8], R2 ;  /* 0x0000080207009388 */ /* 0x0001e20000000a00 */
[----:B------:R-:W-:Y:S06]  /*35c0*/  BAR.SYNC.DEFER_BLOCKING 0x0 ;  /* 0x0000000000007b1d */ /* 0x000fec0000010000 */
[----:B------:R-:W-:Y:S05]  /*35d0*/  @P0 BRA `(.L_x_73) ;  /* 0x0000001000d00947 */ /* 0x000fea0003800000 */
[----:B------:R-:W1:Y:S01]  /*35e0*/  S2UR UR5, SR_CgaCtaId ;  /* 0x00000000000579c3 */ /* 0x000e620000008800 */
[----:B------:R-:W-:Y:S01]  /*35f0*/  UMOV UR4, 0x400 ;  /* 0x0000040000047882 */ /* 0x000fe20000000000 */
[----:B------:R-:W-:-:S06]  /*3600*/  UISETP.GT.AND UP0, UPT, UR7, 0x20, UPT ;  /* 0x000000200700788c */ /* 0x000fcc000bf04270 */
[----:B------:R-:W-:Y:S01]  /*3610*/  PLOP3.LUT P1, PT, PT, PT, UP0, 0x80, 0x8 ;  /* 0x000000000008781c */ /* 0x000fe20003f2f008 */
[----:B------:R-:W-:Y:S02]  /*3620*/  UISETP.GT.AND UP0, UPT, UR7, 0x40, UPT ;  /* 0x000000400700788c */ /* 0x000fe4000bf04270 */
[----:B-1----:R-:W-:-:S09]  /*3630*/  ULEA UR4, UR5, UR4, 0x18 ;  /* 0x0000000405047291 */ /* 0x002fd2000f8ec0ff */
[----:B------:R-:W1:Y:S04]  /*3640*/  LDS.128 R8, [UR4+0x10] ;  /* 0x00001004ff087984 */ /* 0x000e680008000c00 */
[----:B0-----:R-:W0:Y:S01]  /*3650*/  LDS.128 R4, [UR4+0x20] ;  /* 0x00002004ff047984 */ /* 0x001e220008000c00 */
        /* <DEDUP_REMOVED lines=8> */
[----:B------:R-:W1:Y:S01]  /*36e0*/  LDS.128 R8, [UR4+0x30] ;  /* 0x00003004ff087984 */ /* 0x000e620008000c00 */
        /* <DEDUP_REMOVED lines=10> */
[----:B------:R-:W0:Y:S01]  /*3790*/  LDS.64 R2, [UR4+0x40] ;  /* 0x00004004ff027984 */ /* 0x000e220008000a00 */
        /* <DEDUP_REMOVED lines=11> */
[----:B0-----:R-:W-:-:S10]  /*3850*/  DADD R2, R2, R4 ;  /* 0x0000000002027229 */ /* 0x001fd40000000004 */
[----:B------:R-:W-:Y:S02]  /*3860*/  FSEL R2, R2, R4, P1 ;  /* 0x0000000402027208 */ /* 0x000fe40000800000 */
[----:B------:R-:W-:Y:S01]  /*3870*/  FSEL R3, R3, R5, P1 ;  /* 0x0000000503037208 */ /* 0x000fe20000800000 */
[----:B------:R-:W-:Y:S06]  /*3880*/  BRA `(.L_x_73) ;  /* 0x0000001000247947 */ /* 0x000fec0003800000 */
.L_x_86:
[----:B------:R-:W0:Y:S01]  /*3890*/  S2R R0, SR_TID.X ;  /* 0x0000000000007919 */ /* 0x000e220000002100 */
[----:B------:R-:W1:Y:S01]  /*38a0*/  LDC.64 R2, c[0x0][0x380] ;  /* 0x0000e000ff027b82 */ /* 0x000e620000000a00 */
[----:B0-----:R-:W-:-:S04]  /*38b0*/  VIADD R15, R0, UR6 ;  /* 0x00000006000f7c36 */ /* 0x001fc80008000000 */
[----:B-1----:R-:W-:-:S05]  /*38c0*/  IMAD.WIDE.U32 R14, R15, 0x8, R2 ;  /* 0x000000080f0e7825 */ /* 0x002fca00078e0002 */
        /* <DEDUP_REMOVED lines=8> */
[----:B------:R-:W-:-:S02]  /*3950*/  USHF.R.S32.HI UR7, URZ, 0x1f, UR5 ;  /* 0x0000001fff077899 */ /* 0x000fc40008011405 */
[----:B------:R-:W-:-:S04]  /*3960*/  UISETP.GE.U32.AND UP0, UPT, UR4, UR5, UPT ;  /* 0x000000050400728c */ /* 0x000fc8000bf06070 */
[----:B------:R-:W-:Y:S01]  /*3970*/  UISETP.GE.U32.AND.EX UP0, UPT, UR8, UR7, UPT, UP0 ;  /* 0x000000070800728c */ /* 0x000fe2000bf06100 */
[----:B--2---:R-:W-:-:S08]  /*3980*/  DADD R4, R16, R4 ;  /* 0x0000000010047229 */ /* 0x004fd00000000004 */
[----:B---3--:R-:W-:-:S08]  /*3990*/  DADD R4, R6, R4 ;  /* 0x0000000006047229 */ /* 0x008fd00000000004 */
[----:B----4-:R-:W-:-:S08]  /*39a0*/  DADD R4, R8, R4 ;  /* 0x0000000008047229 */ /* 0x010fd00000000004 */
[----:B-----5:R-:W-:-:S08]  /*39b0*/  DADD R4, R10, R4 ;  /* 0x000000000a047229 */ /* 0x020fd00000000004 */
[----:B------:R-:W-:-:S08]  /*39c0*/  DADD R4, R12, R4 ;  /* 0x000000000c047229 */ /* 0x000fd00000000004 */
[----:B------:R-:W-:-:S08]  /*39d0*/  DADD R2, R2, R4 ;  /* 0x0000000002027229 */ /* 0x000fd00000000004 */
[----:B------:R-:W-:Y:S01]  /*39e0*/  DADD R20, R20, R2 ;  /* 0x0000000014147229 */ /* 0x000fe20000000002 */
[----:B------:R-:W-:Y:S10]  /*39f0*/  BRA.U !UP0, `(.L_x_100) ;  /* 0x0000000908dc7547 */ /* 0x000ff4000b800000 */
[----:B------:R-:W-:Y:S02]  /*3a00*/  UIADD3 UR6, UP0, UPT, UR5, UR6, URZ ;  /* 0x0000000605067290 */ /* 0x000fe4000ff1e0ff */
[----:B------:R-:W-:Y:S01]  /*3a10*/  UIADD3 UR20, UP1, UPT, UR12, -0x800, URZ ;  /* 0xfffff8000c147890 */ /* 0x000fe2000ff3e0ff */
[----:B------:R-:W0:Y:S03]  /*3a20*/  LDCU UR11, c[0x0][0x384] ;  /* 0x00007080ff0b77ac */ /* 0x000e260008000800 */
[----:B------:R-:W-:Y:S01]  /*3a30*/  IADD3 R0, P0, PT, R0, UR6, RZ ;  /* 0x0000000600007c10 */ /* 0x000fe2000ff1e0ff */
[----:B------:R-:W-:Y:S02]  /*3a40*/  UIADD3.X UR7, UPT, UPT, URZ, UR7, URZ, UP0, !UPT ;  /* 0x00000007ff077290 */ /* 0x000fe400087fe4ff */
[----:B------:R-:W-:Y:S01]  /*3a50*/  UIADD3.X UR21, UPT, UPT, UR13, -0x1, URZ, UP1, !UPT ;  /* 0xffffffff0d157890 */ /* 0x000fe20008ffe4ff */
[----:B------:R-:W-:Y:S01]  /*3a60*/  LEA R10, P1, R0, UR10, 0x3 ;  /* 0x0000000a000a7c11 */ /* 0x000fe2000f8218ff */
[----:B------:R-:W-:-:S02]  /*3a70*/  UISETP.GT.U32.AND UP0, UPT, UR6, UR20, UPT ;  /* 0x000000140600728c */ /* 0x000fc4000bf04070 */
[----:B------:R-:W-:Y:S01]  /*3a80*/  IMAD.X R11, RZ, RZ, UR7, P0 ;  /* 0x00000007ff0b7e24 */ /* 0x000fe200080e06ff */
[----:B------:R-:W-:Y:S01]  /*3a90*/  UMOV UR4, URZ ;  /* 0x000000ff00047c82 */ /* 0x000fe20008000000 */
[----:B------:R-:W-:Y:S01]  /*3aa0*/  UISETP.GT.U32.AND.EX UP0, UPT, UR7, UR21, UPT, UP0 ;  /* 0x000000150700728c */ /* 0x000fe2000bf04100 */
[----:B------:R-:W-:Y:S01]  /*3ab0*/  UMOV UR8, UR6 ;  /* 0x0000000600087c82 */ /* 0x000fe20008000000 */
[----:B------:R-:W-:Y:S01]  /*3ac0*/  UMOV UR9, UR7 ;  /* 0x0000000700097c82 */ /* 0x000fe20008000000 */
[----:B0-----:R-:W-:-:S06]  /*3ad0*/  LEA.HI.X R11, R0, UR11, R11, 0x3, P1 ;  /* 0x0000000b000b7c11 */ /* 0x001fcc00088f1c0b */
[----:B------:R-:W-:Y:S05]  /*3ae0*/  BRA.U UP0, `(.L_x_101) ;  /* 0x0000000100ac7547 */ /* 0x000fea000b800000 */
[----:B------:R-:W0:Y:S01]  /*3af0*/  LDCU.64 UR10, c[0x0][0x380] ;  /* 0x00007000ff0a77ac */ /* 0x000e220008000a00 */
[----:B------:R-:W1:Y:S01]  /*3b00*/  LDCU.64 UR12, c[0x0][0x3b8] ;  /* 0x00007700ff0c77ac */ /* 0x000e620008000a00 */
[----:B------:R-:W-:Y:S01]  /*3b10*/  NOP ;  /* 0x0000000000007918 */ /* 0x000fe20000000000 */
.L_x_102:
[----:B------:R-:W2:Y:S02]  /*3b20*/  S2R R0, SR_TID.X ;  /* 0x0000000000007919 */ /* 0x000ea40000002100 */
[----:B--2---:R-:W-:-:S05]  /*3b30*/  IADD3 R0, P0, PT, R0, UR6, RZ ;  /* 0x0000000600007c10 */ /* 0x004fca000ff1e0ff */
[----:B------:R-:W-:Y:S01]  /*3b40*/  IMAD.X R3, RZ, RZ, UR7, P0 ;  /* 0x00000007ff037e24 */ /* 0x000fe200080e06ff */
[----:B0-----:R-:W-:-:S04]  /*3b50*/  LEA R14, P0, R0, UR10, 0x3 ;  /* 0x0000000a000e7c11 */ /* 0x001fc8000f8018ff */
[----:B------:R-:W-:-:S05]  /*3b60*/  LEA.HI.X R15, R0, UR11, R3, 0x3, P0 ;  /* 0x0000000b000f7c11 */ /* 0x000fca00080f1c03 */
        /* <DEDUP_REMOVED lines=8> */
[----:B-1----:R-:W-:-:S02]  /*3bf0*/  UIADD3 UR18, UP0, UPT, -UR6, UR12, URZ ;  /* 0x0000000c06127290 */ /* 0x002fc4000ff1e1ff */
[----:B------:R-:W-:Y:S02]  /*3c00*/  USHF.R.S32.HI UR16, URZ, 0x1f, UR5 ;  /* 0x0000001fff107899 */ /* 0x000fe40008011405 */
[----:B------:R-:W-:Y:S02]  /*3c10*/  UIADD3.X UR19, UPT, UPT, ~UR7, UR13, URZ, UP0, !UPT ;  /* 0x0000000d07137290 */ /* 0x000fe400087fe5ff */
[----:B------:R-:W-:Y:S02]  /*3c20*/  UISETP.GE.U32.AND UP0, UPT, UR18, UR5, UPT ;  /* 0x000000051200728c */ /* 0x000fe4000bf06070 */
[----:B------:R-:W-:Y:S01]  /*3c30*/  IMAD.U32 R0, RZ, RZ, UR16 ;  /* 0x00000010ff007e24 */ /* 0x000fe2000f8e00ff */
[----:B------:R-:W-:Y:S02]  /*3c40*/  UIADD3 UR8, UP1, UPT, UR5, UR8, URZ ;  /* 0x0000000805087290 */ /* 0x000fe4000ff3e0ff */
[----:B------:R-:W-:Y:S02]  /*3c50*/  UISETP.GE.U32.AND.EX UP0, UPT, UR19, UR16, UPT, UP0 ;  /* 0x000000101300728c */ /* 0x000fe4000bf06100 */
[----:B------:R-:W-:Y:S01]  /*3c60*/  UIADD3.X UR9, UPT, UPT, UR16, UR9, URZ, UP1, !UPT ;  /* 0x0000000910097290 */ /* 0x000fe20008ffe4ff */
[----:B--2---:R-:W-:-:S08]  /*3c70*/  DADD R16, R16, R20 ;  /* 0x0000000010107229 */ /* 0x004fd00000000014 */
[----:B---3--:R-:W-:-:S08]  /*3c80*/  DADD R16, R18, R16 ;  /* 0x0000000012107229 */ /* 0x008fd00000000010 */
[----:B----4-:R-:W-:-:S08]  /*3c90*/  DADD R16, R22, R16 ;  /* 0x0000000016107229 */ /* 0x010fd00000000010 */
[----:B-----5:R-:W-:-:S08]  /*3ca0*/  DADD R8, R8, R16 ;  /* 0x0000000008087229 */ /* 0x020fd00000000010 */
[----:B------:R-:W-:-:S08]  /*3cb0*/  DADD R6, R6, R8 ;  /* 0x0000000006067229 */ /* 0x000fd00000000008 */
[----:B------:R-:W-:-:S08]  /*3cc0*/  DADD R4, R4, R6 ;  /* 0x0000000004047229 */ /* 0x000fd00000000006 */
[----:B------:R-:W-:Y:S01]  /*3cd0*/  DADD R2, R2, R4 ;  /* 0x0000000002027229 */ /* 0x000fe20000000004 */
[----:B------:R-:W-:-:S05]  /*3ce0*/  IMAD.U32 R5, RZ, RZ, UR5 ;  /* 0x00000005ff057e24 */ /* 0x000fca000f8e00ff */
[----:B------:R-:W-:Y:S02]  /*3cf0*/  LEA R10, P0, R5, R10, 0x3 ;  /* 0x0000000a050a7211 */ /* 0x000fe400078018ff */
[----:B------:R-:W-:Y:S01]  /*3d00*/  DADD R20, R12, R2 ;  /* 0x000000000c147229 */ /* 0x000fe20000000002 */
[----:B------:R-:W-:-:S05]  /*3d10*/  IMAD.U32 R2, RZ, RZ, UR5 ;  /* 0x00000005ff027e24 */ /* 0x000fca000f8e00ff */
[----:B------:R-:W-:Y:S01]  /*3d20*/  LEA.HI.X R11, R2, R11, R0, 0x3, P0 ;  /* 0x0000000b020b7211 */ /* 0x000fe200000f1c00 */
[----:B------:R-:W-:Y:S06]  /*3d30*/  BRA.U !UP0, `(.L_x_100) ;  /* 0x00000009080c7547 */ /* 0x000fec000b800000 */
[----:B------:R-:W-:Y:S02]  /*3d40*/  UIADD3 UR6, UP0, UPT, UR5, UR6, URZ ;  /* 0x0000000605067290 */ /* 0x000fe4000ff1e0ff */
[----:B------:R-:W-:Y:S02]  /*3d50*/  UIADD3 UR4, UPT, UPT, UR4, 0x1, URZ ;  /* 0x0000000104047890 */ /* 0x000fe4000fffe0ff */
[----:B------:R-:W-:Y:S02]  /*3d60*/  UIADD3.X UR7, UPT, UPT, UR16, UR7, URZ, UP0, !UPT ;  /* 0x0000000710077290 */ /* 0x000fe400087fe4ff */
[----:B------:R-:W-:-:S04]  /*3d70*/  UISETP.GT.U32.AND UP0, UPT, UR6, UR20, UPT ;  /* 0x000000140600728c */ /* 0x000fc8000bf04070 */
[----:B------:R-:W-:-:S09]  /*3d80*/  UISETP.GT.U32.AND.EX UP0, UPT, UR7, UR21, UPT, UP0 ;  /* 0x000000150700728c */ /* 0x000fd2000bf04100 */
[----:B------:R-:W-:Y:S05]  /*3d90*/  BRA.U !UP0, `(.L_x_102) ;  /* 0xfffffffd08607547 */ /* 0x000fea000b83ffff */
.L_x_101:
[----:B------:R-:W-:-:S04]  /*3da0*/  UISETP.GE.U32.AND UP0, UPT, UR6, UR12, UPT ;  /* 0x0000000c0600728c */ /* 0x000fc8000bf06070 */
[----:B------:R-:W-:-:S09]  /*3db0*/  UISETP.GE.U32.AND.EX UP0, UPT, UR7, UR13, UPT, UP0 ;  /* 0x0000000d0700728c */ /* 0x000fd2000bf06100 */
[----:B------:R-:W-:Y:S05]  /*3dc0*/  BRA.U UP0, `(.L_x_100) ;  /* 0x0000000500e87547 */ /* 0x000fea000b800000 */
[----:B------:R-:W0:Y:S01]  /*3dd0*/  S2R R5, SR_TID.X ;  /* 0x0000000000057919 */ /* 0x000e220000002100 */
[----:B------:R-:W-:Y:S01]  /*3de0*/  UIADD3 UR6, UPT, UPT, -UR6, UR12, URZ ;  /* 0x0000000c06067290 */ /* 0x000fe2000fffe1ff */
[----:B------:R-:W-:Y:S05]  /*3df0*/  BSSY.RECONVERGENT B1, `(.L_x_100) ;  /* 0x0000077000017945 */ /* 0x000fea0003800200 */
[----:B0-----:R-:W-:-:S13]  /*3e00*/  ISETP.GE.AND P0, PT, R5, UR6, PT ;  /* 0x0000000605007c0c */ /* 0x001fda000bf06270 */
[----:B------:R-:W-:Y:S05]  /*3e10*/  @P0 BRA `(.L_x_103) ;  /* 0x0000000400d00947 */ /* 0x000fea0003800000 */
[----:B------:R-:W0:Y:S01]  /*3e20*/  LDC R4, c[0x0][0x3c0] ;  /* 0x0000f000ff047b82 */ /* 0x000e220000000800 */
[----:B------:R-:W-:Y:S01]  /*3e30*/  LOP3.LUT R0, RZ, R5, RZ, 0x33, !PT ;  /* 0x00000005ff007212 */ /* 0x000fe200078e33ff */
[----:B------:R-:W-:Y:S01]  /*3e40*/  USHF.L.U32 UR7, UR17, 0xb, URZ ;  /* 0x0000000b11077899 */ /* 0x000fe200080006ff */
[----:B------:R-:W-:Y:S03]  /*3e50*/  BSSY.RECONVERGENT B2, `(.L_x_104) ;  /* 0x0000019000027945 */ /* 0x000fe60003800200 */
[----:B------:R-:W-:Y:S02]  /*3e60*/  VIADD R2, R0, UR12 ;  /* 0x0000000c00027c36 */ /* 0x000fe40008000000 */
[----:B------:R-:W-:-:S05]  /*3e70*/  IMAD.U32 R3, RZ, RZ, UR7 ;  /* 0x00000007ff037e24 */ /* 0x000fca000f8e00ff */
[----:B------:R-:W-:Y:S01]  /*3e80*/  IADD3 R3, PT, PT, R2, -UR5, -R3 ;  /* 0x8000000502037c10 */ /* 0x000fe2000fffe803 */
[----:B0-----:R-:W-:Y:S01]  /*3e90*/  IMAD R0, R4, UR4, RZ ;  /* 0x0000000404007c24 */ /* 0x001fe2000f8e02ff */
[C---:B------:R-:W-:Y:S02]  /*3ea0*/  LOP3.LUT R4, R2.reuse, 0x300, RZ, 0xc0, !PT ;  /* 0x0000030002047812 */ /* 0x040fe400078ec0ff */
[----:B------:R-:W-:Y:S01]  /*3eb0*/  LEA.HI R2, R2, 0x1, RZ, 0x18 ;  /* 0x0000000102027811 */ /* 0x000fe200078fc0ff */
[----:B------:R-:W-:Y:S01]  /*3ec0*/  IMAD R0, R0, -0x800, R3 ;  /* 0xfffff80000007824 */ /* 0x000fe200078e0203 */
[----:B------:R-:W-:-:S04]  /*3ed0*/  ISETP.NE.AND P1, PT, R4, 0x300, PT ;  /* 0x000003000400780c */ /* 0x000fc80003f25270 */
[----:B------:R-:W-:Y:S01]  /*3ee0*/  ISETP.GE.U32.AND P0, PT, R0, 0x300, PT ;  /* 0x000003000000780c */ /* 0x000fe20003f06070 */
[----:B------:R-:W-:-:S08]  /*3ef0*/  IMAD.MOV.U32 R0, RZ, RZ, R5 ;  /* 0x000000ffff007224 */ /* 0x000fd000078e0005 */
[----:B------:R-:W-:Y:S05]  /*3f00*/  @!P1 BRA `(.L_x_105) ;  /* 0x0000000000349947 */ /* 0x000fea0003800000 */
[----:B------:R-:W-:Y:S01]  /*3f10*/  LOP3.LUT R2, R2, 0x3, RZ, 0xc0, !PT ;  /* 0x0000000302027812 */ /* 0x000fe200078ec0ff */
[----:B------:R-:W-:-:S04]  /*3f20*/  IMAD.MOV.U32 R0, RZ, RZ, R5 ;  /* 0x000000ffff007224 */ /* 0x000fc800078e0005 */
[----:B------:R-:W-:-:S07]  /*3f30*/  IMAD.MOV R4, RZ, RZ, -R2 ;  /* 0x000000ffff047224 */ /* 0x000fce00078e0a02 */
.L_x_106:
        /* <DEDUP_REMOVED lines=10> */
.L_x_105:
[----:B------:R-:W-:Y:S05]  /*3fe0*/  BSYNC.RECONVERGENT B2 ;  /* 0x0000000000027941 */ /* 0x000fea0003800200 */
.L_x_104:
[----:B------:R-:W-:Y:S05]  /*3ff0*/  @!P0 BRA `(.L_x_103) ;  /* 0x0000000400588947 */ /* 0x000fea0003800000 */
[C---:B------:R-:W-:Y:S01]  /*4000*/  IADD3 R5, PT, PT, -R0.reuse, UR6, RZ ;  /* 0x0000000600057c10 */ /* 0x040fe2000fffe1ff */
[----:B------:R-:W-:Y:S01]  /*4010*/  BSSY.RECONVERGENT B2, `(.L_x_107) ;  /* 0x0000030000027945 */ /* 0x000fe20003800200 */
[----:B------:R-:W-:Y:S02]  /*4020*/  IADD3 R3, P0, PT, R0, UR8, RZ ;  /* 0x0000000800037c10 */ /* 0x000fe4000ff1e0ff */
[----:B------:R-:W-:-:S03]  /*4030*/  ISETP.GT.AND P1, PT, R5, 0xc00, PT ;  /* 0x00000c000500780c */ /* 0x000fc60003f24270 */
[----:B------:R-:W-:Y:S01]  /*4040*/  IMAD.X R4, RZ, RZ, UR9, P0 ;  /* 0x00000009ff047e24 */ /* 0x000fe200080e06ff */
[----:B------:R-:W-:-:S04]  /*4050*/  LEA R2, P0, R3, UR10, 0x3 ;  /* 0x0000000a03027c11 */ /* 0x000fc8000f8018ff */
[----:B------:R-:W-:Y:S02]  /*4060*/  LEA.HI.X R3, R3, UR11, R4, 0x3, P0 ;  /* 0x0000000b03037c11 */ /* 0x000fe400080f1c04 */
[----:B------:R-:W-:-:S03]  /*4070*/  PLOP3.LUT P0, PT, PT, PT, PT, 0x80, 0x8 ;  /* 0x000000000008781c */ /* 0x000fc60003f0f070 */
[----:B------:R-:W-:Y:S10]  /*4080*/  @!P1 BRA `(.L_x_108) ;  /* 0x0000000000a09947 */ /* 0x000ff40003800000 */
[----:B------:R-:W-:Y:S01]  /*4090*/  IMAD.U32 R19, RZ, RZ, UR6 ;  /* 0x00000006ff137e24 */ /* 0x000fe2000f8e00ff */
[----:B------:R-:W-:-:S03]  /*40a0*/  PLOP3.LUT P0, PT, PT, PT, PT, 0x8, 0x80 ;  /* 0x000000000080781c */ /* 0x000fc60003f0e170 */
[----:B------:R-:W-:-:S10]  /*40b0*/  VIADD R19, R19, 0xfffff400 ;  /* 0xfffff40013137836 */ /* 0x000fd40000000000 */
.L_x_109:
        /* <DEDUP_REMOVED lines=28> */
[----:B------:R-:W-:-:S08]  /*4280*/  DADD R4, R4, R12 ;  /* 0x0000000004047229 */ /* 0x000fd0000000000c */
[----:B------:R-:W-:-:S08]  /*4290*/  DADD R4, R4, R10 ;  /* 0x0000000004047229 */ /* 0x000fd0000000000a */
[----:B--2---:R-:W-:-:S08]  /*42a0*/  DADD R4, R4, R22 ;  /* 0x0000000004047229 */ /* 0x004fd00000000016 */
[----:B---3--:R-:W-:-:S08]  /*42b0*/  DADD R4, R4, R20 ;  /* 0x0000000004047229 */ /* 0x008fd00000000014 */
[----:B----4-:R-:W-:-:S08]  /*42c0*/  DADD R4, R4, R24 ;  /* 0x0000000004047229 */ /* 0x010fd00000000018 */
[----:B-----5:R-:W-:-:S08]  /*42d0*/  DADD R4, R4, R16 ;  /* 0x0000000004047229 */ /* 0x020fd00000000010 */
[----:B------:R-:W-:-:S08]  /*42e0*/  DADD R4, R4, R8 ;  /* 0x0000000004047229 */ /* 0x000fd00000000008 */
[----:B------:R-:W-:Y:S01]  /*42f0*/  DADD R20, R4, R6 ;  /* 0x0000000004147229 */ /* 0x000fe20000000006 */
[----:B------:R-:W-:Y:S10]  /*4300*/  @!P1 BRA `(.L_x_109) ;  /* 0xfffffffc006c9947 */ /* 0x000ff4000383ffff */
.L_x_108:
[----:B------:R-:W-:Y:S05]  /*4310*/  BSYNC.RECONVERGENT B2 ;  /* 0x0000000000027941 */ /* 0x000fea0003800200 */
.L_x_107:
[----:B------:R-:W-:Y:S01]  /*4320*/  IADD3 R4, PT, PT, -R0, UR6, RZ ;  /* 0x0000000600047c10 */ /* 0x000fe2000fffe1ff */
[----:B------:R-:W-:Y:S03]  /*4330*/  BSSY.RECONVERGENT B2, `(.L_x_110) ;  /* 0x0000018000027945 */ /* 0x000fe60003800200 */
        /* <DEDUP_REMOVED lines=23> */
.L_x_111:
[----:B------:R-:W-:Y:S05]  /*44b0*/  BSYNC.RECONVERGENT B2 ;  /* 0x0000000000027941 */ /* 0x000fea0003800200 */
.L_x_110:
[----:B------:R-:W-:-:S13]  /*44c0*/  ISETP.LT.OR P0, PT, R0, UR6, P0 ;  /* 0x0000000600007c0c */ /* 0x000fda0008701670 */
        /* <DEDUP_REMOVED lines=9> */
.L_x_103:
[----:B------:R-:W-:Y:S05]  /*4560*/  BSYNC.RECONVERGENT B1 ;  /* 0x0000000000017941 */ /* 0x000fea0003800200 */
.L_x_100:
        /* <DEDUP_REMOVED lines=59> */
.L_x_73:
[----:B------:R-:W-:Y:S05]  /*4920*/  BSYNC.RECONVERGENT B0 ;  /* 0x0000000000007941 */ /* 0x000fea0003800200 */
.L_x_57:
[----:B------:R-:W-:Y:S05]  /*4930*/  @P0 EXIT ;  /* 0x000000000000094d */ /* 0x000fea0003800000 */
[----:B------:R-:W4:Y:S02]  /*4940*/  LDCU.64 UR4, c[0x0][0x388] ;  /* 0x00007100ff0477ac */ /* 0x000f240008000a00 */
[----:B----4-:R-:W-:-:S06]  /*4950*/  UIMAD.WIDE.U32 UR4, UR17, 0x8, UR4 ;  /* 0x00000008110478a5 */ /* 0x010fcc000f8e0004 */
[----:B-1-3--:R-:W-:Y:S02]  /*4960*/  IMAD.U32 R4, RZ, RZ, UR4 ;  /* 0x00000004ff047e24 */ /* 0x00afe4000f8e00ff */
[----:B------:R-:W-:-:S05]  /*4970*/  IMAD.U32 R5, RZ, RZ, UR5 ;  /* 0x00000005ff057e24 */ /* 0x000fca000f8e00ff */
[----:B------:R-:W-:Y:S01]  /*4980*/  STG.E.64 desc[UR14][R4.64], R2 ;  /* 0x0000000204007986 */ /* 0x000fe2000c101b0e */
[----:B------:R-:W-:Y:S05]  /*4990*/  EXIT ;  /* 0x000000000000794d */ /* 0x000fea0003800000 */
.L_x_112:
        /* <DEDUP_REMOVED lines=14> */
.L_x_172:


//--------------------- .text._ZN3cub18CUB_300001_SM_10006detail6reduce28DeviceReduceSingleTileKernelINS2_10policy_hubIdy5SumOpE10Policy1000EPdS8_yS5_ddN4cuda3std3__410__identityEEEvT0_T1_T2_T3_T4_T6_ --------------------------
	.section	.text._ZN3cub18CUB_300001_SM_10006detail6reduce28DeviceReduceSingleTileKernelINS2_10policy_hubIdy5SumOpE10Policy1000EPdS8_yS5_ddN4cuda3std3__410__identityEEEvT0_T1_T2_T3_T4_T6_,"ax",@progbits
	.align	128
        .global         _ZN3cub18CUB_300001_SM_10006detail6reduce28DeviceReduceSingleTileKernelINS2_10policy_hubIdy5SumOpE10Policy1000EPdS8_yS5_ddN4cuda3std3__410__identityEEEvT0_T1_T2_T3_T4_T6_
        .type           _ZN3cub18CUB_300001_SM_10006detail6reduce28DeviceReduceSingleTileKernelINS2_10policy_hubIdy5SumOpE10Policy1000EPdS8_yS5_ddN4cuda3std3__410__identityEEEvT0_T1_T2_T3_T4_T6_,@function
        .size           _ZN3cub18CUB_300001_SM_10006detail6reduce28DeviceReduceSingleTileKernelINS2_10policy_hubIdy5SumOpE10Policy1000EPdS8_yS5_ddN4cuda3std3__410__identityEEEvT0_T1_T2_T3_T4_T6_,(.L_x_173 - _ZN3cub18CUB_300001_SM_10006detail6reduce28DeviceReduceSingleTileKernelINS2_10policy_hubIdy5SumOpE10Policy1000EPdS8_yS5_ddN4cuda3std3__410__identityEEEvT0_T1_T2_T3_T4_T6_)
        .other          _ZN3cub18CUB_300001_SM_10006detail6reduce28DeviceReduceSingleTileKernelINS2_10policy_hubIdy5SumOpE10Policy1000EPdS8_yS5_ddN4cuda3std3__410__identityEEEvT0_T1_T2_T3_T4_T6_,@"STO_CUDA_ENTRY STV_DEFAULT"
_ZN3cub18CUB_300001_SM_10006detail6reduce28DeviceReduceSingleTileKernelINS2_10policy_hubIdy5SumOpE10Policy1000EPdS8_yS5_ddN4cuda3std3__410__identityEEEvT0_T1_T2_T3_T4_T6_:
.text._ZN3cub18CUB_300001_SM_10006detail6reduce28DeviceReduceSingleTileKernelINS2_10policy_hubIdy5SumOpE10Policy1000EPdS8_yS5_ddN4cuda3std3__410__identityEEEvT0_T1_T2_T3_T4_T6_:
[----:B------:R-:W-:Y:S01]  /*0000*/  LDC R1, c[0x0][0x37c] ;  /* 0x0000df00ff017b82 */ /* 0x000fe20000000800 */
[----:B------:R-:W0:Y:S01]  /*0010*/  LDCU.64 UR4, c[0x0][0x390] ;  /* 0x00007200ff0477ac */ /* 0x000e220008000a00 */
[----:B------:R-:W1:Y:S01]  /*0020*/  LDCU.64 UR6, c[0x0][0x358] ;  /* 0x00006b00ff0677ac */ /* 0x000e620008000a00 */
[----:B0-----:R-:W-:Y:S02]  /*0030*/  IMAD.U32 R0, RZ, RZ, UR4 ;  /* 0x00000004ff007e24 */ /* 0x001fe4000f8e00ff */
[----:B------:R-:W-:-:S03]  /*0040*/  IMAD.U32 R2, RZ, RZ, UR5 ;  /* 0x00000005ff027e24 */ /* 0x000fc6000f8e00ff */
[----:B------:R-:W-:-:S04]  /*0050*/  ISETP.NE.U32.AND P0, PT, R0, RZ, PT ;  /* 0x000000ff0000720c */ /* 0x000fc80003f05070 */
[----:B------:R-:W-:-:S13]  /*0060*/  ISETP.NE.AND.EX P0, PT, R2, RZ, PT, P0 ;  /* 0x000000ff0200720c */ /* 0x000fda0003f05300 */
        /* <DEDUP_REMOVED lines=8> */
.L_x_113:
[----:B------:R-:W0:Y:S01]  /*00f0*/  LDCU UR4, c[0x0][0x380] ;  /* 0x00007000ff0477ac */ /* 0x000e220008000800 */
[----:B------:R-:W-:Y:S01]  /*0100*/  BSSY.RECONVERGENT B0, `(.L_x_114) ;  /* 0x000041f000007945 */ /* 0x000fe20003800200 */
[----:B0-----:R-:W-:-:S09]  /*0110*/  ULOP3.LUT UP0, URZ, UR4, 0x1f, URZ, 0xc0, !UPT ;  /* 0x0000001f04ff7892 */ /* 0x001fd2000f80c0ff */
[----:B------:R-:W-:Y:S05]  /*0120*/  BRA.U UP0, `(.L_x_115) ;  /* 0x0000002100287547 */ /* 0x000fea000b800000 */
[----:B------:R-:W-:-:S04]  /*0130*/  ISETP.GT.U32.AND P0, PT, R0, 0x7ff, PT ;  /* 0x000007ff0000780c */ /* 0x000fc80003f04070 */
[----:B------:R-:W-:-:S13]  /*0140*/  ISETP.GT.U32.AND.EX P0, PT, R2, RZ, PT, P0 ;  /* 0x000000ff0200720c */ /* 0x000fda0003f04100 */
[----:B------:R-:W-:Y:S05]  /*0150*/  @P0 BRA `(.L_x_116) ;  /* 0x0000001000780947 */ /* 0x000fea0003800000 */
[----:B------:R-:W0:Y:S01]  /*0160*/  S2R R3, SR_TID.X ;  /* 0x0000000000037919 */ /* 0x000e220000002100 */
[----:B------:R-:W-:Y:S01]  /*0170*/  BSSY.RECONVERGENT B1, `(.L_x_117) ;  /* 0x0000009000017945 */ /* 0x000fe20003800200 */
[----:B------:R-:W-:Y:S02]  /*0180*/  CS2R R4, SRZ ;  /* 0x0000000000047805 */ /* 0x000fe4000001ff00 */
[----:B0-----:R-:W-:Y:S01]  /*0190*/  ISETP.GE.U32.AND P0, PT, R3, R0, PT ;  /* 0x000000000300720c */ /* 0x001fe20003f06070 */
[----:B------:R-:W-:-:S12]  /*01a0*/  IMAD.MOV.U32 R31, RZ, RZ, R3 ;  /* 0x000000ffff1f7224 */ /* 0x000fd800078e0003 */
[----:B------:R-:W-:Y:S05]  /*01b0*/  @P0 BRA `(.L_x_118) ;  /* 0x0000000000100947 */ /* 0x000fea0003800000 */
[----:B------:R-:W0:Y:S02]  /*01c0*/  LDC.64 R4, c[0x0][0x380] ;  /* 0x0000e000ff047b82 */ /* 0x000e240000000a00 */
[----:B0-----:R-:W-:-:S06]  /*01d0*/  IMAD.WIDE.U32 R4, R3, 0x8, R4 ;  /* 0x0000000803047825 */ /* 0x001fcc00078e0004 */
[----:B------:R-:W5:Y:S01]  /*01e0*/  LDG.E.64.CONSTANT R4, desc[UR6][R4.64] ;  /* 0x0000000604047981 */ /* 0x000f62000c1e9b00 */
[----:B------:R-:W-:-:S07]  /*01f0*/  VIADD R31, R3, 0x100 ;  /* 0x00000100031f7836 */ /* 0x000fce0000000000 */
.L_x_118:
[----:B------:R-:W-:Y:S05]  /*0200*/  BSYNC.RECONVERGENT B1 ;  /* 0x0000000000017941 */ /* 0x000fea0003800200 */
.L_x_117:
[----:B------:R-:W-:Y:S01]  /*0210*/  ISETP.GE.U32.AND P0, PT, R31, R0, PT ;  /* 0x000000001f00720c */ /* 0x000fe20003f06070 */
        /* <DEDUP_REMOVED lines=16> */
.L_x_123:
        /* <DEDUP_REMOVED lines=10> */
.L_x_122:
[----:B------:R-:W-:Y:S05]  /*03c0*/  BSYNC.RECONVERGENT B2 ;  /* 0x0000000000027941 */ /* 0x000fea0003800200 */
.L_x_121:
        /* <DEDUP_REMOVED lines=8> */
.L_x_126:
        /* <DEDUP_REMOVED lines=43> */
.L_x_125:
[----:B------:R-:W-:Y:S05]  /*0700*/  BSYNC.RECONVERGENT B2 ;  /* 0x0000000000027941 */ /* 0x000fea0003800200 */
.L_x_124:
        /* <DEDUP_REMOVED lines=26> */
.L_x_128:
[----:B------:R-:W-:Y:S05]  /*08b0*/  BSYNC.RECONVERGENT B2 ;  /* 0x0000000000027941 */ /* 0x000fea0003800200 */
.L_x_127:
        /* <DEDUP_REMOVED lines=12> */
.L_x_120:
[----:B------:R-:W-:Y:S05]  /*0980*/  BSYNC.RECONVERGENT B1 ;  /* 0x0000000000017941 */ /* 0x000fea0003800200 */
.L_x_119:
[----:B------:R-:W-:-:S04]  /*0990*/  ISETP.GE.U32.AND P0, PT, R0, 0x100, PT ;  /* 0x000001000000780c */ /* 0x000fc80003f06070 */
[----:B------:R-:W-:-:S13]  /*09a0*/  ISETP.GE.U32.AND.EX P0, PT, R2, RZ, PT, P0 ;  /* 0x000000ff0200720c */ /* 0x000fda0003f06100 */
        /* <DEDUP_REMOVED lines=15> */
[----:B0-----:R-:W-:-:S10]  /*0aa0*/  DADD R6, R6, R8 ;  /* 0x0000000006067229 */ /* 0x001fd40000000008 */
        /* <DEDUP_REMOVED lines=17> */
[----:B------:R-:W-:-:S03]  /*0bc0*/  ISETP.GT.AND P0, PT, R12, 0xf, PT ;  /* 0x0000000f0c00780c */ /* 0x000fc60003f04270 */
[----:B------:R-:W0:Y:S01]  /*0bd0*/  SHFL.DOWN PT, R5, R7, 0x10, 0x1f ;  /* 0x0a001f0007057f89 */ /* 0x000e2200000e0000 */
[----:B------:R-:W-:Y:S01]  /*0be0*/  @!P1 IMAD.IADD R11, R0, 0x1, R11 ;  /* 0x00000001000b9824 */ /* 0x000fe200078e020b */
[----:B0-----:R-:W-:-:S07]  /*0bf0*/  DADD R8, R4, R6 ;  /* 0x0000000004087229 */ /* 0x001fce0000000006 */
[----:B------:R0:W-:Y:S01]  /*0c00*/  @!P1 STS.64 [R11+0x8], R8 ;  /* 0x000008080b009388 */ /* 0x0001e20000000a00 */
[----:B------:R-:W-:Y:S01]  /*0c10*/  BAR.SYNC.DEFER_BLOCKING 0x0 ;  /* 0x0000000000007b1d */ /* 0x000fe20000010000 */
[----:B------:R-:W-:Y:S02]  /*0c20*/  ISETP.NE.AND P1, PT, R3, RZ, PT ;  /* 0x000000ff0300720c */ /* 0x000fe40003f25270 */
[----:B------:R-:W-:Y:S02]  /*0c30*/  FSEL R4, R6, R8, P0 ;  /* 0x0000000806047208 */ /* 0x000fe40000000000 */
[----:B------:R-:W-:-:S09]  /*0c40*/  FSEL R5, R7, R9, P0 ;  /* 0x0000000907057208 */ /* 0x000fd20000000000 */
[----:B0-----:R-:W-:Y:S05]  /*0c50*/  @P1 BRA `(.L_x_130) ;  /* 0x0000003400a41947 */ /* 0x001fea0003800000 */
        /* <DEDUP_REMOVED lines=15> */
.L_x_129:
[----:B------:R-:W-:Y:S01]  /*0d50*/  LOP3.LUT R6, R3, 0x3e0, RZ, 0xc0, !PT ;  /* 0x000003e003067812 */ /* 0x000fe200078ec0ff */
[----:B------:R-:W0:Y:S03]  /*0d60*/  S2R R12, SR_LANEID ;  /* 0x00000000000c7919 */ /* 0x000e260000000000 */
[----:B------:R-:W-:Y:S01]  /*0d70*/  LOP3.LUT R9, RZ, R6, RZ, 0x33, !PT ;  /* 0x00000006ff097212 */ /* 0x000fe200078e33ff */
[----:B------:R-:W-:-:S04]  /*0d80*/  VIADD R7, R6, 0x20 ;  /* 0x0000002006077836 */ /* 0x000fc80000000000 */
[----:B------:R-:W-:Y:S01]  /*0d90*/  IMAD.IADD R9, R9, 0x1, R0 ;  /* 0x0000000109097824 */ /* 0x000fe200078e0200 */
[----:B------:R-:W-:-:S04]  /*0da0*/  ISETP.GT.U32.AND P0, PT, R7, R0, PT ;  /* 0x000000000700720c */ /* 0x000fc80003f04070 */
        /* <DEDUP_REMOVED lines=19> */
[----:B------:R-:W-:-:S03]  /*0ee0*/  @!P1 MOV R10, 0x400 ;  /* 0x00000400000a9802 */ /* 0x000fc60000000f00 */
[----:B------:R-:W1:Y:S01]  /*0ef0*/  SHFL.DOWN PT, R5, R7, 0x4, R11 ;  /* 0x0880000007057989 */ /* 0x000e6200000e000b */
[----:B0-----:R-:W-:Y:S01]  /*0f00*/  @!P1 LEA R10, R13, R10, 0x18 ;  /* 0x0000000a0d0a9211 */ /* 0x001fe200078ec0ff */
[----:B-1----:R-:W-:-:S10]  /*0f10*/  DADD R4, R4, R6 ;  /* 0x0000000004047229 */ /* 0x002fd40000000006 */
[----:B------:R-:W-:Y:S01]  /*0f20*/  FSEL R8, R6, R4, P0 ;  /* 0x0000000406087208 */ /* 0x000fe20000000000 */
[----:B------:R-:W-:Y:S01]  /*0f30*/  VIADD R6, R12, 0x8 ;  /* 0x000000080c067836 */ /* 0x000fe20000000000 */
[----:B------:R-:W-:-:S03]  /*0f40*/  FSEL R9, R7, R5, P0 ;  /* 0x0000000507097208 */ /* 0x000fc60000000000 */
[----:B------:R-:W-:Y:S01]  /*0f50*/  SHFL.DOWN PT, R4, R8, 0x8, R11 ;  /* 0x0900000008047989 */ /* 0x000fe200000e000b */
[----:B------:R-:W-:-:S03]  /*0f60*/  ISETP.GT.AND P0, PT, R6, R11, PT ;  /* 0x0000000b0600720c */ /* 0x000fc60003f04270 */
[----:B------:R-:W0:Y:S02]  /*0f70*/  SHFL.DOWN PT, R5, R9, 0x8, R11 ;  /* 0x0900000009057989 */ /* 0x000e2400000e000b */
[----:B0-----:R-:W-:-:S10]  /*0f80*/  DADD R4, R4, R8 ;  /* 0x0000000004047229 */ /* 0x001fd40000000008 */
[----:B------:R-:W-:Y:S01]  /*0f90*/  FSEL R6, R8, R4, P0 ;  /* 0x0000000408067208 */ /* 0x000fe20000000000 */
[----:B------:R-:W-:Y:S01]  /*0fa0*/  VIADD R8, R12, 0x10 ;  /* 0x000000100c087836 */ /* 0x000fe20000000000 */
[----:B------:R-:W-:Y:S02]  /*0fb0*/  FSEL R7, R9, R5, P0 ;  /* 0x0000000509077208 */ /* 0x000fe40000000000 */
[----:B------:R-:W-:Y:S01]  /*0fc0*/  @!P1 SHF.R.U32.HI R9, RZ, 0x2, R3 ;  /* 0x00000002ff099819 */ /* 0x000fe20000011603 */
[----:B------:R-:W-:Y:S01]  /*0fd0*/  SHFL.DOWN PT, R4, R6, 0x10, R11 ;  /* 0x0a00000006047989 */ /* 0x000fe200000e000b */
[----:B------:R-:W-:Y:S02]  /*0fe0*/  ISETP.GT.AND P0, PT, R8, R11, PT ;  /* 0x0000000b0800720c */ /* 0x000fe40003f04270 */
[----:B------:R-:W-:Y:S01]  /*0ff0*/  @!P1 LOP3.LUT R9, R9, 0xf8, RZ, 0xc0, !PT ;  /* 0x000000f809099812 */ /* 0x000fe200078ec0ff */
[----:B------:R-:W0:Y:S04]  /*1000*/  SHFL.DOWN PT, R5, R7, 0x10, R11 ;  /* 0x0a00000007057989 */ /* 0x000e2800000e000b */
[----:B------:R-:W-:Y:S01]  /*1010*/  @!P1 IMAD.IADD R9, R9, 0x1, R10 ;  /* 0x0000000109099824 */ /* 0x000fe200078e020a */
[----:B0-----:R-:W-:-:S10]  /*1020*/  DADD R4, R4, R6 ;  /* 0x0000000004047229 */ /* 0x001fd40000000006 */
[----:B------:R-:W-:Y:S02]  /*1030*/  FSEL R4, R6, R4, P0 ;  /* 0x0000000406047208 */ /* 0x000fe40000000000 */
[----:B------:R-:W-:-:S05]  /*1040*/  FSEL R5, R7, R5, P0 ;  /* 0x0000000507057208 */ /* 0x000fca0000000000 */
[----:B------:R0:W-:Y:S01]  /*1050*/  @!P1 STS.64 [R9+0x8], R4 ;  /* 0x0000080409009388 */ /* 0x0001e20000000a00 */
[----:B------:R-:W-:Y:S01]  /*1060*/  BAR.SYNC.DEFER_BLOCKING 0x0 ;  /* 0x0000000000007b1d */ /* 0x000fe20000010000 */
[----:B------:R-:W-:-:S13]  /*1070*/  ISETP.NE.AND P1, PT, R3, RZ, PT ;  /* 0x000000ff0300720c */ /* 0x000fda0003f25270 */
[----:B0-----:R-:W-:Y:S05]  /*1080*/  @P1 BRA `(.L_x_130) ;  /* 0x0000003000981947 */ /* 0x001fea0003800000 */
[----:B------:R-:W0:Y:S01]  /*1090*/  S2UR UR5, SR_CgaCtaId ;  /* 0x00000000000579c3 */ /* 0x000e220000008800 */
[----:B------:R-:W-:Y:S01]  /*10a0*/  UMOV UR4, 0x400 ;  /* 0x0000040000047882 */ /* 0x000fe20000000000 */
[----:B------:R-:W-:-:S04]  /*10b0*/  ISETP.GT.U32.AND P0, PT, R0, 0x20, PT ;  /* 0x000000200000780c */ /* 0x000fc80003f04070 */
[----:B------:R-:W-:Y:S01]  /*10c0*/  ISETP.GT.U32.AND.EX P0, PT, R2, RZ, PT, P0 ;  /* 0x000000ff0200720c */ /* 0x000fe20003f04100 */
[----:B0-----:R-:W-:-:S09]  /*10d0*/  ULEA UR4, UR5, UR4, 0x18 ;  /* 0x0000000405047291 */ /* 0x001fd2000f8ec0ff */
[----:B------:R-:W0:Y:S04]  /*10e0*/  LDS.128 R12, [UR4+0x10] ;  /* 0x00001004ff0c7984 */ /* 0x000e280008000c00 */
[----:B------:R-:W1:Y:S01]  /*10f0*/  LDS.128 R8, [UR4+0x20] ;  /* 0x00002004ff087984 */ /* 0x000e620008000c00 */
[----:B0-----:R-:W-:-:S10]  /*1100*/  DADD R12, R4, R12 ;  /* 0x00000000040c7229 */ /* 0x001fd4000000000c */
[----:B------:R-:W-:Y:S02]  /*1110*/  FSEL R4, R12, R4, P0 ;  /* 0x000000040c047208 */ /* 0x000fe40000000000 */
[----:B------:R-:W-:Y:S02]  /*1120*/  FSEL R5, R13, R5, P0 ;  /* 0x000000050d057208 */ /* 0x000fe40000000000 */
[----:B------:R-:W-:-:S04]  /*1130*/  ISETP.GT.U32.AND P0, PT, R0, 0x40, PT ;  /* 0x000000400000780c */ /* 0x000fc80003f04070 */
[----:B------:R-:W-:Y:S01]  /*1140*/  DADD R14, R4, R14 ;  /* 0x00000000040e7229 */ /* 0x000fe2000000000e */
[----:B------:R-:W-:-:S09]  /*1150*/  ISETP.GT.U32.AND.EX P0, PT, R2, RZ, PT, P0 ;  /* 0x000000ff0200720c */ /* 0x000fd20003f04100 */
[----:B------:R-:W-:Y:S02]  /*1160*/  FSEL R12, R14, R4, P0 ;  /* 0x000000040e0c7208 */ /* 0x000fe40000000000 */
[----:B------:R-:W-:Y:S02]  /*1170*/  FSEL R13, R15, R5, P0 ;  /* 0x000000050f0d7208 */ /* 0x000fe40000000000 */
[----:B------:R-:W0:Y:S01]  /*1180*/  LDS.128 R4, [UR4+0x30] ;  /* 0x00003004ff047984 */ /* 0x000e220008000c00 */
[----:B------:R-:W-:-:S03]  /*1190*/  ISETP.GT.U32.AND P0, PT, R0, 0x60, PT ;  /* 0x000000600000780c */ /* 0x000fc60003f04070 */
[----:B-1----:R-:W-:Y:S01]  /*11a0*/  DADD R8, R8, R12 ;  /* 0x0000000008087229 */ /* 0x002fe2000000000c */
[----:B------:R-:W-:-:S09]  /*11b0*/  ISETP.GT.U32.AND.EX P0, PT, R2, RZ, PT, P0 ;  /* 0x000000ff0200720c */ /* 0x000fd20003f04100 */
[----:B------:R-:W-:Y:S02]  /*11c0*/  FSEL R8, R8, R12, P0 ;  /* 0x0000000c08087208 */ /* 0x000fe40000000000 */
[----:B------:R-:W-:Y:S02]  /*11d0*/  FSEL R9, R9, R13, P0 ;  /* 0x0000000d09097208 */ /* 0x000fe40000000000 */
[----:B------:R-:W-:-:S04]  /*11e0*/  ISETP.GT.U32.AND P0, PT, R0, 0x80, PT ;  /* 0x000000800000780c */ /* 0x000fc80003f04070 */
[----:B------:R-:W-:Y:S01]  /*11f0*/  DADD R10, R8, R10 ;  /* 0x00000000080a7229 */ /* 0x000fe2000000000a */
[----:B------:R-:W-:-:S09]  /*1200*/  ISETP.GT.U32.AND.EX P0, PT, R2, RZ, PT, P0 ;  /* 0x000000ff0200720c */ /* 0x000fd20003f04100 */
[----:B------:R-:W-:Y:S02]  /*1210*/  FSEL R10, R10, R8, P0 ;  /* 0x000000080a0a7208 */ /* 0x000fe40000000000 */
[----:B------:R-:W-:Y:S02]  /*1220*/  FSEL R11, R11, R9, P0 ;  /* 0x000000090b0b7208 */ /* 0x000fe40000000000 */
[----:B------:R-:W1:Y:S01]  /*1230*/  LDS.64 R8, [UR4+0x40] ;  /* 0x00004004ff087984 */ /* 0x000e620008000a00 */
[----:B------:R-:W-:-:S03]  /*1240*/  ISETP.GT.U32.AND P0, PT, R0, 0xa0, PT ;  /* 0x000000a00000780c */ /* 0x000fc60003f04070 */
[----:B0-----:R-:W-:Y:S01]  /*1250*/  DADD R4, R4, R10 ;  /* 0x0000000004047229 */ /* 0x001fe2000000000a */
        /* <DEDUP_REMOVED lines=8> */
[----:B------:R-:W-:-:S04]  /*12e0*/  ISETP.GT.U32.AND P0, PT, R0, 0xe0, PT ;  /* 0x000000e00000780c */ /* 0x000fc80003f04070 */
[----:B-1----:R-:W-:Y:S01]  /*12f0*/  DADD R8, R8, R4 ;  /* 0x0000000008087229 */ /* 0x002fe20000000004 */
[----:B------:R-:W-:-:S09]  /*1300*/  ISETP.GT.U32.AND.EX P0, PT, R2, RZ, PT, P0 ;  /* 0x000000ff0200720c */ /* 0x000fd20003f04100 */
[----:B------:R-:W-:Y:S02]  /*1310*/  FSEL R4, R8, R4, P0 ;  /* 0x0000000408047208 */ /* 0x000fe40000000000 */
[----:B------:R-:W-:Y:S01]  /*1320*/  FSEL R5, R9, R5, P0 ;  /* 0x0000000509057208 */ /* 0x000fe20000000000 */
[----:B------:R-:W-:Y:S06]  /*1330*/  BRA `(.L_x_130) ;  /* 0x0000002c00ec7947 */ /* 0x000fec0003800000 */
.L_x_116:
[----:B------:R-:W0:Y:S01]  /*1340*/  S2R R3, SR_TID.X ;  /* 0x0000000000037919 */ /* 0x000e220000002100 */
[----:B------:R-:W1:Y:S01]  /*1350*/  LDC.64 R22, c[0x0][0x380] ;  /* 0x0000e000ff167b82 */ /* 0x000e620000000a00 */
[----:B0-----:R-:W-:-:S04]  /*1360*/  IMAD.SHL.U32 R5, R3, 0x4, RZ ;  /* 0x0000000403057824 */ /* 0x001fc800078e00ff */
[----:B-1----:R-:W-:-:S05]  /*1370*/  IMAD.WIDE.U32 R22, R5, 0x8, R22 ;  /* 0x0000000805167825 */ /* 0x002fca00078e0016 */
[----:B------:R-:W2:Y:S04]  /*1380*/  LDG.E.128.CONSTANT R12, desc[UR6][R22.64] ;  /* 0x00000006160c7981 */ /* 0x000ea8000c1e9d00 */
[----:B------:R-:W3:Y:S04]  /*1390*/  LDG.E.128.CONSTANT R16, desc[UR6][R22.64+0x10] ;  /* 0x0000100616107981 */ /* 0x000ee8000c1e9d00 */
[----:B------:R-:W4:Y:S04]  /*13a0*/  LDG.E.128.CONSTANT R8, desc[UR6][R22.64+0x2000] ;  /* 0x0020000616087981 */ /* 0x000f28000c1e9d00 */
[----:B------:R-:W5:Y:S01]  /*13b0*/  LDG.E.128.CONSTANT R4, desc[UR6][R22.64+0x2010] ;  /* 0x0020100616047981 */ /* 0x000f62000c1e9d00 */
[----:B------:R-:W-:Y:S01]  /*13c0*/  IADD3 R24, P1, PT, R0, -0x800, RZ ;  /* 0xfffff80000187810 */ /* 0x000fe20007f3e0ff */
[----:B------:R-:W-:-:S02]  /*13d0*/  IMAD.MOV.U32 R29, RZ, RZ, 0x800 ;  /* 0x00000800ff1d7424 */ /* 0x000fc400078e00ff */
[----:B------:R-:W-:Y:S01]  /*13e0*/  IMAD.MOV.U32 R31, RZ, RZ, RZ ;  /* 0x000000ffff1f7224 */ /* 0x000fe200078e00ff */
[----:B------:R-:W-:Y:S02]  /*13f0*/  ISETP.GE.U32.AND P0, PT, R24, 0x800, PT ;  /* 0x000008001800780c */ /* 0x000fe40003f06070 */
[----:B------:R-:W-:-:S04]  /*1400*/  IADD3.X R25, PT, PT, R2, -0x1, RZ, P1, !PT ;  /* 0xffffffff02197810 */ /* 0x000fc80000ffe4ff */
[----:B------:R-:W-:Y:S01]  /*1410*/  ISETP.GE.U32.AND.EX P0, PT, R25, RZ, PT, P0 ;  /* 0x000000ff1900720c */ /* 0x000fe20003f06100 */
        /* <DEDUP_REMOVED lines=8> */
[----:B------:R-:W0:Y:S01]  /*14a0*/  LDC.64 R26, c[0x0][0x390] ;  /* 0x0000e400ff1a7b82 */ /* 0x000e220000000a00 */
[----:B------:R-:W-:Y:S02]  /*14b0*/  IMAD.MOV.U32 R29, RZ, RZ, 0x800 ;  /* 0x00000800ff1d7424 */ /* 0x000fe400078e00ff */
[----:B------:R-:W-:-:S07]  /*14c0*/  IMAD.MOV.U32 R31, RZ, RZ, RZ ;  /* 0x000000ffff1f7224 */ /* 0x000fce00078e00ff */
.L_x_133:
[----:B------:R-:W-:-:S04]  /*14d0*/  LEA R32, P0, R29, R22, 0x3 ;  /* 0x000000161d207211 */ /* 0x000fc800078018ff */
[----:B------:R-:W-:-:S05]  /*14e0*/  LEA.HI.X R33, R29, R23, R31, 0x3, P0 ;  /* 0x000000171d217211 */ /* 0x000fca00000f1c1f */
[----:B------:R-:W2:Y:S04]  /*14f0*/  LDG.E.128.CONSTANT R8, desc[UR6][R32.64] ;  /* 0x0000000620087981 */ /* 0x000ea8000c1e9d00 */
[----:B------:R-:W3:Y:S04]  /*1500*/  LDG.E.128.CONSTANT R12, desc[UR6][R32.64+0x10] ;  /* 0x00001006200c7981 */ /* 0x000ee8000c1e9d00 */
[----:B------:R-:W4:Y:S04]  /*1510*/  LDG.E.128.CONSTANT R16, desc[UR6][R32.64+0x2000] ;  /* 0x0020000620107981 */ /* 0x000f28000c1e9d00 */
[----:B------:R-:W5:Y:S01]  /*1520*/  LDG.E.128.CONSTANT R4, desc[UR6][R32.64+0x2010] ;  /* 0x0020100620047981 */ /* 0x000f62000c1e9d00 */
[----:B0-----:R-:W-:-:S02]  /*1530*/  IMAD.MOV.U32 R0, RZ, RZ, R26 ;  /* 0x000000ffff007224 */ /* 0x001fc400078e001a */
[----:B------:R-:W-:Y:S01]  /*1540*/  IMAD.MOV.U32 R2, RZ, RZ, R27 ;  /* 0x000000ffff027224 */ /* 0x000fe200078e001b */
[----:B--2---:R-:W-:-:S08]  /*1550*/  DADD R8, R8, R20 ;  /* 0x0000000008087229 */ /* 0x004fd00000000014 */
[----:B------:R-:W-:Y:S01]  /*1560*/  DADD R8, R10, R8 ;  /* 0x000000000a087229 */ /* 0x000fe20000000008 */
[----:B------:R-:W-:-:S04]  /*1570*/  IADD3 R10, P1, PT, -R29, R0, RZ ;  /* 0x000000001d0a7210 */ /* 0x000fc80007f3e1ff */
[----:B------:R-:W-:-:S03]  /*1580*/  ISETP.GE.U32.AND P0, PT, R10, 0x800, PT ;  /* 0x000008000a00780c */ /* 0x000fc60003f06070 */
[----:B---3--:R-:W-:-:S08]  /*1590*/  DADD R8, R12, R8 ;  /* 0x000000000c087229 */ /* 0x008fd00000000008 */
[----:B------:R-:W-:-:S08]  /*15a0*/  DADD R8, R14, R8 ;  /* 0x000000000e087229 */ /* 0x000fd00000000008 */
[----:B----4-:R-:W-:-:S08]  /*15b0*/  DADD R8, R16, R8 ;  /* 0x0000000010087229 */ /* 0x010fd00000000008 */
[----:B------:R-:W-:-:S08]  /*15c0*/  DADD R8, R18, R8 ;  /* 0x0000000012087229 */ /* 0x000fd00000000008 */
[----:B-----5:R-:W-:Y:S01]  /*15d0*/  DADD R4, R4, R8 ;  /* 0x0000000004047229 */ /* 0x020fe20000000008 */
[----:B------:R-:W-:-:S05]  /*15e0*/  IMAD.X R8, R2, 0x1, ~R31, P1 ;  /* 0x0000000102087824 */ /* 0x000fca00008e0e1f */
[----:B------:R-:W-:Y:S02]  /*15f0*/  ISETP.GE.U32.AND.EX P0, PT, R8, RZ, PT, P0 ;  /* 0x000000ff0800720c */ /* 0x000fe40003f06100 */
[----:B------:R-:W-:-:S11]  /*1600*/  DADD R20, R6, R4 ;  /* 0x0000000006147229 */ /* 0x000fd60000000004 */
[----:B------:R-:W-:Y:S05]  /*1610*/  @!P0 BRA `(.L_x_132) ;  /* 0x0000000800008947 */ /* 0x000fea0003800000 */
[----:B------:R-:W-:-:S05]  /*1620*/  IADD3 R29, P0, PT, R29, 0x800, RZ ;  /* 0x000008001d1d7810 */ /* 0x000fca0007f1e0ff */
[----:B------:R-:W-:Y:S01]  /*1630*/  IMAD.X R31, RZ, RZ, R31, P0 ;  /* 0x000000ffff1f7224 */ /* 0x000fe200000e061f */
[----:B------:R-:W-:-:S04]  /*1640*/  ISETP.GT.U32.AND P0, PT, R29, R24, PT ;  /* 0x000000181d00720c */ /* 0x000fc80003f04070 */
[----:B------:R-:W-:-:S13]  /*1650*/  ISETP.GT.U32.AND.EX P0, PT, R31, R25, PT, P0 ;  /* 0x000000191f00720c */ /* 0x000fda0003f04100 */
[----:B------:R-:W-:Y:S05]  /*1660*/  @!P0 BRA `(.L_x_133) ;  /* 0xfffffffc00988947 */ /* 0x000fea000383ffff */
.L_x_131:
[----:B------:R-:W-:-:S04]  /*1670*/  ISETP.GE.U32.AND P0, PT, R29, R0, PT ;  /* 0x000000001d00720c */ /* 0x000fc80003f06070 */
[----:B------:R-:W-:-:S13]  /*1680*/  ISETP.GE.U32.AND.EX P0, PT, R31, R2, PT, P0 ;  /* 0x000000021f00720c */ /* 0x000fda0003f06100 */
        /* <DEDUP_REMOVED lines=13> */
[----:B------:R-:W0:Y:S01]  /*1760*/  LDCU.64 UR4, c[0x0][0x380] ;  /* 0x00007000ff0477ac */ /* 0x000e220008000a00 */
[----:B------:R-:W-:Y:S01]  /*1770*/  IADD3 R9, P1, PT, R3, R29, RZ ;  /* 0x0000001d03097210 */ /* 0x000fe20007f3e0ff */
[----:B------:R-:W-:Y:S01]  /*1780*/  IMAD.MOV.U32 R7, RZ, RZ, R3 ;  /* 0x000000ffff077224 */ /* 0x000fe200078e0003 */
[----:B------:R-:W-:-:S03]  /*1790*/  LEA.HI R0, R0, 0x1, RZ, 0x18 ;  /* 0x0000000100007811 */ /* 0x000fc600078fc0ff */
[----:B------:R-:W-:Y:S01]  /*17a0*/  IMAD.X R4, RZ, RZ, R31, P1 ;  /* 0x000000ffff047224 */ /* 0x000fe200008e061f */
[----:B------:R-:W-:-:S05]  /*17b0*/  LOP3.LUT R0, R0, 0x3, RZ, 0xc0, !PT ;  /* 0x0000000300007812 */ /* 0x000fca00078ec0ff */
[----:B------:R-:W-:Y:S01]  /*17c0*/  IMAD.MOV R0, RZ, RZ, -R0 ;  /* 0x000000ffff007224 */ /* 0x000fe200078e0a00 */
[----:B0-----:R-:W-:-:S04]  /*17d0*/  LEA R6, P2, R9, UR4, 0x3 ;  /* 0x0000000409067c11 */ /* 0x001fc8000f8418ff */
[----:B------:R-:W-:-:S09]  /*17e0*/  LEA.HI.X R9, R9, UR5, R4, 0x3, P2 ;  /* 0x0000000509097c11 */ /* 0x000fd200090f1c04 */
.L_x_137:
        /* <DEDUP_REMOVED lines=10> */
.L_x_136:
[----:B------:R-:W-:Y:S05]  /*1890*/  BSYNC.RECONVERGENT B2 ;  /* 0x0000000000027941 */ /* 0x000fea0003800200 */
.L_x_135:
[----:B------:R-:W-:Y:S05]  /*18a0*/  @!P0 BRA `(.L_x_134) ;  /* 0x0000000400588947 */ /* 0x000fea0003800000 */
[----:B------:R-:W0:Y:S01]  /*18b0*/  LDCU.64 UR4, c[0x0][0x380] ;  /* 0x00007000ff0477ac */ /* 0x000e220008000a00 */
[----:B------:R-:W-:Y:S01]  /*18c0*/  IMAD.IADD R5, R2, 0x1, -R7 ;  /* 0x0000000102057824 */ /* 0x000fe200078e0a07 */
[----:B------:R-:W-:Y:S01]  /*18d0*/  IADD3 R29, P0, PT, R7, R29, RZ ;  /* 0x0000001d071d7210 */ /* 0x000fe20007f1e0ff */
[----:B------:R-:W-:Y:S03]  /*18e0*/  BSSY.RECONVERGENT B2, `(.L_x_138) ;  /* 0x000002e000027945 */ /* 0x000fe60003800200 */
[----:B------:R-:W-:Y:S01]  /*18f0*/  ISETP.GT.AND P1, PT, R5, 0xc00, PT ;  /* 0x00000c000500780c */ /* 0x000fe20003f24270 */
[----:B------:R-:W-:Y:S01]  /*1900*/  IMAD.X R0, RZ, RZ, R31, P0 ;  /* 0x000000ffff007224 */ /* 0x000fe200000e061f */
[----:B0-----:R-:W-:-:S04]  /*1910*/  LEA R4, P0, R29, UR4, 0x3 ;  /* 0x000000041d047c11 */ /* 0x001fc8000f8018ff */
[----:B------:R-:W-:Y:S02]  /*1920*/  LEA.HI.X R5, R29, UR5, R0, 0x3, P0 ;  /* 0x000000051d057c11 */ /* 0x000fe400080f1c00 */
[----:B------:R-:W-:-:S05]  /*1930*/  PLOP3.LUT P0, PT, PT, PT, PT, 0x80, 0x8 ;  /* 0x000000000008781c */ /* 0x000fca0003f0f070 */
[----:B------:R-:W-:Y:S08]  /*1940*/  @!P1 BRA `(.L_x_139) ;  /* 0x00000000009c9947 */ /* 0x000ff00003800000 */
[----:B------:R-:W-:Y:S01]  /*1950*/  PLOP3.LUT P0, PT, PT, PT, PT, 0x8, 0x80 ;  /* 0x000000000080781c */ /* 0x000fe20003f0e170 */
[----:B------:R-:W-:-:S12]  /*1960*/  VIADD R0, R2, 0xfffff400 ;  /* 0xfffff40002007836 */ /* 0x000fd80000000000 */
.L_x_140:
        /* <DEDUP_REMOVED lines=15> */
[----:B------:R0:W5:Y:S01]  /*1a60*/  LDG.E.64.CONSTANT R8, desc[UR6][R4.64+0x7800] ;  /* 0x0078000604087981 */ /* 0x000162000c1e9b00 */
[----:B------:R-:W-:-:S05]  /*1a70*/  VIADD R7, R7, 0x1000 ;  /* 0x0000100007077836 */ /* 0x000fca0000000000 */
[----:B------:R-:W-:Y:S02]  /*1a80*/  ISETP.GE.AND P1, PT, R7, R0, PT ;  /* 0x000000000700720c */ /* 0x000fe40003f26270 */
[----:B0-----:R-:W-:-:S05]  /*1a90*/  IADD3 R4, P2, PT, R4, 0x8000, RZ ;  /* 0x0000800004047810 */ /* 0x001fca0007f5e0ff */
[----:B------:R-:W-:Y:S01]  /*1aa0*/  IMAD.X R5, RZ, RZ, R5, P2 ;  /* 0x000000ffff057224 */ /* 0x000fe200010e0605 */
[----:B--2---:R-:W-:-:S08]  /*1ab0*/  DADD R40, R40, R20 ;  /* 0x0000000028287229 */ /* 0x004fd00000000014 */
        /* <DEDUP_REMOVED lines=16> */
.L_x_139:
[----:B------:R-:W-:Y:S05]  /*1bc0*/  BSYNC.RECONVERGENT B2 ;  /* 0x0000000000027941 */ /* 0x000fea0003800200 */
.L_x_138:
        /* <DEDUP_REMOVED lines=12> */
[----:B------:R-:W-:Y:S01]  /*1c90*/  IADD3 R0, P1, PT, R4, 0x4000, RZ ;  /* 0x0000400004007810 */ /* 0x000fe20007f3e0ff */
[----:B------:R-:W-:Y:S01]  /*1ca0*/  VIADD R7, R7, 0x800 ;  /* 0x0000080007077836 */ /* 0x000fe20000000000 */
[----:B------:R-:W-:-:S03]  /*1cb0*/  PLOP3.LUT P0, PT, PT, PT, PT, 0x8, 0x80 ;  /* 0x000000000080781c */ /* 0x000fc60003f0e170 */
[----:B0-----:R-:W-:Y:S02]  /*1cc0*/  IMAD.X R5, RZ, RZ, R5, P1 ;  /* 0x000000ffff057224 */ /* 0x001fe400008e0605 */
[----:B------:R-:W-:Y:S01]  /*1cd0*/  IMAD.MOV.U32 R4, RZ, RZ, R0 ;  /* 0x000000ffff047224 */ /* 0x000fe200078e0000 */
[----:B--2---:R-:W-:-:S08]  /*1ce0*/  DADD R8, R20, R8 ;  /* 0x0000000014087229 */ /* 0x004fd00000000008 */
[----:B---3--:R-:W-:-:S08]  /*1cf0*/  DADD R8, R8, R10 ;  /* 0x0000000008087229 */ /* 0x008fd0000000000a */
[----:B----4-:R-:W-:-:S08]  /*1d00*/  DADD R8, R8, R12 ;  /* 0x0000000008087229 */ /* 0x010fd0000000000c */
[----:B-----5:R-:W-:-:S08]  /*1d10*/  DADD R8, R8, R14 ;  /* 0x0000000008087229 */ /* 0x020fd0000000000e */
[----:B------:R-:W-:-:S08]  /*1d20*/  DADD R8, R8, R16 ;  /* 0x0000000008087229 */ /* 0x000fd00000000010 */
[----:B------:R-:W-:-:S08]  /*1d30*/  DADD R8, R8, R18 ;  /* 0x0000000008087229 */ /* 0x000fd00000000012 */
[----:B------:R-:W-:-:S08]  /*1d40*/  DADD R8, R8, R22 ;  /* 0x0000000008087229 */ /* 0x000fd00000000016 */
[----:B------:R-:W-:-:S11]  /*1d50*/  DADD R20, R8, R24 ;  /* 0x0000000008147229 */ /* 0x000fd60000000018 */
.L_x_142:
[----:B------:R-:W-:Y:S05]  /*1d60*/  BSYNC.RECONVERGENT B2 ;  /* 0x0000000000027941 */ /* 0x000fea0003800200 */
.L_x_141:
        /* <DEDUP_REMOVED lines=10> */
.L_x_134:
[----:B------:R-:W-:Y:S05]  /*1e10*/  BSYNC.RECONVERGENT B1 ;  /* 0x0000000000017941 */ /* 0x000fea0003800200 */
.L_x_132:
        /* <DEDUP_REMOVED lines=32> */
[----:B------:R-:W-:Y:S01]  /*2020*/  ISETP.GT.AND P0, PT, R0, 0xf, PT ;  /* 0x0000000f0000780c */ /* 0x000fe20003f04270 */
[----:B------:R-:W-:Y:S04]  /*2030*/  SHFL.DOWN PT, R4, R6, 0x10, 0x1f ;  /* 0x0a001f0006047f89 */ /* 0x000fe800000e0000 */
[----:B------:R-:W0:Y:S02]  /*2040*/  SHFL.DOWN PT, R5, R7, 0x10, 0x1f ;  /* 0x0a001f0007057f89 */ /* 0x000e2400000e0000 */
[----:B0-----:R-:W-:-:S07]  /*2050*/  DADD R4, R4, R6 ;  /* 0x0000000004047229 */ /* 0x001fce0000000006 */
[----:B------:R0:W-:Y:S01]  /*2060*/  @!P1 STS.64 [R13+0x8], R4 ;  /* 0x000008040d009388 */ /* 0x0001e20000000a00 */
[----:B------:R-:W-:Y:S01]  /*2070*/  BAR.SYNC.DEFER_BLOCKING 0x0 ;  /* 0x0000000000007b1d */ /* 0x000fe20000010000 */
[----:B------:R-:W-:Y:S02]  /*2080*/  ISETP.NE.AND P1, PT, R3, RZ, PT ;  /* 0x000000ff0300720c */ /* 0x000fe40003f25270 */
[----:B------:R-:W-:Y:S02]  /*2090*/  FSEL R0, R6, R4, P0 ;  /* 0x0000000406007208 */ /* 0x000fe40000000000 */
[----:B------:R-:W-:-:S03]  /*20a0*/  FSEL R7, R7, R5, P0 ;  /* 0x0000000507077208 */ /* 0x000fc60000000000 */
[----:B0-----:R-:W-:Y:S02]  /*20b0*/  IMAD.MOV.U32 R4, RZ, RZ, R0 ;  /* 0x000000ffff047224 */ /* 0x001fe400078e0000 */
[----:B------:R-:W-:-:S04]  /*20c0*/  IMAD.MOV.U32 R5, RZ, RZ, R7 ;  /* 0x000000ffff057224 */ /* 0x000fc800078e0007 */
[----:B------:R-:W-:Y:S05]  /*20d0*/  @P1 BRA `(.L_x_130) ;  /* 0x0000002000841947 */ /* 0x000fea0003800000 */
        /* <DEDUP_REMOVED lines=15> */
.L_x_115:
        /* <DEDUP_REMOVED lines=13> */
.L_x_145:
[----:B------:R-:W-:Y:S05]  /*22a0*/  BSYNC.RECONVERGENT B1 ;  /* 0x0000000000017941 */ /* 0x000fea0003800200 */
.L_x_144:
        /* <DEDUP_REMOVED lines=17> */
.L_x_150:
        /* <DEDUP_REMOVED lines=10> */
.L_x_149:
[----:B------:R-:W-:Y:S05]  /*2460*/  BSYNC.RECONVERGENT B2 ;  /* 0x0000000000027941 */ /* 0x000fea0003800200 */
.L_x_148:
        /* <DEDUP_REMOVED lines=8> */
.L_x_153:
        /* <DEDUP_REMOVED lines=43> */
.L_x_152:
[----:B------:R-:W-:Y:S05]  /*27a0*/  BSYNC.RECONVERGENT B2 ;  /* 0x0000000000027941 */ /* 0x000fea0003800200 */
.L_x_151:
        /* <DEDUP_REMOVED lines=26> */
.L_x_155:
[----:B------:R-:W-:Y:S05]  /*2950*/  BSYNC.RECONVERGENT B2 ;  /* 0x0000000000027941 */ /* 0x000fea0003800200 */
.L_x_154:
        /* <DEDUP_REMOVED lines=12> */
.L_x_147:
[----:B------:R-:W-:Y:S05]  /*2a20*/  BSYNC.RECONVERGENT B1 ;  /* 0x0000000000017941 */ /* 0x000fea0003800200 */
.L_x_146:
        /* <DEDUP_REMOVED lines=62> */
.L_x_156:
        /* <DEDUP_REMOVED lines=37> */
[----:B------:R-:W-:Y:S01]  /*3060*/  @!P1 MOV R9, 0x400 ;  /* 0x0000040000099802 */ /* 0x000fe20000000f00 */
[----:B------:R-:W-:Y:S01]  /*3070*/  SHFL.DOWN PT, R4, R6, 0x10, R11 ;  /* 0x0a00000006047989 */ /* 0x000fe200000e000b */
[----:B------:R-:W-:Y:S02]  /*3080*/  @!P1 SHF.R.U32.HI R8, RZ, 0x2, R3 ;  /* 0x00000002ff089819 */ /* 0x000fe40000011603 */
[----:B-1----:R-:W-:Y:S01]  /*3090*/  @!P1 LEA R9, R12, R9, 0x18 ;  /* 0x000000090c099211 */ /* 0x002fe200078ec0ff */
[----:B------:R-:W0:Y:S01]  /*30a0*/  SHFL.DOWN PT, R5, R7, 0x10, R11 ;  /* 0x0a00000007057989 */ /* 0x000e2200000e000b */
[----:B------:R-:W-:-:S02]  /*30b0*/  @!P1 LOP3.LUT R8, R8, 0xf8, RZ, 0xc0, !PT ;  /* 0x000000f808089812 */ /* 0x000fc400078ec0ff */
[----:B------:R-:W-:-:S03]  /*30c0*/  ISETP.GT.AND P0, PT, R10, R11, PT ;  /* 0x0000000b0a00720c */ /* 0x000fc60003f04270 */
        /* <DEDUP_REMOVED lines=51> */
.L_x_143:
        /* <DEDUP_REMOVED lines=11> */
[----:B--2---:R-:W-:-:S08]  /*34b0*/  DADD R4, R20, R4 ;  /* 0x0000000014047229 */ /* 0x004fd00000000004 */
[----:B---3--:R-:W-:-:S08]  /*34c0*/  DADD R4, R8, R4 ;  /* 0x0000000008047229 */ /* 0x008fd00000000004 */
[----:B----4-:R-:W-:Y:S01]  /*34d0*/  DADD R4, R10, R4 ;  /* 0x000000000a047229 */ /* 0x010fe20000000004 */
[----:B------:R-:W-:-:S04]  /*34e0*/  IADD3 R10, P1, PT, R0, -0x800, RZ ;  /* 0xfffff800000a7810 */ /* 0x000fc80007f3e0ff */
[----:B------:R-:W-:-:S03]  /*34f0*/  ISETP.GE.U32.AND P0, PT, R10, 0x800, PT ;  /* 0x000008000a00780c */ /* 0x000fc60003f06070 */
[----:B-----5:R-:W-:Y:S01]  /*3500*/  DADD R4, R12, R4 ;  /* 0x000000000c047229 */ /* 0x020fe20000000004 */
[----:B------:R-:W-:-:S04]  /*3510*/  IADD3.X R11, PT, PT, R2, -0x1, RZ, P1, !PT ;  /* 0xffffffff020b7810 */ /* 0x000fc80000ffe4ff */
[----:B------:R-:W-:-:S03]  /*3520*/  ISETP.GE.U32.AND.EX P0, PT, R11, RZ, PT, P0 ;  /* 0x000000ff0b00720c */ /* 0x000fc60003f06100 */
[----:B------:R-:W-:-:S08]  /*3530*/  DADD R4, R14, R4 ;  /* 0x000000000e047229 */ /* 0x000fd00000000004 */
[----:B------:R-:W-:Y:S01]  /*3540*/  DADD R4, R16, R4 ;  /* 0x0000000010047229 */ /* 0x000fe20000000004 */
[----:B------:R-:W-:-:S07]  /*3550*/  IMAD.MOV.U32 R17, RZ, RZ, 0x800 ;  /* 0x00000800ff117424 */ /* 0x000fce00078e00ff */
[----:B------:R-:W-:Y:S01]  /*3560*/  DADD R4, R18, R4 ;  /* 0x0000000012047229 */ /* 0x000fe20000000004 */
[----:B------:R-:W-:Y:S01]  /*3570*/  IMAD.MOV.U32 R19, RZ, RZ, RZ ;  /* 0x000000ffff137224 */ /* 0x000fe200078e00ff */
[----:B------:R-:W-:Y:S09]  /*3580*/  @!P0 BRA `(.L_x_157) ;  /* 0x0000000000848947 */ /* 0x000ff20003800000 */
[----:B------:R-:W0:Y:S01]  /*3590*/  LDC.64 R12, c[0x0][0x390] ;  /* 0x0000e400ff0c7b82 */ /* 0x000e220000000a00 */
[----:B------:R-:W-:Y:S02]  /*35a0*/  IMAD.MOV.U32 R17, RZ, RZ, 0x800 ;  /* 0x00000800ff117424 */ /* 0x000fe400078e00ff */
[----:B------:R-:W-:-:S07]  /*35b0*/  IMAD.MOV.U32 R19, RZ, RZ, RZ ;  /* 0x000000ffff137224 */ /* 0x000fce00078e00ff */
.L_x_159:
[----:B------:R-:W-:-:S04]  /*35c0*/  LEA R20, P0, R17, R6, 0x3 ;  /* 0x0000000611147211 */ /* 0x000fc800078018ff */
[----:B------:R-:W-:-:S05]  /*35d0*/  LEA.HI.X R21, R17, R7, R19, 0x3, P0 ;  /* 0x0000000711157211 */ /* 0x000fca00000f1c13 */
        /* <DEDUP_REMOVED lines=8> */
[----:B0-----:R-:W-:-:S02]  /*3660*/  IMAD.MOV.U32 R0, RZ, RZ, R12 ;  /* 0x000000ffff007224 */ /* 0x001fc400078e000c */
[----:B------:R-:W-:Y:S01]  /*3670*/  IMAD.MOV.U32 R2, RZ, RZ, R13 ;  /* 0x000000ffff027224 */ /* 0x000fe200078e000d */
[----:B--2---:R-:W-:Y:S02]  /*3680*/  DADD R22, R22, R4 ;  /* 0x0000000016167229 */ /* 0x004fe40000000004 */
[----:B------:R-:W-:-:S04]  /*3690*/  IADD3 R4, P1, PT, -R17, R0, RZ ;  /* 0x0000000011047210 */ /* 0x000fc80007f3e1ff */
[----:B------:R-:W-:Y:S01]  /*36a0*/  ISETP.GE.U32.AND P0, PT, R4, 0x800, PT ;  /* 0x000008000400780c */ /* 0x000fe20003f06070 */
[----:B------:R-:W-:Y:S01]  /*36b0*/  IMAD.X R4, R2, 0x1, ~R19, P1 ;  /* 0x0000000102047824 */ /* 0x000fe200008e0e13 */
[----:B---3--:R-:W-:-:S04]  /*36c0*/  DADD R22, R24, R22 ;  /* 0x0000000018167229 */ /* 0x008fc80000000016 */
[----:B------:R-:W-:-:S04]  /*36d0*/  ISETP.GE.U32.AND.EX P0, PT, R4, RZ, PT, P0 ;  /* 0x000000ff0400720c */ /* 0x000fc80003f06100 */
[----:B----4-:R-:W-:-:S08]  /*36e0*/  DADD R22, R26, R22 ;  /* 0x000000001a167229 */ /* 0x010fd00000000016 */
[----:B-----5:R-:W-:-:S08]  /*36f0*/  DADD R22, R28, R22 ;  /* 0x000000001c167229 */ /* 0x020fd00000000016 */
[----:B------:R-:W-:-:S08]  /*3700*/  DADD R22, R30, R22 ;  /* 0x000000001e167229 */ /* 0x000fd00000000016 */
[----:B------:R-:W-:-:S08]  /*3710*/  DADD R22, R32, R22 ;  /* 0x0000000020167229 */ /* 0x000fd00000000016 */
[----:B------:R-:W-:-:S08]  /*3720*/  DADD R8, R8, R22 ;  /* 0x0000000008087229 */ /* 0x000fd00000000016 */
[----:B------:R-:W-:Y:S01]  /*3730*/  DADD R4, R14, R8 ;  /* 0x000000000e047229 */ /* 0x000fe20000000008 */
[----:B------:R-:W-:Y:S10]  /*3740*/  @!P0 BRA `(.L_x_158) ;  /* 0x0000000800008947 */ /* 0x000ff40003800000 */
[----:B------:R-:W-:-:S05]  /*3750*/  IADD3 R17, P0, PT, R17, 0x800, RZ ;  /* 0x0000080011117810 */ /* 0x000fca0007f1e0ff */
[----:B------:R-:W-:Y:S01]  /*3760*/  IMAD.X R19, RZ, RZ, R19, P0 ;  /* 0x000000ffff137224 */ /* 0x000fe200000e0613 */
[----:B------:R-:W-:-:S04]  /*3770*/  ISETP.GT.U32.AND P0, PT, R17, R10, PT ;  /* 0x0000000a1100720c */ /* 0x000fc80003f04070 */
[----:B------:R-:W-:-:S13]  /*3780*/  ISETP.GT.U32.AND.EX P0, PT, R19, R11, PT, P0 ;  /* 0x0000000b1300720c */ /* 0x000fda0003f04100 */
[----:B------:R-:W-:Y:S05]  /*3790*/  @!P0 BRA `(.L_x_159) ;  /* 0xfffffffc00888947 */ /* 0x000fea000383ffff */
.L_x_157:
        /* <DEDUP_REMOVED lines=24> */
.L_x_163:
        /* <DEDUP_REMOVED lines=10> */
.L_x_162:
[----:B------:R-:W-:Y:S05]  /*39c0*/  BSYNC.RECONVERGENT B2 ;  /* 0x0000000000027941 */ /* 0x000fea0003800200 */
.L_x_161:
        /* <DEDUP_REMOVED lines=13> */
.L_x_166:
        /* <DEDUP_REMOVED lines=37> */
.L_x_165:
[----:B------:R-:W-:Y:S05]  /*3cf0*/  BSYNC.RECONVERGENT B2 ;  /* 0x0000000000027941 */ /* 0x000fea0003800200 */
.L_x_164:
        /* <DEDUP_REMOVED lines=25> */
.L_x_168:
[----:B------:R-:W-:Y:S05]  /*3e90*/  BSYNC.RECONVERGENT B2 ;  /* 0x0000000000027941 */ /* 0x000fea0003800200 */
.L_x_167:
        /* <DEDUP_REMOVED lines=10> */
.L_x_160:
[----:B------:R-:W-:Y:S05]  /*3f40*/  BSYNC.RECONVERGENT B1 ;  /* 0x0000000000017941 */ /* 0x000fea0003800200 */
.L_x_158:
        /* <DEDUP_REMOVED lines=58> */
.L_x_130:
[----:B------:R-:W-:Y:S05]  /*42f0*/  BSYNC.RECONVERGENT B0 ;  /* 0x0000000000007941 */ /* 0x000fea0003800200 */
.L_x_114:
[----:B------:R-:W-:Y:S05]  /*4300*/  @P1 EXIT ;  /* 0x000000000000194d */ /* 0x000fea0003800000 */
[----:B------:R-:W0:Y:S01]  /*4310*/  LDCU.64 UR4, c[0x0][0x3a0] ;  /* 0x00007400ff0477ac */ /* 0x000e220008000a00 */
[----:B------:R-:W1:Y:S01]  /*4320*/  LDC.64 R2, c[0x0][0x388] ;  /* 0x0000e200ff027b82 */ /* 0x000e620000000a00 */
[----:B0-----:R-:W-:-:S07]  /*4330*/  DADD R4, R4, UR4 ;  /* 0x0000000404047e29 */ /* 0x001fce0008000000 */
[----:B-1----:R-:W-:Y:S01]  /*4340*/  STG.E.64 desc[UR6][R2.64], R4 ;  /* 0x0000000402007986 */ /* 0x002fe2000c101b06 */
[----:B------:R-:W-:Y:S05]  /*4350*/  EXIT ;  /* 0x000000000000794d */ /* 0x000fea0003800000 */
.L_x_169:
        /* <DEDUP_REMOVED lines=10> */
.L_x_173:


//--------------------- .text._ZN3cub18CUB_300001_SM_10006detail11EmptyKernelIvEEvv --------------------------
	.section	.text._ZN3cub18CUB_300001_SM_10006detail11EmptyKernelIvEEvv,"ax",@progbits
	.align	128
        .global         _ZN3cub18CUB_300001_SM_10006detail11EmptyKernelIvEEvv
        .type           _ZN3cub18CUB_300001_SM_10006detail11EmptyKernelIvEEvv,@function
        .size           _ZN3cub18CUB_300001_SM_10006detail11EmptyKernelIvEEvv,(.L_x_174 - _ZN3cub18CUB_300001_SM_10006detail11EmptyKernelIvEEvv)
        .other          _ZN3cub18CUB_300001_SM_10006detail11EmptyKernelIvEEvv,@"STO_CUDA_ENTRY STV_DEFAULT"
_ZN3cub18CUB_300001_SM_10006detail11EmptyKernelIvEEvv:
.text._ZN3cub18CUB_300001_SM_10006detail11EmptyKernelIvEEvv:
[----:B------:R-:W-:Y:S01]  /*0000*/  LDC R1, c[0x0][0x37c] ;  /* 0x0000df00ff017b82 */ /* 0x000fe20000000800 */
[----:B------:R-:W-:Y:S05]  /*0010*/  EXIT ;  /* 0x000000000000794d */ /* 0x000fea0003800000 */
.L_x_170:
        /* <DEDUP_REMOVED lines=14> */
.L_x_174:


//--------------------- .nv.shared._ZN3cub18CUB_300001_SM_10006detail6reduce28DeviceReduceSingleTileKernelINS2_10policy_hubIdy5SumOpE10Policy1000EPdS8_iS5_ddN4cuda3std3__410__identityEEEvT0_T1_T2_T3_T4_T6_ --------------------------
	.section	.nv.shared._ZN3cub18CUB_300001_SM_10006detail6reduce28DeviceReduceSingleTileKernelINS2_10policy_hubIdy5SumOpE10Policy1000EPdS8_iS5_ddN4cuda3std3__410__identityEEEvT0_T1_T2_T3_T4_T6_,"aw",@nobits
	.sectionflags	@""
	.align	8
.nv.shared._ZN3cub18CUB_300001_SM_10006detail6reduce28DeviceReduceSingleTileKernelINS2_10policy_hubIdy5SumOpE10Policy1000EPdS8_iS5_ddN4cuda3std3__410__identityEEEvT0_T1_T2_T3_T4_T6_:
	.zero		1104


//--------------------- .nv.shared.reserved.0     --------------------------
	.section	.nv.shared.reserved.0,"aw",@nobits
	.weak		__nv_reservedSMEM_offset_0_alias
	.size		__nv_reservedSMEM_offset_0_alias, 0, 64
	.other		__nv_reservedSMEM_offset_0_alias,@"STO_CUDA_RESERVED_SHARED STV_DEFAULT"
__nv_reservedSMEM_offset_0_alias:
	.zero		0
	.zero		64


//--------------------- .nv.global                --------------------------
	.section	.nv.global,"aw",@nobits
.nv.global:
	.type		_ZN34_INTERNAL_dde37290_4_k_cu_311581a76thrust24THRUST_300001_SM_1000_NS12placeholders2_5E,@object
	.size		_ZN34_INTERNAL_dde37290_4_k_cu_311581a76thrust24THRUST_300001_SM_1000_NS12placeholders2_5E,(_ZN34_INTERNAL_dde37290_4_k_cu_311581a74cuda3std3__45__cpo6cbeginE - _ZN34_INTERNAL_dde37290_4_k_cu_311581a76thrust24THRUST_300001_SM_1000_NS12placeholders2_5E)
_ZN34_INTERNAL_dde37290_4_k_cu_311581a76thrust24THRUST_300001_SM_1000_NS12placeholders2_5E:
	.zero		1
	.type		_ZN34_INTERNAL_dde37290_4_k_cu_311581a74cuda3std3__45__cpo6cbeginE,@object
	.size		_ZN34_INTERNAL_dde37290_4_k_cu_311581a74cuda3std3__45__cpo6cbeginE,(_ZN34_INTERNAL_dde37290_4_k_cu_311581a74cuda3std6ranges3__45__cpo6cbeginE - _ZN34_INTERNAL_dde37290_4_k_cu_311581a74cuda3std3__45__cpo6cbeginE)
_ZN34_INTERNAL_dde37290_4_k_cu_311581a74cuda3std3__45__cpo6cbeginE:
	.zero		1
	.type		_ZN34_INTERNAL_dde37290_4_k_cu_311581a74cuda3std6ranges3__45__cpo6cbeginE,@object
	.size		_ZN34_INTERNAL_dde37290_4_k_cu_311581a74cuda3std6ranges3__45__cpo6cbeginE,(_ZN34_INTERNAL_dde37290_4_k_cu_311581a74cuda3std3__48in_placeE - _ZN34_INTERNAL_dde37290_4_k_cu_311581a74cuda3std6ranges3__45__cpo6cbeginE)
_ZN34_INTERNAL_dde37290_4_k_cu_311581a74cuda3std6ranges3__45__cpo6cbeginE:
	.zero		1
	.type		_ZN34_INTERNAL_dde37290_4_k_cu_311581a74cuda3std3__48in_placeE,@object
	.size		_ZN34_INTERNAL_dde37290_4_k_cu_311581a74cuda3std3__48in_placeE,(_ZN34_INTERNAL_dde37290_4_k_cu_311581a74cuda3std6ranges3__45__cpo4sizeE - _ZN34_INTERNAL_dde37290_4_k_cu_311581a74cuda3std3__48in_placeE)
_ZN34_INTERNAL_dde37290_4_k_cu_311581a74cuda3std3__48in_placeE:
	.zero		1
	.type		_ZN34_INTERNAL_dde37290_4_k_cu_311581a74cuda3std6ranges3__45__cpo4sizeE,@object
	.size		_ZN34_INTERNAL_dde37290_4_k_cu_311581a74cuda3std6ranges3__45__cpo4sizeE,(_ZN34_INTERNAL_dde37290_4_k_cu_311581a76thrust24THRUST_300001_SM_1000_NS12placeholders2_9E - _ZN34_INTERNAL_dde37290_4_k_cu_311581a74cuda3std6ranges3__45__cpo4sizeE)
_ZN34_INTERNAL_dde37290_4_k_cu_311581a74cuda3std6ranges3__45__cpo4sizeE:
	.zero		1
	.type		_ZN34_INTERNAL_dde37290_4_k_cu_311581a76thrust24THRUST_300001_SM_1000_NS12placeholders2_9E,@object
	.size		_ZN34_INTERNAL_dde37290_4_k_cu_311581a76thrust24THRUST_300001_SM_1000_NS12placeholders2_9E,(_ZN34_INTERNAL_dde37290_4_k_cu_311581a74cuda3std3__45__cpo7crbeginE - _ZN34_INTERNAL_dde37290_4_k_cu_311581a76thrust24THRUST_300001_SM_1000_NS12placeholders2_9E)
_ZN34_INTERNAL_dde37290_4_k_cu_311581a76thrust24THRUST_300001_SM_1000_NS12placeholders2_9E:
	.zero		1
	.type		_ZN34_INTERNAL_dde37290_4_k_cu_311581a74cuda3std3__45__cpo7crbeginE,@object
	.size		_ZN34_INTERNAL_dde37290_4_k_cu_311581a74cuda3std3__45__cpo7crbeginE,(_ZN34_INTERNAL_dde37290_4_k_cu_311581a74cuda3std6ranges3__45__cpo4nextE - _ZN34_INTERNAL_dde37290_4_k_cu_311581a74cuda3std3__45__cpo7crbeginE)
_ZN34_INTERNAL_dde37290_4_k_cu_311581a74cuda3std3__45__cpo7crbeginE:
	.zero		1
	.type		_ZN34_INTERNAL_dde37290_4_k_cu_311581a74cuda3std6ranges3__45__cpo4nextE,@object
	.size		_ZN34_INTERNAL_dde37290_4_k_cu_311581a74cuda3std6ranges3__45__cpo4nextE,(_ZN34_INTERNAL_dde37290_4_k_cu_311581a74cuda3std6ranges3__45__cpo4swapE - _ZN34_INTERNAL_dde37290_4_k_cu_311581a74cuda3std6ranges3__45__cpo4nextE)
_ZN34_INTERNAL_dde37290_4_k_cu_311581a74cuda3std6ranges3__45__cpo4nextE:
	.zero		1
	.type		_ZN34_INTERNAL_dde37290_4_k_cu_311581a74cuda3std6ranges3__45__cpo4swapE,@object
	.size		_ZN34_INTERNAL_dde37290_4_k_cu_311581a74cuda3std6ranges3__45__cpo4swapE,(_ZN34_INTERNAL_dde37290_4_k_cu_311581a76thrust24THRUST_300001_SM_1000_NS12placeholders2_1E - _ZN34_INTERNAL_dde37290_4_k_cu_311581a74cuda3std6ranges3__45__cpo4swapE)
_ZN34_INTERNAL_dde37290_4_k_cu_311581a74cuda3std6ranges3__45__cpo4swapE:
	.zero		1
	.type		_ZN34_INTERNAL_dde37290_4_k_cu_311581a76thrust24THRUST_300001_SM_1000_NS12placeholders2_1E,@object
	.size		_ZN34_INTERNAL_dde37290_4_k_cu_311581a76thrust24THRUST_300001_SM_1000_NS12placeholders2_1E,(_ZN34_INTERNAL_dde37290_4_k_cu_311581a76thrust24THRUST_300001_SM_1000_NS12placeholders2_3E - _ZN34_INTERNAL_dde37290_4_k_cu_311581a76thrust24THRUST_300001_SM_1000_NS12placeholders2_1E)
_ZN34_INTERNAL_dde37290_4_k_cu_311581a76thrust24THRUST_300001_SM_1000_NS12placeholders2_1E:
	.zero		1
	.type		_ZN34_INTERNAL_dde37290_4_k_cu_311581a76thrust24THRUST_300001_SM_1000_NS12placeholders2_3E,@object
	.size		_ZN34_INTERNAL_dde37290_4_k_cu_311581a76thrust24THRUST_300001_SM_1000_NS12placeholders2_3E,(_ZN34_INTERNAL_dde37290_4_k_cu_311581a74cuda3std3__45__cpo5beginE - _ZN34_INTERNAL_dde37290_4_k_cu_311581a76thrust24THRUST_300001_SM_1000_NS12placeholders2_3E)
_ZN34_INTERNAL_dde37290_4_k_cu_311581a76thrust24THRUST_300001_SM_1000_NS12placeholders2_3E:
	.zero		1
	.type		_ZN34_INTERNAL_dde37290_4_k_cu_311581a74cuda3std3__45__cpo5beginE,@object
	.size		_ZN34_INTERNAL_dde37290_4_k_cu_311581a74cuda3std3__45__cpo5beginE,(_ZN34_INTERNAL_dde37290_4_k_cu_311581a74cuda3std6ranges3__45__cpo5beginE - _ZN34_INTERNAL_dde37290_4_k_cu_311581a74cuda3std3__45__cpo5beginE)
_ZN34_INTERNAL_dde37290_4_k_cu_311581a74cuda3std3__45__cpo5beginE:
	.zero		1
	.type		_ZN34_INTERNAL_dde37290_4_k_cu_311581a74cuda3std6ranges3__45__cpo5beginE,@object
	.size		_ZN34_INTERNAL_dde37290_4_k_cu_311581a74cuda3std6ranges3__45__cpo5beginE,(_ZN34_INTERNAL_dde37290_4_k_cu_311581a74cuda3std3__436_GLOBAL__N__dde37290_4_k_cu_311581a76ignoreE - _ZN34_INTERNAL_dde37290_4_k_cu_311581a74cuda3std6ranges3__45__cpo5beginE)
_ZN34_INTERNAL_dde37290_4_k_cu_311581a74cuda3std6ranges3__45__cpo5beginE:
	.zero		1
	.type		_ZN34_INTERNAL_dde37290_4_k_cu_311581a74cuda3std3__436_GLOBAL__N__dde37290_4_k_cu_311581a76ignoreE,@object
	.size		_ZN34_INTERNAL_dde37290_4_k_cu_311581a74cuda3std3__436_GLOBAL__N__dde37290_4_k_cu_311581a76ignoreE,(_ZN34_INTERNAL_dde37290_4_k_cu_311581a74cuda3std6ranges3__45__cpo4dataE - _ZN34_INTERNAL_dde37290_4_k_cu_311581a74cuda3std3__436_GLOBAL__N__dde37290_4_k_cu_311581a76ignoreE)
_ZN34_INTERNAL_dde37290_4_k_cu_311581a74cuda3std3__436_GLOBAL__N__dde37290_4_k_cu_311581a76ignoreE:
	.zero		1
	.type		_ZN34_INTERNAL_dde37290_4_k_cu_311581a74cuda3std6ranges3__45__cpo4dataE,@object
	.size		_ZN34_INTERNAL_dde37290_4_k_cu_311581a74cuda3std6ranges3__45__cpo4dataE,(_ZN34_INTERNAL_dde37290_4_k_cu_311581a76thrust24THRUST_300001_SM_1000_NS12placeholders2_7E - _ZN34_INTERNAL_dde37290_4_k_cu_311581a74cuda3std6ranges3__45__cpo4dataE)
_ZN34_INTERNAL_dde37290_4_k_cu_311581a74cuda3std6ranges3__45__cpo4dataE:
	.zero		1
	.type		_ZN34_INTERNAL_dde37290_4_k_cu_311581a76thrust24THRUST_300001_SM_1000_NS12placeholders2_7E,@object
	.size		_ZN34_INTERNAL_dde37290_4_k_cu_311581a76thrust24THRUST_300001_SM_1000_NS12placeholders2_7E,(_ZN34_INTERNAL_dde37290_4_k_cu_311581a74cuda3std3__45__cpo6rbeginE - _ZN34_INTERNAL_dde37290_4_k_cu_311581a76thrust24THRUST_300001_SM_1000_NS12placeholders2_7E)
_ZN34_INTERNAL_dde37290_4_k_cu_311581a76thrust24THRUST_300001_SM_1000_NS12placeholders2_7E:
	.zero		1
	.type		_ZN34_INTERNAL_dde37290_4_k_cu_311581a74cuda3std3__45__cpo6rbeginE,@object
	.size		_ZN34_INTERNAL_dde37290_4_k_cu_311581a74cuda3std3__45__cpo6rbeginE,(_ZN34_INTERNAL_dde37290_4_k_cu_311581a74cuda3std6ranges3__45__cpo7advanceE - _ZN34_INTERNAL_dde37290_4_k_cu_311581a74cuda3std3__45__cpo6rbeginE)
_ZN34_INTERNAL_dde37290_4_k_cu_311581a74cuda3std3__45__cpo6rbeginE:
	.zero		1
	.type		_ZN34_INTERNAL_dde37290_4_k_cu_311581a74cuda3std6ranges3__45__cpo7advanceE,@object
	.size		_ZN34_INTERNAL_dde37290_4_k_cu_311581a74cuda3std6ranges3__45__cpo7advanceE,(_ZN34_INTERNAL_dde37290_4_k_cu_311581a74cuda3std3__47nulloptE - _ZN34_INTERNAL_dde37290_4_k_cu_311581a74cuda3std6ranges3__45__cpo7advanceE)
_ZN34_INTERNAL_dde37290_4_k_cu_311581a74cuda3std6ranges3__45__cpo7advanceE:
	.zero		1
	.type		_ZN34_INTERNAL_dde37290_4_k_cu_311581a74cuda3std3__47nulloptE,@object
	.size		_ZN34_INTERNAL_dde37290_4_k_cu_311581a74cuda3std3__47nulloptE,(_ZN34_INTERNAL_dde37290_4_k_cu_311581a74cuda3std6ranges3__45__cpo8distanceE - _ZN34_INTERNAL_dde37290_4_k_cu_311581a74cuda3std3__47nulloptE)
_ZN34_INTERNAL_dde37290_4_k_cu_311581a74cuda3std3__47nulloptE:
	.zero		1
	.type		_ZN34_INTERNAL_dde37290_4_k_cu_311581a74cuda3std6ranges3__45__cpo8distanceE,@object
	.size		_ZN34_INTERNAL_dde37290_4_k_cu_311581a74cuda3std6ranges3__45__cpo8distanceE,(_ZN34_INTERNAL_dde37290_4_k_cu_311581a76thrust24THRUST_300001_SM_1000_NS12placeholders2_6E - _ZN34_INTERNAL_dde37290_4_k_cu_311581a74cuda3std6ranges3__45__cpo8distanceE)
_ZN34_INTERNAL_dde37290_4_k_cu_311581a74cuda3std6ranges3__45__cpo8distanceE:
	.zero		1
	.type		_ZN34_INTERNAL_dde37290_4_k_cu_311581a76thrust24THRUST_300001_SM_1000_NS12placeholders2_6E,@object
	.size		_ZN34_INTERNAL_dde37290_4_k_cu_311581a76thrust24THRUST_300001_SM_1000_NS12placeholders2_6E,(_ZN34_INTERNAL_dde37290_4_k_cu_311581a74cuda3std3__45__cpo4cendE - _ZN34_INTERNAL_dde37290_4_k_cu_311581a76thrust24THRUST_300001_SM_1000_NS12placeholders2_6E)
_ZN34_INTERNAL_dde37290_4_k_cu_311581a76thrust24THRUST_300001_SM_1000_NS12placeholders2_6E:
	.zero		1
	.type		_ZN34_INTERNAL_dde37290_4_k_cu_311581a74cuda3std3__45__cpo4cendE,@object
	.size		_ZN34_INTERNAL_dde37290_4_k_cu_311581a74cuda3std3__45__cpo4cendE,(_ZN34_INTERNAL_dde37290_4_k_cu_311581a74cuda3std6ranges3__45__cpo4cendE - _ZN34_INTERNAL_dde37290_4_k_cu_311581a74cuda3std3__45__cpo4cendE)
_ZN34_INTERNAL_dde37290_4_k_cu_311581a74cuda3std3__45__cpo4cendE:
	.zero		1
	.type		_ZN34_INTERNAL_dde37290_4_k_cu_311581a74cuda3std6ranges3__45__cpo4cendE,@object
	.size		_ZN34_INTERNAL_dde37290_4_k_cu_311581a74cuda3std6ranges3__45__cpo4cendE,(_ZN34_INTERNAL_dde37290_4_k_cu_311581a74cuda3std3__420unreachable_sentinelE - _ZN34_INTERNAL_dde37290_4_k_cu_311581a74cuda3std6ranges3__45__cpo4cendE)
_ZN34_INTERNAL_dde37290_4_k_cu_311581a74cuda3std6ranges3__45__cpo4cendE:
	.zero		1
	.type		_ZN34_INTERNAL_dde37290_4_k_cu_311581a74cuda3std3__420unreachable_sentinelE,@object
	.size		_ZN34_INTERNAL_dde37290_4_k_cu_311581a74cuda3std3__420unreachable_sentinelE,(_ZN34_INTERNAL_dde37290_4_k_cu_311581a74cuda3std6ranges3__45__cpo5ssizeE - _ZN34_INTERNAL_dde37290_4_k_cu_311581a74cuda3std3__420unreachable_sentinelE)
_ZN34_INTERNAL_dde37290_4_k_cu_311581a74cuda3std3__420unreachable_sentinelE:
	.zero		1
	.type		_ZN34_INTERNAL_dde37290_4_k_cu_311581a74cuda3std6ranges3__45__cpo5ssizeE,@object
	.size		_ZN34_INTERNAL_dde37290_4_k_cu_311581a74cuda3std6ranges3__45__cpo5ssizeE,(_ZN34_INTERNAL_dde37290_4_k_cu_311581a76thrust24THRUST_300001_SM_1000_NS12placeholders3_10E - _ZN34_INTERNAL_dde37290_4_k_cu_311581a74cuda3std6ranges3__45__cpo5ssizeE)
_ZN34_INTERNAL_dde37290_4_k_cu_311581a74cuda3std6ranges3__45__cpo5ssizeE:
	.zero		1
	.type		_ZN34_INTERNAL_dde37290_4_k_cu_311581a76thrust24THRUST_300001_SM_1000_NS12placeholders3_10E,@object
	.size		_ZN34_INTERNAL_dde37290_4_k_cu_311581a76thrust24THRUST_300001_SM_1000_NS12placeholders3_10E,(_ZN34_INTERNAL_dde37290_4_k_cu_311581a74cuda3std3__45__cpo5crendE - _ZN34_INTERNAL_dde37290_4_k_cu_311581a76thrust24THRUST_300001_SM_1000_NS12placeholders3_10E)
_ZN34_INTERNAL_dde37290_4_k_cu_311581a76thrust24THRUST_300001_SM_1000_NS12placeholders3_10E:
	.zero		1
	.type		_ZN34_INTERNAL_dde37290_4_k_cu_311581a74cuda3std3__45__cpo5crendE,@object
	.size		_ZN34_INTERNAL_dde37290_4_k_cu_311581a74cuda3std3__45__cpo5crendE,(_ZN34_INTERNAL_dde37290_4_k_cu_311581a74cuda3std6ranges3__45__cpo4prevE - _ZN34_INTERNAL_dde37290_4_k_cu_311581a74cuda3std3__45__cpo5crendE)
_ZN34_INTERNAL_dde37290_4_k_cu_311581a74cuda3std3__45__cpo5crendE:
	.zero		1
	.type		_ZN34_INTERNAL_dde37290_4_k_cu_311581a74cuda3std6ranges3__45__cpo4prevE,@object
	.size		_ZN34_INTERNAL_dde37290_4_k_cu_311581a74cuda3std6ranges3__45__cpo4prevE,(_ZN34_INTERNAL_dde37290_4_k_cu_311581a74cuda3std6ranges3__45__cpo9iter_moveE - _ZN34_INTERNAL_dde37290_4_k_cu_311581a74cuda3std6ranges3__45__cpo4prevE)
_ZN34_INTERNAL_dde37290_4_k_cu_311581a74cuda3std6ranges3__45__cpo4prevE:
	.zero		1
	.type		_ZN34_INTERNAL_dde37290_4_k_cu_311581a74cuda3std6ranges3__45__cpo9iter_moveE,@object
	.size		_ZN34_INTERNAL_dde37290_4_k_cu_311581a74cuda3std6ranges3__45__cpo9iter_moveE,(_ZN34_INTERNAL_dde37290_4_k_cu_311581a76thrust24THRUST_300001_SM_1000_NS12placeholders2_2E - _ZN34_INTERNAL_dde37290_4_k_cu_311581a74cuda3std6ranges3__45__cpo9iter_moveE)
_ZN34_INTERNAL_dde37290_4_k_cu_311581a74cuda3std6ranges3__45__cpo9iter_moveE:
	.zero		1
	.type		_ZN34_INTERNAL_dde37290_4_k_cu_311581a76thrust24THRUST_300001_SM_1000_NS12placeholders2_2E,@object
	.size		_ZN34_INTERNAL_dde37290_4_k_cu_311581a76thrust24THRUST_300001_SM_1000_NS12placeholders2_2E,(_ZN34_INTERNAL_dde37290_4_k_cu_311581a76thrust24THRUST_300001_SM_1000_NS12placeholders2_4E - _ZN34_INTERNAL_dde37290_4_k_cu_311581a76thrust24THRUST_300001_SM_1000_NS12placeholders2_2E)
_ZN34_INTERNAL_dde37290_4_k_cu_311581a76thrust24THRUST_300001_SM_1000_NS12placeholders2_2E:
	.zero		1
	.type		_ZN34_INTERNAL_dde37290_4_k_cu_311581a76thrust24THRUST_300001_SM_1000_NS12placeholders2_4E,@object
	.size		_ZN34_INTERNAL_dde37290_4_k_cu_311581a76thrust24THRUST_300001_SM_1000_NS12placeholders2_4E,(_ZN34_INTERNAL_dde37290_4_k_cu_311581a74cuda3std3__45__cpo3endE - _ZN34_INTERNAL_dde37290_4_k_cu_311581a76thrust24THRUST_300001_SM_1000_NS12placeholders2_4E)
_ZN34_INTERNAL_dde37290_4_k_cu_311581a76thrust24THRUST_300001_SM_1000_NS12placeholders2_4E:
	.zero		1
	.type		_ZN34_INTERNAL_dde37290_4_k_cu_311581a74cuda3std3__45__cpo3endE,@object
	.size		_ZN34_INTERNAL_dde37290_4_k_cu_311581a74cuda3std3__45__cpo3endE,(_ZN34_INTERNAL_dde37290_4_k_cu_311581a74cuda3std6ranges3__45__cpo3endE - _ZN34_INTERNAL_dde37290_4_k_cu_311581a74cuda3std3__45__cpo3endE)
_ZN34_INTERNAL_dde37290_4_k_cu_311581a74cuda3std3__45__cpo3endE:
	.zero		1
	.type		_ZN34_INTERNAL_dde37290_4_k_cu_311581a74cuda3std6ranges3__45__cpo3endE,@object
	.size		_ZN34_INTERNAL_dde37290_4_k_cu_311581a74cuda3std6ranges3__45__cpo3endE,(_ZN34_INTERNAL_dde37290_4_k_cu_311581a74cuda3std3__419piecewise_constructE - _ZN34_INTERNAL_dde37290_4_k_cu_311581a74cuda3std6ranges3__45__cpo3endE)
_ZN34_INTERNAL_dde37290_4_k_cu_311581a74cuda3std6ranges3__45__cpo3endE:
	.zero		1
	.type		_ZN34_INTERNAL_dde37290_4_k_cu_311581a74cuda3std3__419piecewise_constructE,@object
	.size		_ZN34_INTERNAL_dde37290_4_k_cu_311581a74cuda3std3__419piecewise_constructE,(_ZN34_INTERNAL_dde37290_4_k_cu_311581a74cuda3std6ranges3__45__cpo5cdataE - _ZN34_INTERNAL_dde37290_4_k_cu_311581a74cuda3std3__419piecewise_constructE)
_ZN34_INTERNAL_dde37290_4_k_cu_311581a74cuda3std3__419piecewise_constructE:
	.zero		1
	.type		_ZN34_INTERNAL_dde37290_4_k_cu_311581a74cuda3std6ranges3__45__cpo5cdataE,@object
	.size		_ZN34_INTERNAL_dde37290_4_k_cu_311581a74cuda3std6ranges3__45__cpo5cdataE,(_ZN34_INTERNAL_dde37290_4_k_cu_311581a76thrust24THRUST_300001_SM_1000_NS12placeholders2_8E - _ZN34_INTERNAL_dde37290_4_k_cu_311581a74cuda3std6ranges3__45__cpo5cdataE)
_ZN34_INTERNAL_dde37290_4_k_cu_311581a74cuda3std6ranges3__45__cpo5cdataE:
	.zero		1
	.type		_ZN34_INTERNAL_dde37290_4_k_cu_311581a76thrust24THRUST_300001_SM_1000_NS12placeholders2_8E,@object
	.size		_ZN34_INTERNAL_dde37290_4_k_cu_311581a76thrust24THRUST_300001_SM_1000_NS12placeholders2_8E,(_ZN34_INTERNAL_dde37290_4_k_cu_311581a74cuda3std3__45__cpo4rendE - _ZN34_INTERNAL_dde37290_4_k_cu_311581a76thrust24THRUST_300001_SM_1000_NS12placeholders2_8E)
_ZN34_INTERNAL_dde37290_4_k_cu_311581a76thrust24THRUST_300001_SM_1000_NS12placeholders2_8E:
	.zero		1
	.type		_ZN34_INTERNAL_dde37290_4_k_cu_311581a74cuda3std3__45__cpo4rendE,@object
	.size		_ZN34_INTERNAL_dde37290_4_k_cu_311581a74cuda3std3__45__cpo4rendE,(_ZN34_INTERNAL_dde37290_4_k_cu_311581a74cuda3std6ranges3__45__cpo9iter_swapE - _ZN34_INTERNAL_dde37290_4_k_cu_311581a74cuda3std3__45__cpo4rendE)
_ZN34_INTERNAL_dde37290_4_k_cu_311581a74cuda3std3__45__cpo4rendE:
	.zero		1
	.type		_ZN34_INTERNAL_dde37290_4_k_cu_311581a74cuda3std6ranges3__45__cpo9iter_swapE,@object
	.size		_ZN34_INTERNAL_dde37290_4_k_cu_311581a74cuda3std6ranges3__45__cpo9iter_swapE,(_ZN34_INTERNAL_dde37290_4_k_cu_311581a74cuda3std3__48unexpectE - _ZN34_INTERNAL_dde37290_4_k_cu_311581a74cuda3std6ranges3__45__cpo9iter_swapE)
_ZN34_INTERNAL_dde37290_4_k_cu_311581a74cuda3std6ranges3__45__cpo9iter_swapE:
	.zero		1
	.type		_ZN34_INTERNAL_dde37290_4_k_cu_311581a74cuda3std3__48unexpectE,@object
	.size		_ZN34_INTERNAL_dde37290_4_k_cu_311581a74cuda3std3__48unexpectE,(_ZN34_INTERNAL_dde37290_4_k_cu_311581a76thrust24THRUST_300001_SM_1000_NS6system6detail10sequential3seqE - _ZN34_INTERNAL_dde37290_4_k_cu_311581a74cuda3std3__48unexpectE)
_ZN34_INTERNAL_dde37290_4_k_cu_311581a74cuda3std3__48unexpectE:
	.zero		1
	.type		_ZN34_INTERNAL_dde37290_4_k_cu_311581a76thrust24THRUST_300001_SM_1000_NS6system6detail10sequential3seqE,@object
	.size		_ZN34_INTERNAL_dde37290_4_k_cu_311581a76thrust24THRUST_300001_SM_1000_NS6system6detail10sequential3seqE,(.L_29 - _ZN34_INTERNAL_dde37290_4_k_cu_311581a76thrust24THRUST_300001_SM_1000_NS6system6detail10sequential3seqE)
_ZN34_INTERNAL_dde37290_4_k_cu_311581a76thrust24THRUST_300001_SM_1000_NS6system6detail10sequential3seqE:
	.zero		1
.L_29:


//--------------------- .nv.shared._ZN3cub18CUB_300001_SM_10006detail6reduce18DeviceReduceKernelINS2_10policy_hubIdy5SumOpE10Policy1000EPdyS5_dN4cuda3std3__410__identityEEEvT0_PT3_T1_NS0_13GridEvenShareISG_EET2_T4_ --------------------------
	.section	.nv.shared._ZN3cub18CUB_300001_SM_10006detail6reduce18DeviceReduceKernelINS2_10policy_hubIdy5SumOpE10Policy1000EPdyS5_dN4cuda3std3__410__identityEEEvT0_PT3_T1_NS0_13GridEvenShareISG_EET2_T4_,"aw",@nobits
	.sectionflags	@""
	.align	8
.nv.shared._ZN3cub18CUB_300001_SM_10006detail6reduce18DeviceReduceKernelINS2_10policy_hubIdy5SumOpE10Policy1000EPdyS5_dN4cuda3std3__410__identityEEEvT0_PT3_T1_NS0_13GridEvenShareISG_EET2_T4_:
	.zero		1104


//--------------------- .nv.shared._ZN3cub18CUB_300001_SM_10006detail6reduce28DeviceReduceSingleTileKernelINS2_10policy_hubIdy5SumOpE10Policy1000EPdS8_yS5_ddN4cuda3std3__410__identityEEEvT0_T1_T2_T3_T4_T6_ --------------------------
	.section	.nv.shared._ZN3cub18CUB_300001_SM_10006detail6reduce28DeviceReduceSingleTileKernelINS2_10policy_hubIdy5SumOpE10Policy1000EPdS8_yS5_ddN4cuda3std3__410__identityEEEvT0_T1_T2_T3_T4_T6_,"aw",@nobits
	.sectionflags	@""
	.align	8
.nv.shared._ZN3cub18CUB_300001_SM_10006detail6reduce28DeviceReduceSingleTileKernelINS2_10policy_hubIdy5SumOpE10Policy1000EPdS8_yS5_ddN4cuda3std3__410__identityEEEvT0_T1_T2_T3_T4_T6_:
	.zero		1104


//--------------------- .nv.constant0._ZN3cub18CUB_300001_SM_10006detail6reduce28DeviceReduceSingleTileKernelINS2_10policy_hubIdy5SumOpE10Policy1000EPdS8_iS5_ddN4cuda3std3__410__identityEEEvT0_T1_T2_T3_T4_T6_ --------------------------
	.section	.nv.constant0._ZN3cub18CUB_300001_SM_10006detail6reduce28DeviceReduceSingleTileKernelINS2_10policy_hubIdy5SumOpE10Policy1000EPdS8_iS5_ddN4cuda3std3__410__identityEEEvT0_T1_T2_T3_T4_T6_,"a",@progbits
	.sectionflags	@""
	.align	4
.nv.constant0._ZN3cub18CUB_300001_SM_10006detail6reduce28DeviceReduceSingleTileKernelINS2_10policy_hubIdy5SumOpE10Policy1000EPdS8_iS5_ddN4cuda3std3__410__identityEEEvT0_T1_T2_T3_T4_T6_:
	.zero		929


//--------------------- .nv.constant0._ZN3cub18CUB_300001_SM_10006detail6reduce18DeviceReduceKernelINS2_10policy_hubIdy5SumOpE10Policy1000EPdyS5_dN4cuda3std3__410__identityEEEvT0_PT3_T1_NS0_13GridEvenShareISG_EET2_T4_ --------------------------
	.section	.nv.constant0._ZN3cub18CUB_300001_SM_10006detail6reduce18DeviceReduceKernelINS2_10policy_hubIdy5SumOpE10Policy1000EPdyS5_dN4cuda3std3__410__identityEEEvT0_PT3_T1_NS0_13GridEvenShareISG_EET2_T4_,"a",@progbits
	.sectionflags	@""
	.align	4
.nv.constant0._ZN3cub18CUB_300001_SM_10006detail6reduce18DeviceReduceKernelINS2_10policy_hubIdy5SumOpE10Policy1000EPdyS5_dN4cuda3std3__410__identityEEEvT0_PT3_T1_NS0_13GridEvenShareISG_EET2_T4_:
	.zero		994


//--------------------- .nv.constant0._ZN3cub18CUB_300001_SM_10006detail6reduce28DeviceReduceSingleTileKernelINS2_10policy_hubIdy5SumOpE10Policy1000EPdS8_yS5_ddN4cuda3std3__410__identityEEEvT0_T1_T2_T3_T4_T6_ --------------------------
	.section	.nv.constant0._ZN3cub18CUB_300001_SM_10006detail6reduce28DeviceReduceSingleTileKernelINS2_10policy_hubIdy5SumOpE10Policy1000EPdS8_yS5_ddN4cuda3std3__410__identityEEEvT0_T1_T2_T3_T4_T6_,"a",@progbits
	.sectionflags	@""
	.align	4
.nv.constant0._ZN3cub18CUB_300001_SM_10006detail6reduce28DeviceReduceSingleTileKernelINS2_10policy_hubIdy5SumOpE10Policy1000EPdS8_yS5_ddN4cuda3std3__410__identityEEEvT0_T1_T2_T3_T4_T6_:
	.zero		937


//--------------------- .nv.constant0._ZN3cub18CUB_300001_SM_10006detail11EmptyKernelIvEEvv --------------------------
	.section	.nv.constant0._ZN3cub18CUB_300001_SM_10006detail11EmptyKernelIvEEvv,"a",@progbits
	.sectionflags	@""
	.align	4
.nv.constant0._ZN3cub18CUB_300001_SM_10006detail11EmptyKernelIvEEvv:
	.zero		896


//--------------------- SYMBOLS --------------------------

	.type		.nv.reservedSmem.offset0,@object
	.size		.nv.reservedSmem.offset0,0x4
	.type		.nv.reservedSmem.cap,@object
	.size		.nv.reservedSmem.cap,0x4
